	.target	sm_80

	.elftype	@"ET_EXEC"


//--------------------- .note.nv.tkinfo           --------------------------
	.section	.note.nv.tkinfo,"",@"SHT_NOTE"
	.sectionflags	@"SHF_NOTE_NV_TKINFO"
	.tkinfo
        /*0018*/ 	.word	0x00000002
        /*0030*/ 	.string	""
        /*0030*/ 	.string	"ptxas"
        /*0030*/ 	.string	"Cuda compilation tools, release 13.0, V13.0.88"
        /*0030*/ 	.string	"Build cuda_13.0.r13.0/compiler.36424714_0"
        /*0030*/ 	.string	"-arch sm_80 -m 64 "



//--------------------- .note.nv.cuinfo           --------------------------
	.section	.note.nv.cuinfo,"",@"SHT_NOTE"
	.sectionflags	@"SHF_NOTE_NV_CUINFO"
        /*0018*/ 	.short	0x0002
        /*001a*/ 	.short	0x0050
        /*001c*/ 	.short	0x0082
	.zero		2


//--------------------- .nv.info                  --------------------------
	.section	.nv.info,"",@"SHT_CUDA_INFO"
	.align	4


	//----- nvinfo : EIATTR_REGCOUNT
	.align		4
        /*0000*/ 	.byte	0x04, 0x2f
        /*0002*/ 	.short	(.L_12 - .L_11)
	.align		4
.L_11:
        /*0004*/ 	.word	index@(_ZN7cutlass13device_kernelIN5flash19enable_sm80_to_sm89INS1_16FlashAttnFwdSm80INS1_25CollectiveMainloopFwdSm80ILi4ELi1ELb0EN4cute5tupleIJNS5_1CILi128EEENS7_ILi64EEENS7_ILi96EEEEEELi96ENS_6half_tEfNS_4arch4Sm80ELb1ELb0ELb0ELb1ELb1ELb1ELb1ELb0EEENS1_21CollectiveEpilogueFwdINS6_IJS8_SA_S9_EEENS6_IJNS7_ILi1EEESI_SI_EEESC_SE_Li128ELb1ELb1ELb0ELb0EEENS1_19SingleTileSchedulerILb1ELb0ELb1ELi128EEEEEEEEEvNT_6ParamsE)
        /*0008*/ 	.word	0x000000ff


	//----- nvinfo : EIATTR_FRAME_SIZE
	.align		4
.L_12:
        /*000c*/ 	.byte	0x04, 0x11
        /*000e*/ 	.short	(.L_14 - .L_13)
	.align		4
.L_13:
        /*0010*/ 	.word	index@(_ZN7cutlass13device_kernelIN5flash19enable_sm80_to_sm89INS1_16FlashAttnFwdSm80INS1_25CollectiveMainloopFwdSm80ILi4ELi1ELb0EN4cute5tupleIJNS5_1CILi128EEENS7_ILi64EEENS7_ILi96EEEEEELi96ENS_6half_tEfNS_4arch4Sm80ELb1ELb0ELb0ELb1ELb1ELb1ELb1ELb0EEENS1_21CollectiveEpilogueFwdINS6_IJS8_SA_S9_EEENS6_IJNS7_ILi1EEESI_SI_EEESC_SE_Li128ELb1ELb1ELb0ELb0EEENS1_19SingleTileSchedulerILb1ELb0ELb1ELi128EEEEEEEEEvNT_6ParamsE)
        /*0014*/ 	.word	0x00000050


	//----- nvinfo : EIATTR_REGCOUNT
	.align		4
.L_14:
        /*0018*/ 	.byte	0x04, 0x2f
        /*001a*/ 	.short	(.L_16 - .L_15)
	.align		4
.L_15:
        /*001c*/ 	.word	index@(_ZN7cutlass13device_kernelIN5flash19enable_sm80_to_sm89INS1_16FlashAttnFwdSm80INS1_25CollectiveMainloopFwdSm80ILi4ELi1ELb0EN4cute5tupleIJNS5_1CILi128EEENS7_ILi64EEENS7_ILi96EEEEEELi96ENS_6half_tEfNS_4arch4Sm80ELb1ELb0ELb0ELb1ELb1ELb0ELb1ELb0EEENS1_21CollectiveEpilogueFwdINS6_IJS8_SA_S9_EEENS6_IJNS7_ILi1EEESI_SI_EEESC_SE_Li128ELb1ELb1ELb0ELb0EEENS1_19SingleTileSchedulerILb1ELb0ELb1ELi128EEEEEEEEEvNT_6ParamsE)
        /*0020*/ 	.word	0x000000ff


	//----- nvinfo : EIATTR_FRAME_SIZE
	.align		4
.L_16:
        /*0024*/ 	.byte	0x04, 0x11
        /*0026*/ 	.short	(.L_18 - .L_17)
	.align		4
.L_17:
        /*0028*/ 	.word	index@(_ZN7cutlass13device_kernelIN5flash19enable_sm80_to_sm89INS1_16FlashAttnFwdSm80INS1_25CollectiveMainloopFwdSm80ILi4ELi1ELb0EN4cute5tupleIJNS5_1CILi128EEENS7_ILi64EEENS7_ILi96EEEEEELi96ENS_6half_tEfNS_4arch4Sm80ELb1ELb0ELb0ELb1ELb1ELb0ELb1ELb0EEENS1_21CollectiveEpilogueFwdINS6_IJS8_SA_S9_EEENS6_IJNS7_ILi1EEESI_SI_EEESC_SE_Li128ELb1ELb1ELb0ELb0EEENS1_19SingleTileSchedulerILb1ELb0ELb1ELi128EEEEEEEEEvNT_6ParamsE)
        /*002c*/ 	.word	0x00000050


	//----- nvinfo : EIATTR_REGCOUNT
	.align		4
.L_18:
        /*0030*/ 	.byte	0x04, 0x2f
        /*0032*/ 	.short	(.L_20 - .L_19)
	.align		4
.L_19:
        /*0034*/ 	.word	index@(_ZN7cutlass13device_kernelIN5flash19enable_sm80_to_sm89INS1_16FlashAttnFwdSm80INS1_25CollectiveMainloopFwdSm80ILi4ELi1ELb0EN4cute5tupleIJNS5_1CILi128EEENS7_ILi64EEENS7_ILi96EEEEEELi96ENS_6half_tEfNS_4arch4Sm80ELb1ELb0ELb0ELb0ELb1ELb0ELb1ELb0EEENS1_21CollectiveEpilogueFwdINS6_IJS8_SA_S9_EEENS6_IJNS7_ILi1EEESI_SI_EEESC_SE_Li128ELb0ELb1ELb0ELb0EEENS1_30DynamicPersistentTileSchedulerILi128ELi128ELb0ELb1ELb0EEEEEEEEEvNT_6ParamsE)
        /*0038*/ 	.word	0x000000ff


	//----- nvinfo : EIATTR_FRAME_SIZE
	.align		4
.L_20:
        /*003c*/ 	.byte	0x04, 0x11
        /*003e*/ 	.short	(.L_22 - .L_21)
	.align		4
.L_21:
        /*0040*/ 	.word	index@($__internal_4_$__cuda_sm70_shflsync_idx_p)
        /*0044*/ 	.word	0x00000000


	//----- nvinfo : EIATTR_FRAME_SIZE
	.align		4
.L_22:
        /*0048*/ 	.byte	0x04, 0x11
        /*004a*/ 	.short	(.L_24 - .L_23)
	.align		4
.L_23:
        /*004c*/ 	.word	index@($__internal_3_$__cuda_sm70_shflsync_bfly_p)
        /*0050*/ 	.word	0x00000000


	//----- nvinfo : EIATTR_FRAME_SIZE
	.align		4
.L_24:
        /*0054*/ 	.byte	0x04, 0x11
        /*0056*/ 	.short	(.L_26 - .L_25)
	.align		4
.L_25:
        /*0058*/ 	.word	index@(_ZN7cutlass13device_kernelIN5flash19enable_sm80_to_sm89INS1_16FlashAttnFwdSm80INS1_25CollectiveMainloopFwdSm80ILi4ELi1ELb0EN4cute5tupleIJNS5_1CILi128EEENS7_ILi64EEENS7_ILi96EEEEEELi96ENS_6half_tEfNS_4arch4Sm80ELb1ELb0ELb0ELb0ELb1ELb0ELb1ELb0EEENS1_21CollectiveEpilogueFwdINS6_IJS8_SA_S9_EEENS6_IJNS7_ILi1EEESI_SI_EEESC_SE_Li128ELb0ELb1ELb0ELb0EEENS1_30DynamicPersistentTileSchedulerILi128ELi128ELb0ELb1ELb0EEEEEEEEEvNT_6ParamsE)
        /*005c*/ 	.word	0x00000078


	//----- nvinfo : EIATTR_REGCOUNT
	.align		4
.L_26:
        /*0060*/ 	.byte	0x04, 0x2f
        /*0062*/ 	.short	(.L_28 - .L_27)
	.align		4
.L_27:
        /*0064*/ 	.word	index@(_ZN7cutlass13device_kernelIN5flash19enable_sm80_to_sm89INS1_16FlashAttnFwdSm80INS1_25CollectiveMainloopFwdSm80ILi4ELi1ELb0EN4cute5tupleIJNS5_1CILi128EEENS7_ILi48EEENS7_ILi96EEEEEELi96ENS_6half_tEfNS_4arch4Sm80ELb0ELb1ELb0ELb1ELb1ELb1ELb1ELb0EEENS1_21CollectiveEpilogueFwdINS6_IJS8_SA_S9_EEENS6_IJNS7_ILi1EEESI_SI_EEESC_SE_Li128ELb1ELb1ELb0ELb0EEENS1_19SingleTileSchedulerILb1ELb0ELb1ELi128EEEEEEEEEvNT_6ParamsE)
        /*0068*/ 	.word	0x000000ff


	//----- nvinfo : EIATTR_FRAME_SIZE
	.align		4
.L_28:
        /*006c*/ 	.byte	0x04, 0x11
        /*006e*/ 	.short	(.L_30 - .L_29)
	.align		4
.L_29:
        /*0070*/ 	.word	index@($__internal_2_$__cuda_sm70_shflsync_idx_p)
        /*0074*/ 	.word	0x00000000


	//----- nvinfo : EIATTR_FRAME_SIZE
	.align		4
.L_30:
        /*0078*/ 	.byte	0x04, 0x11
        /*007a*/ 	.short	(.L_32 - .L_31)
	.align		4
.L_31:
        /*007c*/ 	.word	index@(_ZN7cutlass13device_kernelIN5flash19enable_sm80_to_sm89INS1_16FlashAttnFwdSm80INS1_25CollectiveMainloopFwdSm80ILi4ELi1ELb0EN4cute5tupleIJNS5_1CILi128EEENS7_ILi48EEENS7_ILi96EEEEEELi96ENS_6half_tEfNS_4arch4Sm80ELb0ELb1ELb0ELb1ELb1ELb1ELb1ELb0EEENS1_21CollectiveEpilogueFwdINS6_IJS8_SA_S9_EEENS6_IJNS7_ILi1EEESI_SI_EEESC_SE_Li128ELb1ELb1ELb0ELb0EEENS1_19SingleTileSchedulerILb1ELb0ELb1ELi128EEEEEEEEEvNT_6ParamsE)
        /*0080*/ 	.word	0x00000050


	//----- nvinfo : EIATTR_REGCOUNT
	.align		4
.L_32:
        /*0084*/ 	.byte	0x04, 0x2f
        /*0086*/ 	.short	(.L_34 - .L_33)
	.align		4
.L_33:
        /*0088*/ 	.word	index@(_ZN7cutlass13device_kernelIN5flash19enable_sm80_to_sm89INS1_16FlashAttnFwdSm80INS1_25CollectiveMainloopFwdSm80ILi4ELi1ELb0EN4cute5tupleIJNS5_1CILi128EEENS7_ILi48EEENS7_ILi96EEEEEELi96ENS_6half_tEfNS_4arch4Sm80ELb0ELb1ELb0ELb1ELb1ELb0ELb1ELb0EEENS1_21CollectiveEpilogueFwdINS6_IJS8_SA_S9_EEENS6_IJNS7_ILi1EEESI_SI_EEESC_SE_Li128ELb1ELb1ELb0ELb0EEENS1_19SingleTileSchedulerILb1ELb0ELb1ELi128EEEEEEEEEvNT_6ParamsE)
        /*008c*/ 	.word	0x000000ff


	//----- nvinfo : EIATTR_FRAME_SIZE
	.align		4
.L_34:
        /*0090*/ 	.byte	0x04, 0x11
        /*0092*/ 	.short	(.L_36 - .L_35)
	.align		4
.L_35:
        /*0094*/ 	.word	index@($__internal_1_$__cuda_sm70_shflsync_idx_p)
        /*0098*/ 	.word	0x00000000


	//----- nvinfo : EIATTR_FRAME_SIZE
	.align		4
.L_36:
        /*009c*/ 	.byte	0x04, 0x11
        /*009e*/ 	.short	(.L_38 - .L_37)
	.align		4
.L_37:
        /*00a0*/ 	.word	index@(_ZN7cutlass13device_kernelIN5flash19enable_sm80_to_sm89INS1_16FlashAttnFwdSm80INS1_25CollectiveMainloopFwdSm80ILi4ELi1ELb0EN4cute5tupleIJNS5_1CILi128EEENS7_ILi48EEENS7_ILi96EEEEEELi96ENS_6half_tEfNS_4arch4Sm80ELb0ELb1ELb0ELb1ELb1ELb0ELb1ELb0EEENS1_21CollectiveEpilogueFwdINS6_IJS8_SA_S9_EEENS6_IJNS7_ILi1EEESI_SI_EEESC_SE_Li128ELb1ELb1ELb0ELb0EEENS1_19SingleTileSchedulerILb1ELb0ELb1ELi128EEEEEEEEEvNT_6ParamsE)
        /*00a4*/ 	.word	0x00000040


	//----- nvinfo : EIATTR_REGCOUNT
	.align		4
.L_38:
        /*00a8*/ 	.byte	0x04, 0x2f
        /*00aa*/ 	.short	(.L_40 - .L_39)
	.align		4
.L_39:
        /*00ac*/ 	.word	index@(_ZN7cutlass13device_kernelIN5flash19enable_sm80_to_sm89INS1_16FlashAttnFwdSm80INS1_25CollectiveMainloopFwdSm80ILi4ELi1ELb0EN4cute5tupleIJNS5_1CILi128EEENS7_ILi48EEENS7_ILi96EEEEEELi96ENS_6half_tEfNS_4arch4Sm80ELb0ELb1ELb0ELb0ELb1ELb0ELb1ELb0EEENS1_21CollectiveEpilogueFwdINS6_IJS8_SA_S9_EEENS6_IJNS7_ILi1EEESI_SI_EEESC_SE_Li128ELb0ELb1ELb0ELb0EEENS1_19SingleTileSchedulerILb0ELb0ELb1ELi128EEEEEEEEEvNT_6ParamsE)
        /*00b0*/ 	.word	0x000000ff


	//----- nvinfo : EIATTR_FRAME_SIZE
	.align		4
.L_40:
        /*00b4*/ 	.byte	0x04, 0x11
        /*00b6*/ 	.short	(.L_42 - .L_41)
	.align		4
.L_41:
        /*00b8*/ 	.word	index@($__internal_0_$__cuda_sm70_shflsync_idx_p)
        /*00bc*/ 	.word	0x00000000


	//----- nvinfo : EIATTR_FRAME_SIZE
	.align		4
.L_42:
        /*00c0*/ 	.byte	0x04, 0x11
        /*00c2*/ 	.short	(.L_44 - .L_43)
	.align		4
.L_43:
        /*00c4*/ 	.word	index@(_ZN7cutlass13device_kernelIN5flash19enable_sm80_to_sm89INS1_16FlashAttnFwdSm80INS1_25CollectiveMainloopFwdSm80ILi4ELi1ELb0EN4cute5tupleIJNS5_1CILi128EEENS7_ILi48EEENS7_ILi96EEEEEELi96ENS_6half_tEfNS_4arch4Sm80ELb0ELb1ELb0ELb0ELb1ELb0ELb1ELb0EEENS1_21CollectiveEpilogueFwdINS6_IJS8_SA_S9_EEENS6_IJNS7_ILi1EEESI_SI_EEESC_SE_Li128ELb0ELb1ELb0ELb0EEENS1_19SingleTileSchedulerILb0ELb0ELb1ELi128EEEEEEEEEvNT_6ParamsE)
        /*00c8*/ 	.word	0x00000030


	//----- nvinfo : EIATTR_REGCOUNT
	.align		4
.L_44:
        /*00cc*/ 	.byte	0x04, 0x2f
        /*00ce*/ 	.short	(.L_46 - .L_45)
	.align		4
.L_45:
        /*00d0*/ 	.word	index@(_ZN7cutlass13device_kernelIN5flash19enable_sm80_to_sm89INS1_16FlashAttnFwdSm80INS1_25CollectiveMainloopFwdSm80ILi4ELi1ELb0EN4cute5tupleIJNS5_1CILi128EEENS7_ILi64EEENS7_ILi96EEEEEELi96ENS_6half_tEfNS_4arch4Sm80ELb0ELb0ELb0ELb1ELb1ELb1ELb1ELb0EEENS1_21CollectiveEpilogueFwdINS6_IJS8_SA_S9_EEENS6_IJNS7_ILi1EEESI_SI_EEESC_SE_Li128ELb1ELb1ELb0ELb0EEENS1_19SingleTileSchedulerILb1ELb0ELb1ELi128EEEEEEEEEvNT_6ParamsE)
        /*00d4*/ 	.word	0x000000ff


	//----- nvinfo : EIATTR_FRAME_SIZE
	.align		4
.L_46:
        /*00d8*/ 	.byte	0x04, 0x11
        /*00da*/ 	.short	(.L_48 - .L_47)
	.align		4
.L_47:
        /*00dc*/ 	.word	index@(_ZN7cutlass13device_kernelIN5flash19enable_sm80_to_sm89INS1_16FlashAttnFwdSm80INS1_25CollectiveMainloopFwdSm80ILi4ELi1ELb0EN4cute5tupleIJNS5_1CILi128EEENS7_ILi64EEENS7_ILi96EEEEEELi96ENS_6half_tEfNS_4arch4Sm80ELb0ELb0ELb0ELb1ELb1ELb1ELb1ELb0EEENS1_21CollectiveEpilogueFwdINS6_IJS8_SA_S9_EEENS6_IJNS7_ILi1EEESI_SI_EEESC_SE_Li128ELb1ELb1ELb0ELb0EEENS1_19SingleTileSchedulerILb1ELb0ELb1ELi128EEEEEEEEEvNT_6ParamsE)
        /*00e0*/ 	.word	0x00000018


	//----- nvinfo : EIATTR_REGCOUNT
	.align		4
.L_48:
        /*00e4*/ 	.byte	0x04, 0x2f
        /*00e6*/ 	.short	(.L_50 - .L_49)
	.align		4
.L_49:
        /*00e8*/ 	.word	index@(_ZN7cutlass13device_kernelIN5flash19enable_sm80_to_sm89INS1_16FlashAttnFwdSm80INS1_25CollectiveMainloopFwdSm80ILi4ELi1ELb0EN4cute5tupleIJNS5_1CILi128EEENS7_ILi64EEENS7_ILi96EEEEEELi96ENS_6half_tEfNS_4arch4Sm80ELb0ELb0ELb0ELb1ELb1ELb0ELb1ELb0EEENS1_21CollectiveEpilogueFwdINS6_IJS8_SA_S9_EEENS6_IJNS7_ILi1EEESI_SI_EEESC_SE_Li128ELb1ELb1ELb0ELb0EEENS1_19SingleTileSchedulerILb1ELb0ELb1ELi128EEEEEEEEEvNT_6ParamsE)
        /*00ec*/ 	.word	0x000000ff


	//----- nvinfo : EIATTR_FRAME_SIZE
	.align		4
.L_50:
        /*00f0*/ 	.byte	0x04, 0x11
        /*00f2*/ 	.short	(.L_52 - .L_51)
	.align		4
.L_51:
        /*00f4*/ 	.word	index@(_ZN7cutlass13device_kernelIN5flash19enable_sm80_to_sm89INS1_16FlashAttnFwdSm80INS1_25CollectiveMainloopFwdSm80ILi4ELi1ELb0EN4cute5tupleIJNS5_1CILi128EEENS7_ILi64EEENS7_ILi96EEEEEELi96ENS_6half_tEfNS_4arch4Sm80ELb0ELb0ELb0ELb1ELb1ELb0ELb1ELb0EEENS1_21CollectiveEpilogueFwdINS6_IJS8_SA_S9_EEENS6_IJNS7_ILi1EEESI_SI_EEESC_SE_Li128ELb1ELb1ELb0ELb0EEENS1_19SingleTileSchedulerILb1ELb0ELb1ELi128EEEEEEEEEvNT_6ParamsE)
        /*00f8*/ 	.word	0x00000018


	//----- nvinfo : EIATTR_REGCOUNT
	.align		4
.L_52:
        /*00fc*/ 	.byte	0x04, 0x2f
        /*00fe*/ 	.short	(.L_54 - .L_53)
	.align		4
.L_53:
        /*0100*/ 	.word	index@(_ZN7cutlass13device_kernelIN5flash19enable_sm80_to_sm89INS1_16FlashAttnFwdSm80INS1_25CollectiveMainloopFwdSm80ILi4ELi1ELb0EN4cute5tupleIJNS5_1CILi128EEENS7_ILi64EEENS7_ILi96EEEEEELi96ENS_6half_tEfNS_4arch4Sm80ELb0ELb0ELb0ELb0ELb1ELb0ELb1ELb0EEENS1_21CollectiveEpilogueFwdINS6_IJS8_SA_S9_EEENS6_IJNS7_ILi1EEESI_SI_EEESC_SE_Li128ELb0ELb1ELb0ELb0EEENS1_19SingleTileSchedulerILb0ELb0ELb1ELi128EEEEEEEEEvNT_6ParamsE)
        /*0104*/ 	.word	0x000000ff


	//----- nvinfo : EIATTR_FRAME_SIZE
	.align		4
.L_54:
        /*0108*/ 	.byte	0x04, 0x11
        /*010a*/ 	.short	(.L_56 - .L_55)
	.align		4
.L_55:
        /*010c*/ 	.word	index@(_ZN7cutlass13device_kernelIN5flash19enable_sm80_to_sm89INS1_16FlashAttnFwdSm80INS1_25CollectiveMainloopFwdSm80ILi4ELi1ELb0EN4cute5tupleIJNS5_1CILi128EEENS7_ILi64EEENS7_ILi96EEEEEELi96ENS_6half_tEfNS_4arch4Sm80ELb0ELb0ELb0ELb0ELb1ELb0ELb1ELb0EEENS1_21CollectiveEpilogueFwdINS6_IJS8_SA_S9_EEENS6_IJNS7_ILi1EEESI_SI_EEESC_SE_Li128ELb0ELb1ELb0ELb0EEENS1_19SingleTileSchedulerILb0ELb0ELb1ELi128EEEEEEEEEvNT_6ParamsE)
        /*0110*/ 	.word	0x00000008


	//----- nvinfo : EIATTR_MIN_STACK_SIZE
	.align		4
.L_56:
        /*0114*/ 	.byte	0x04, 0x12
        /*0116*/ 	.short	(.L_58 - .L_57)
	.align		4
.L_57:
        /*0118*/ 	.word	index@(_ZN7cutlass13device_kernelIN5flash19enable_sm80_to_sm89INS1_16FlashAttnFwdSm80INS1_25CollectiveMainloopFwdSm80ILi4ELi1ELb0EN4cute5tupleIJNS5_1CILi128EEENS7_ILi64EEENS7_ILi96EEEEEELi96ENS_6half_tEfNS_4arch4Sm80ELb0ELb0ELb0ELb0ELb1ELb0ELb1ELb0EEENS1_21CollectiveEpilogueFwdINS6_IJS8_SA_S9_EEENS6_IJNS7_ILi1EEESI_SI_EEESC_SE_Li128ELb0ELb1ELb0ELb0EEENS1_19SingleTileSchedulerILb0ELb0ELb1ELi128EEEEEEEEEvNT_6ParamsE)
        /*011c*/ 	.word	0x00000008


	//----- nvinfo : EIATTR_MIN_STACK_SIZE
	.align		4
.L_58:
        /*0120*/ 	.byte	0x04, 0x12
        /*0122*/ 	.short	(.L_60 - .L_59)
	.align		4
.L_59:
        /*0124*/ 	.word	index@(_ZN7cutlass13device_kernelIN5flash19enable_sm80_to_sm89INS1_16FlashAttnFwdSm80INS1_25CollectiveMainloopFwdSm80ILi4ELi1ELb0EN4cute5tupleIJNS5_1CILi128EEENS7_ILi64EEENS7_ILi96EEEEEELi96ENS_6half_tEfNS_4arch4Sm80ELb0ELb0ELb0ELb1ELb1ELb0ELb1ELb0EEENS1_21CollectiveEpilogueFwdINS6_IJS8_SA_S9_EEENS6_IJNS7_ILi1EEESI_SI_EEESC_SE_Li128ELb1ELb1ELb0ELb0EEENS1_19SingleTileSchedulerILb1ELb0ELb1ELi128EEEEEEEEEvNT_6ParamsE)
        /*0128*/ 	.word	0x00000018


	//----- nvinfo : EIATTR_MIN_STACK_SIZE
	.align		4
.L_60:
        /*012c*/ 	.byte	0x04, 0x12
        /*012e*/ 	.short	(.L_62 - .L_61)
	.align		4
.L_61:
        /*0130*/ 	.word	index@(_ZN7cutlass13device_kernelIN5flash19enable_sm80_to_sm89INS1_16FlashAttnFwdSm80INS1_25CollectiveMainloopFwdSm80ILi4ELi1ELb0EN4cute5tupleIJNS5_1CILi128EEENS7_ILi64EEENS7_ILi96EEEEEELi96ENS_6half_tEfNS_4arch4Sm80ELb0ELb0ELb0ELb1ELb1ELb1ELb1ELb0EEENS1_21CollectiveEpilogueFwdINS6_IJS8_SA_S9_EEENS6_IJNS7_ILi1EEESI_SI_EEESC_SE_Li128ELb1ELb1ELb0ELb0EEENS1_19SingleTileSchedulerILb1ELb0ELb1ELi128EEEEEEEEEvNT_6ParamsE)
        /*0134*/ 	.word	0x00000018


	//----- nvinfo : EIATTR_MIN_STACK_SIZE
	.align		4
.L_62:
        /*0138*/ 	.byte	0x04, 0x12
        /*013a*/ 	.short	(.L_64 - .L_63)
	.align		4
.L_63:
        /*013c*/ 	.word	index@(_ZN7cutlass13device_kernelIN5flash19enable_sm80_to_sm89INS1_16FlashAttnFwdSm80INS1_25CollectiveMainloopFwdSm80ILi4ELi1ELb0EN4cute5tupleIJNS5_1CILi128EEENS7_ILi48EEENS7_ILi96EEEEEELi96ENS_6half_tEfNS_4arch4Sm80ELb0ELb1ELb0ELb0ELb1ELb0ELb1ELb0EEENS1_21CollectiveEpilogueFwdINS6_IJS8_SA_S9_EEENS6_IJNS7_ILi1EEESI_SI_EEESC_SE_Li128ELb0ELb1ELb0ELb0EEENS1_19SingleTileSchedulerILb0ELb0ELb1ELi128EEEEEEEEEvNT_6ParamsE)
        /*0140*/ 	.word	0x00000030


	//----- nvinfo : EIATTR_MIN_STACK_SIZE
	.align		4
.L_64:
        /*0144*/ 	.byte	0x04, 0x12
        /*0146*/ 	.short	(.L_66 - .L_65)
	.align		4
.L_65:
        /*0148*/ 	.word	index@(_ZN7cutlass13device_kernelIN5flash19enable_sm80_to_sm89INS1_16FlashAttnFwdSm80INS1_25CollectiveMainloopFwdSm80ILi4ELi1ELb0EN4cute5tupleIJNS5_1CILi128EEENS7_ILi48EEENS7_ILi96EEEEEELi96ENS_6half_tEfNS_4arch4Sm80ELb0ELb1ELb0ELb1ELb1ELb0ELb1ELb0EEENS1_21CollectiveEpilogueFwdINS6_IJS8_SA_S9_EEENS6_IJNS7_ILi1EEESI_SI_EEESC_SE_Li128ELb1ELb1ELb0ELb0EEENS1_19SingleTileSchedulerILb1ELb0ELb1ELi128EEEEEEEEEvNT_6ParamsE)
        /*014c*/ 	.word	0x00000040


	//----- nvinfo : EIATTR_MIN_STACK_SIZE
	.align		4
.L_66:
        /*0150*/ 	.byte	0x04, 0x12
        /*0152*/ 	.short	(.L_68 - .L_67)
	.align		4
.L_67:
        /*0154*/ 	.word	index@(_ZN7cutlass13device_kernelIN5flash19enable_sm80_to_sm89INS1_16FlashAttnFwdSm80INS1_25CollectiveMainloopFwdSm80ILi4ELi1ELb0EN4cute5tupleIJNS5_1CILi128EEENS7_ILi48EEENS7_ILi96EEEEEELi96ENS_6half_tEfNS_4arch4Sm80ELb0ELb1ELb0ELb1ELb1ELb1ELb1ELb0EEENS1_21CollectiveEpilogueFwdINS6_IJS8_SA_S9_EEENS6_IJNS7_ILi1EEESI_SI_EEESC_SE_Li128ELb1ELb1ELb0ELb0EEENS1_19SingleTileSchedulerILb1ELb0ELb1ELi128EEEEEEEEEvNT_6ParamsE)
        /*0158*/ 	.word	0x00000050


	//----- nvinfo : EIATTR_MIN_STACK_SIZE
	.align		4
.L_68:
        /*015c*/ 	.byte	0x04, 0x12
        /*015e*/ 	.short	(.L_70 - .L_69)
	.align		4
.L_69:
        /*0160*/ 	.word	index@(_ZN7cutlass13device_kernelIN5flash19enable_sm80_to_sm89INS1_16FlashAttnFwdSm80INS1_25CollectiveMainloopFwdSm80ILi4ELi1ELb0EN4cute5tupleIJNS5_1CILi128EEENS7_ILi64EEENS7_ILi96EEEEEELi96ENS_6half_tEfNS_4arch4Sm80ELb1ELb0ELb0ELb0ELb1ELb0ELb1ELb0EEENS1_21CollectiveEpilogueFwdINS6_IJS8_SA_S9_EEENS6_IJNS7_ILi1EEESI_SI_EEESC_SE_Li128ELb0ELb1ELb0ELb0EEENS1_30DynamicPersistentTileSchedulerILi128ELi128ELb0ELb1ELb0EEEEEEEEEvNT_6ParamsE)
        /*0164*/ 	.word	0x00000078


	//----- nvinfo : EIATTR_MIN_STACK_SIZE
	.align		4
.L_70:
        /*0168*/ 	.byte	0x04, 0x12
        /*016a*/ 	.short	(.L_72 - .L_71)
	.align		4
.L_71:
        /*016c*/ 	.word	index@(_ZN7cutlass13device_kernelIN5flash19enable_sm80_to_sm89INS1_16FlashAttnFwdSm80INS1_25CollectiveMainloopFwdSm80ILi4ELi1ELb0EN4cute5tupleIJNS5_1CILi128EEENS7_ILi64EEENS7_ILi96EEEEEELi96ENS_6half_tEfNS_4arch4Sm80ELb1ELb0ELb0ELb1ELb1ELb0ELb1ELb0EEENS1_21CollectiveEpilogueFwdINS6_IJS8_SA_S9_EEENS6_IJNS7_ILi1EEESI_SI_EEESC_SE_Li128ELb1ELb1ELb0ELb0EEENS1_19SingleTileSchedulerILb1ELb0ELb1ELi128EEEEEEEEEvNT_6ParamsE)
        /*0170*/ 	.word	0x00000050


	//----- nvinfo : EIATTR_MIN_STACK_SIZE
	.align		4
.L_72:
        /*0174*/ 	.byte	0x04, 0x12
        /*0176*/ 	.short	(.L_74 - .L_73)
	.align		4
.L_73:
        /*0178*/ 	.word	index@(_ZN7cutlass13device_kernelIN5flash19enable_sm80_to_sm89INS1_16FlashAttnFwdSm80INS1_25CollectiveMainloopFwdSm80ILi4ELi1ELb0EN4cute5tupleIJNS5_1CILi128EEENS7_ILi64EEENS7_ILi96EEEEEELi96ENS_6half_tEfNS_4arch4Sm80ELb1ELb0ELb0ELb1ELb1ELb1ELb1ELb0EEENS1_21CollectiveEpilogueFwdINS6_IJS8_SA_S9_EEENS6_IJNS7_ILi1EEESI_SI_EEESC_SE_Li128ELb1ELb1ELb0ELb0EEENS1_19SingleTileSchedulerILb1ELb0ELb1ELi128EEEEEEEEEvNT_6ParamsE)
        /*017c*/ 	.word	0x00000050
.L_74:


//--------------------- .nv.info._ZN7cutlass13device_kernelIN5flash19enable_sm80_to_sm89INS1_16FlashAttnFwdSm80INS1_25CollectiveMainloopFwdSm80ILi4ELi1ELb0EN4cute5tupleIJNS5_1CILi128EEENS7_ILi64EEENS7_ILi96EEEEEELi96ENS_6half_tEfNS_4arch4Sm80ELb0ELb0ELb0ELb0ELb1ELb0ELb1ELb0EEENS1_21CollectiveEpilogueFwdINS6_IJS8_SA_S9_EEENS6_IJNS7_ILi1EEESI_SI_EEESC_SE_Li128ELb0ELb1ELb0ELb0EEENS1_19SingleTileSchedulerILb0ELb0ELb1ELi128EEEEEEEEEvNT_6ParamsE --------------------------
	.section	.nv.info._ZN7cutlass13device_kernelIN5flash19enable_sm80_to_sm89INS1_16FlashAttnFwdSm80INS1_25CollectiveMainloopFwdSm80ILi4ELi1ELb0EN4cute5tupleIJNS5_1CILi128EEENS7_ILi64EEENS7_ILi96EEEEEELi96ENS_6half_tEfNS_4arch4Sm80ELb0ELb0ELb0ELb0ELb1ELb0ELb1ELb0EEENS1_21CollectiveEpilogueFwdINS6_IJS8_SA_S9_EEENS6_IJNS7_ILi1EEESI_SI_EEESC_SE_Li128ELb0ELb1ELb0ELb0EEENS1_19SingleTileSchedulerILb0ELb0ELb1ELi128EEEEEEEEEvNT_6ParamsE,"",@"SHT_CUDA_INFO"
	.sectionflags	@""
	.align	4


	//----- nvinfo : EIATTR_CUDA_API_VERSION
	.align		4
        /*0000*/ 	.byte	0x04, 0x37
        /*0002*/ 	.short	(.L_76 - .L_75)
.L_75:
        /*0004*/ 	.word	0x00000082


	//----- nvinfo : EIATTR_SW2861232_WAR
	.align		4
.L_76:
        /*0008*/ 	.byte	0x01, 0x35
	.zero		2


	//----- nvinfo : EIATTR_PARAM_CBANK
	.align		4
        /*000c*/ 	.byte	0x04, 0x0a
        /*000e*/ 	.short	(.L_78 - .L_77)
	.align		4
.L_77:
        /*0010*/ 	.word	index@(.nv.constant0._ZN7cutlass13device_kernelIN5flash19enable_sm80_to_sm89INS1_16FlashAttnFwdSm80INS1_25CollectiveMainloopFwdSm80ILi4ELi1ELb0EN4cute5tupleIJNS5_1CILi128EEENS7_ILi64EEENS7_ILi96EEEEEELi96ENS_6half_tEfNS_4arch4Sm80ELb0ELb0ELb0ELb0ELb1ELb0ELb1ELb0EEENS1_21CollectiveEpilogueFwdINS6_IJS8_SA_S9_EEENS6_IJNS7_ILi1EEESI_SI_EEESC_SE_Li128ELb0ELb1ELb0ELb0EEENS1_19SingleTileSchedulerILb0ELb0ELb1ELi128EEEEEEEEEvNT_6ParamsE)
        /*0014*/ 	.short	0x0160
        /*0016*/ 	.short	0x0418


	//----- nvinfo : EIATTR_CBANK_PARAM_SIZE
	.align		4
.L_78:
        /*0018*/ 	.byte	0x03, 0x19
        /*001a*/ 	.short	0x0418


	//----- nvinfo : EIATTR_KPARAM_INFO
	.align		4
        /*001c*/ 	.byte	0x04, 0x17
        /*001e*/ 	.short	(.L_80 - .L_79)
.L_79:
        /*0020*/ 	.word	0x00000000
        /*0024*/ 	.short	0x0000
        /*0026*/ 	.short	0x0000
        /*0028*/ 	.byte	0x00, 0xf0, 0x61, 0x10


	//----- nvinfo : EIATTR_MAXREG_COUNT
	.align		4
.L_80:
        /*002c*/ 	.byte	0x03, 0x1b
        /*002e*/ 	.short	0x00ff


	//----- nvinfo : EIATTR_NUM_BARRIERS
	.align		4
        /*0030*/ 	.byte	0x02, 0x4c
        /*0032*/ 	.byte	0x02
	.zero		1


	//----- nvinfo : EIATTR_ANNOTATIONS
	.align		4
        /*0034*/ 	.byte	0x04, 0x55
        /*0036*/ 	.short	(.L_82 - .L_81)


	//   ....[0]....
.L_81:
        /*0038*/ 	.word	0x00000001
        /*003c*/ 	.byte	0x20, 0x42, 0x00, 0x00, 0x01, 0x00, 0x00, 0x00, 0x30, 0x42, 0x00, 0x00, 0x01, 0x00, 0x00, 0x00
        /*004c*/ 	.byte	0xb0, 0x74, 0x00, 0x00, 0x01, 0x00, 0x00, 0x00, 0xd0, 0x74, 0x00, 0x00, 0x01, 0x00, 0x00, 0x00
        /*005c*/ 	.byte	0xc0, 0x79, 0x00, 0x00, 0x01, 0x00, 0x00, 0x00, 0xe0, 0x79, 0x00, 0x00, 0x01, 0x00, 0x00, 0x00
        /*006c*/ 	.byte	0x60, 0x7a, 0x00, 0x00, 0x01, 0x00, 0x00, 0x00, 0xc0, 0x7a, 0x00, 0x00


	//----- nvinfo : EIATTR_MERCURY_ISA_VERSION
	.align		4
.L_82:
        /*0078*/ 	.byte	0x03, 0x5f
        /*007a*/ 	.short	0x0000


	//----- nvinfo : EIATTR_COOP_GROUP_MASK_REGIDS
	.align		4
        /*007c*/ 	.byte	0x04, 0x29
        /*007e*/ 	.short	(.L_84 - .L_83)


	//   ....[0]....
.L_83:
        /*0080*/ 	.word	0xffffffff


	//   ....[1]....
        /*0084*/ 	.word	0xffffffff


	//   ....[2]....
        /*0088*/ 	.word	0xffffffff


	//   ....[3]....
        /*008c*/ 	.word	0xffffffff


	//   ....[4]....
        /*0090*/ 	.word	0xffffffff


	//   ....[5]....
        /*0094*/ 	.word	0xffffffff


	//   ....[6]....
        /*0098*/ 	.word	0xffffffff


	//   ....[7]....
        /*009c*/ 	.word	0xffffffff


	//   ....[8]....
        /*00a0*/ 	.word	0xffffffff


	//   ....[9]....
        /*00a4*/ 	.word	0xffffffff


	//   ....[10]....
        /*00a8*/ 	.word	0xffffffff


	//   ....[11]....
        /*00ac*/ 	.word	0xffffffff


	//   ....[12]....
        /*00b0*/ 	.word	0xffffffff


	//   ....[13]....
        /*00b4*/ 	.word	0xffffffff


	//   ....[14]....
        /*00b8*/ 	.word	0xffffffff


	//   ....[15]....
        /*00bc*/ 	.word	0xffffffff


	//   ....[16]....
        /*00c0*/ 	.word	0xffffffff


	//   ....[17]....
        /*00c4*/ 	.word	0xffffffff


	//   ....[18]....
        /*00c8*/ 	.word	0xffffffff


	//   ....[19]....
        /*00cc*/ 	.word	0xffffffff


	//   ....[20]....
        /*00d0*/ 	.word	0xffffffff


	//   ....[21]....
        /*00d4*/ 	.word	0xffffffff


	//   ....[22]....
        /*00d8*/ 	.word	0xffffffff


	//   ....[23]....
        /*00dc*/ 	.word	0xffffffff


	//   ....[24]....
        /*00e0*/ 	.word	0xffffffff


	//   ....[25]....
        /*00e4*/ 	.word	0xffffffff


	//   ....[26]....
        /*00e8*/ 	.word	0xffffffff


	//   ....[27]....
        /*00ec*/ 	.word	0xffffffff


	//   ....[28]....
        /*00f0*/ 	.word	0xffffffff


	//   ....[29]....
        /*00f4*/ 	.word	0xffffffff


	//   ....[30]....
        /*00f8*/ 	.word	0xffffffff


	//   ....[31]....
        /*00fc*/ 	.word	0xffffffff


	//   ....[32]....
        /*0100*/ 	.word	0xffffffff


	//   ....[33]....
        /*0104*/ 	.word	0xffffffff


	//   ....[34]....
        /*0108*/ 	.word	0xffffffff


	//   ....[35]....
        /*010c*/ 	.word	0xffffffff


	//   ....[36]....
        /*0110*/ 	.word	0xffffffff


	//   ....[37]....
        /*0114*/ 	.word	0xffffffff


	//   ....[38]....
        /*0118*/ 	.word	0xffffffff


	//   ....[39]....
        /*011c*/ 	.word	0xffffffff


	//   ....[40]....
        /*0120*/ 	.word	0xffffffff


	//   ....[41]....
        /*0124*/ 	.word	0xffffffff


	//   ....[42]....
        /*0128*/ 	.word	0xffffffff


	//   ....[43]....
        /*012c*/ 	.word	0xffffffff


	//   ....[44]....
        /*0130*/ 	.word	0xffffffff


	//   ....[45]....
        /*0134*/ 	.word	0xffffffff


	//   ....[46]....
        /*0138*/ 	.word	0xffffffff


	//   ....[47]....
        /*013c*/ 	.word	0xffffffff


	//   ....[48]....
        /*0140*/ 	.word	0xffffffff


	//   ....[49]....
        /*0144*/ 	.word	0xffffffff


	//   ....[50]....
        /*0148*/ 	.word	0xffffffff


	//   ....[51]....
        /*014c*/ 	.word	0xffffffff


	//   ....[52]....
        /*0150*/ 	.word	0xffffffff


	//   ....[53]....
        /*0154*/ 	.word	0xffffffff


	//   ....[54]....
        /*0158*/ 	.word	0xffffffff


	//   ....[55]....
        /*015c*/ 	.word	0xffffffff


	//   ....[56]....
        /*0160*/ 	.word	0xffffffff


	//   ....[57]....
        /*0164*/ 	.word	0xffffffff


	//   ....[58]....
        /*0168*/ 	.word	0xffffffff


	//   ....[59]....
        /*016c*/ 	.word	0xffffffff


	//   ....[60]....
        /*0170*/ 	.word	0xffffffff


	//   ....[61]....
        /*0174*/ 	.word	0xffffffff


	//   ....[62]....
        /*0178*/ 	.word	0xffffffff


	//   ....[63]....
        /*017c*/ 	.word	0xffffffff


	//   ....[64]....
        /*0180*/ 	.word	0xffffffff


	//   ....[65]....
        /*0184*/ 	.word	0xffffffff


	//   ....[66]....
        /*0188*/ 	.word	0xffffffff


	//   ....[67]....
        /*018c*/ 	.word	0xffffffff


	//----- nvinfo : EIATTR_COOP_GROUP_INSTR_OFFSETS
	.align		4
.L_84:
        /*0190*/ 	.byte	0x04, 0x28
        /*0192*/ 	.short	(.L_86 - .L_85)


	//   ....[0]....
.L_85:
        /*0194*/ 	.word	0x00000680


	//   ....[1]....
        /*0198*/ 	.word	0x000006b0


	//   ....[2]....
        /*019c*/ 	.word	0x000006e0


	//   ....[3]....
        /*01a0*/ 	.word	0x00000700


	//   ....[4]....
        /*01a4*/ 	.word	0x00000730


	//   ....[5]....
        /*01a8*/ 	.word	0x00000770


	//   ....[6]....
        /*01ac*/ 	.word	0x00000930


	//   ....[7]....
        /*01b0*/ 	.word	0x00000a50


	//   ....[8]....
        /*01b4*/ 	.word	0x000010b0


	//   ....[9]....
        /*01b8*/ 	.word	0x000010e0


	//   ....[10]....
        /*01bc*/ 	.word	0x00001110


	//   ....[11]....
        /*01c0*/ 	.word	0x00001130


	//   ....[12]....
        /*01c4*/ 	.word	0x00001660


	//   ....[13]....
        /*01c8*/ 	.word	0x00001690


	//   ....[14]....
        /*01cc*/ 	.word	0x000016c0


	//   ....[15]....
        /*01d0*/ 	.word	0x000016e0


	//   ....[16]....
        /*01d4*/ 	.word	0x000023d0


	//   ....[17]....
        /*01d8*/ 	.word	0x000023f0


	//   ....[18]....
        /*01dc*/ 	.word	0x00002410


	//   ....[19]....
        /*01e0*/ 	.word	0x00002430


	//   ....[20]....
        /*01e4*/ 	.word	0x00002cc0


	//   ....[21]....
        /*01e8*/ 	.word	0x00002df0


	//   ....[22]....
        /*01ec*/ 	.word	0x00002e20


	//   ....[23]....
        /*01f0*/ 	.word	0x00002f20


	//   ....[24]....
        /*01f4*/ 	.word	0x00002f50


	//   ....[25]....
        /*01f8*/ 	.word	0x00003050


	//   ....[26]....
        /*01fc*/ 	.word	0x00003090


	//   ....[27]....
        /*0200*/ 	.word	0x000031b0


	//   ....[28]....
        /*0204*/ 	.word	0x000049f0


	//   ....[29]....
        /*0208*/ 	.word	0x00004a00


	//   ....[30]....
        /*020c*/ 	.word	0x00004a10


	//   ....[31]....
        /*0210*/ 	.word	0x00004a20


	//   ....[32]....
        /*0214*/ 	.word	0x00004c70


	//   ....[33]....
        /*0218*/ 	.word	0x00004c80


	//   ....[34]....
        /*021c*/ 	.word	0x00004c90


	//   ....[35]....
        /*0220*/ 	.word	0x00004cb0


	//   ....[36]....
        /*0224*/ 	.word	0x000058f0


	//   ....[37]....
        /*0228*/ 	.word	0x00005a20


	//   ....[38]....
        /*022c*/ 	.word	0x00005af0


	//   ....[39]....
        /*0230*/ 	.word	0x00005b40


	//   ....[40]....
        /*0234*/ 	.word	0x00005ba0


	//   ....[41]....
        /*0238*/ 	.word	0x00005c30


	//   ....[42]....
        /*023c*/ 	.word	0x00005c90


	//   ....[43]....
        /*0240*/ 	.word	0x00005cf0


	//   ....[44]....
        /*0244*/ 	.word	0x00007a70


	//   ....[45]....
        /*0248*/ 	.word	0x00007bc0


	//   ....[46]....
        /*024c*/ 	.word	0x00007d00


	//   ....[47]....
        /*0250*/ 	.word	0x00007d10


	//   ....[48]....
        /*0254*/ 	.word	0x00007d30


	//   ....[49]....
        /*0258*/ 	.word	0x00007d40


	//   ....[50]....
        /*025c*/ 	.word	0x00007d60


	//   ....[51]....
        /*0260*/ 	.word	0x00007d90


	//   ....[52]....
        /*0264*/ 	.word	0x00009190


	//   ....[53]....
        /*0268*/ 	.word	0x000091a0


	//   ....[54]....
        /*026c*/ 	.word	0x000091c0


	//   ....[55]....
        /*0270*/ 	.word	0x000091d0


	//   ....[56]....
        /*0274*/ 	.word	0x000091e0


	//   ....[57]....
        /*0278*/ 	.word	0x000091f0


	//   ....[58]....
        /*027c*/ 	.word	0x00009200


	//   ....[59]....
        /*0280*/ 	.word	0x00009210


	//   ....[60]....
        /*0284*/ 	.word	0x00009380


	//   ....[61]....
        /*0288*/ 	.word	0x00009390


	//   ....[62]....
        /*028c*/ 	.word	0x000094f0


	//   ....[63]....
        /*0290*/ 	.word	0x00009520


	//   ....[64]....
        /*0294*/ 	.word	0x00009650


	//   ....[65]....
        /*0298*/ 	.word	0x00009680


	//   ....[66]....
        /*029c*/ 	.word	0x000097b0


	//   ....[67]....
        /*02a0*/ 	.word	0x000097d0


	//----- nvinfo : EIATTR_EXIT_INSTR_OFFSETS
	.align		4
.L_86:
        /*02a4*/ 	.byte	0x04, 0x1c
        /*02a6*/ 	.short	(.L_88 - .L_87)


	//   ....[0]....
.L_87:
        /*02a8*/ 	.word	0x00000040


	//   ....[1]....
        /*02ac*/ 	.word	0x000097e0


	//   ....[2]....
        /*02b0*/ 	.word	0x00009890


	//   ....[3]....
        /*02b4*/ 	.word	0x000098f0


	//----- nvinfo : EIATTR_CTAIDZ_USED
	.align		4
.L_88:
        /*02b8*/ 	.byte	0x01, 0x04
	.zero		2


	//----- nvinfo : EIATTR_MAX_THREADS
	.align		4
        /*02bc*/ 	.byte	0x04, 0x05
        /*02be*/ 	.short	(.L_90 - .L_89)
.L_89:
        /*02c0*/ 	.word	0x00000080
        /*02c4*/ 	.word	0x00000001
        /*02c8*/ 	.word	0x00000001


	//----- nvinfo : EIATTR_CRS_STACK_SIZE
	.align		4
.L_90:
        /*02cc*/ 	.byte	0x04, 0x1e
        /*02ce*/ 	.short	(.L_92 - .L_91)
.L_91:
        /*02d0*/ 	.word	0x00000000
.L_92:


//--------------------- .nv.info._ZN7cutlass13device_kernelIN5flash19enable_sm80_to_sm89INS1_16FlashAttnFwdSm80INS1_25CollectiveMainloopFwdSm80ILi4ELi1ELb0EN4cute5tupleIJNS5_1CILi128EEENS7_ILi64EEENS7_ILi96EEEEEELi96ENS_6half_tEfNS_4arch4Sm80ELb0ELb0ELb0ELb1ELb1ELb0ELb1ELb0EEENS1_21CollectiveEpilogueFwdINS6_IJS8_SA_S9_EEENS6_IJNS7_ILi1EEESI_SI_EEESC_SE_Li128ELb1ELb1ELb0ELb0EEENS1_19SingleTileSchedulerILb1ELb0ELb1ELi128EEEEEEEEEvNT_6ParamsE --------------------------
	.section	.nv.info._ZN7cutlass13device_kernelIN5flash19enable_sm80_to_sm89INS1_16FlashAttnFwdSm80INS1_25CollectiveMainloopFwdSm80ILi4ELi1ELb0EN4cute5tupleIJNS5_1CILi128EEENS7_ILi64EEENS7_ILi96EEEEEELi96ENS_6half_tEfNS_4arch4Sm80ELb0ELb0ELb0ELb1ELb1ELb0ELb1ELb0EEENS1_21CollectiveEpilogueFwdINS6_IJS8_SA_S9_EEENS6_IJNS7_ILi1EEESI_SI_EEESC_SE_Li128ELb1ELb1ELb0ELb0EEENS1_19SingleTileSchedulerILb1ELb0ELb1ELi128EEEEEEEEEvNT_6ParamsE,"",@"SHT_CUDA_INFO"
	.sectionflags	@""
	.align	4


	//----- nvinfo : EIATTR_CUDA_API_VERSION
	.align		4
        /*0000*/ 	.byte	0x04, 0x37
        /*0002*/ 	.short	(.L_94 - .L_93)
.L_93:
        /*0004*/ 	.word	0x00000082


	//----- nvinfo : EIATTR_SW2861232_WAR
	.align		4
.L_94:
        /*0008*/ 	.byte	0x01, 0x35
	.zero		2


	//----- nvinfo : EIATTR_PARAM_CBANK
	.align		4
        /*000c*/ 	.byte	0x04, 0x0a
        /*000e*/ 	.short	(.L_96 - .L_95)
	.align		4
.L_95:
        /*0010*/ 	.word	index@(.nv.constant0._ZN7cutlass13device_kernelIN5flash19enable_sm80_to_sm89INS1_16FlashAttnFwdSm80INS1_25CollectiveMainloopFwdSm80ILi4ELi1ELb0EN4cute5tupleIJNS5_1CILi128EEENS7_ILi64EEENS7_ILi96EEEEEELi96ENS_6half_tEfNS_4arch4Sm80ELb0ELb0ELb0ELb1ELb1ELb0ELb1ELb0EEENS1_21CollectiveEpilogueFwdINS6_IJS8_SA_S9_EEENS6_IJNS7_ILi1EEESI_SI_EEESC_SE_Li128ELb1ELb1ELb0ELb0EEENS1_19SingleTileSchedulerILb1ELb0ELb1ELi128EEEEEEEEEvNT_6ParamsE)
        /*0014*/ 	.short	0x0160
        /*0016*/ 	.short	0x0418


	//----- nvinfo : EIATTR_CBANK_PARAM_SIZE
	.align		4
.L_96:
        /*0018*/ 	.byte	0x03, 0x19
        /*001a*/ 	.short	0x0418


	//----- nvinfo : EIATTR_KPARAM_INFO
	.align		4
        /*001c*/ 	.byte	0x04, 0x17
        /*001e*/ 	.short	(.L_98 - .L_97)
.L_97:
        /*0020*/ 	.word	0x00000000
        /*0024*/ 	.short	0x0000
        /*0026*/ 	.short	0x0000
        /*0028*/ 	.byte	0x00, 0xf0, 0x61, 0x10


	//----- nvinfo : EIATTR_MAXREG_COUNT
	.align		4
.L_98:
        /*002c*/ 	.byte	0x03, 0x1b
        /*002e*/ 	.short	0x00ff


	//----- nvinfo : EIATTR_NUM_BARRIERS
	.align		4
        /*0030*/ 	.byte	0x02, 0x4c
        /*0032*/ 	.byte	0x02
	.zero		1


	//----- nvinfo : EIATTR_ANNOTATIONS
	.align		4
        /*0034*/ 	.byte	0x04, 0x55
        /*0036*/ 	.short	(.L_100 - .L_99)


	//   ....[0]....
.L_99:
        /*0038*/ 	.word	0x00000001
        /*003c*/ 	.byte	0xe0, 0x01, 0x00, 0x00, 0x01, 0x00, 0x00, 0x00, 0x20, 0x03, 0x00, 0x00, 0x01, 0x00, 0x00, 0x00
        /*004c*/ 	.byte	0x30, 0x03, 0x00, 0x00, 0x01, 0x00, 0x00, 0x00, 0x50, 0x0c, 0x00, 0x00, 0x01, 0x00, 0x00, 0x00
        /*005c*/ 	.byte	0xe0, 0x14, 0x00, 0x00, 0x01, 0x00, 0x00, 0x00, 0x60, 0x15, 0x00, 0x00, 0x01, 0x00, 0x00, 0x00
        /*006c*/ 	.byte	0x80, 0x4e, 0x00, 0x00, 0x01, 0x00, 0x00, 0x00, 0x80, 0x4f, 0x00, 0x00, 0x01, 0x00, 0x00, 0x00
        /*007c*/ 	.byte	0xb0, 0x4f, 0x00, 0x00, 0x01, 0x00, 0x00, 0x00, 0xe0, 0x89, 0x00, 0x00, 0x01, 0x00, 0x00, 0x00
        /*008c*/ 	.byte	0x40, 0xa1, 0x00, 0x00


	//----- nvinfo : EIATTR_MERCURY_ISA_VERSION
	.align		4
.L_100:
        /*0090*/ 	.byte	0x03, 0x5f
        /*0092*/ 	.short	0x0000


	//----- nvinfo : EIATTR_COOP_GROUP_MASK_REGIDS
	.align		4
        /*0094*/ 	.byte	0x04, 0x29
        /*0096*/ 	.short	(.L_102 - .L_101)


	//   ....[0]....
.L_101:
        /*0098*/ 	.word	0xffffffff


	//   ....[1]....
        /*009c*/ 	.word	0xffffffff


	//   ....[2]....
        /*00a0*/ 	.word	0xffffffff


	//   ....[3]....
        /*00a4*/ 	.word	0xffffffff


	//   ....[4]....
        /*00a8*/ 	.word	0xffffffff


	//   ....[5]....
        /*00ac*/ 	.word	0xffffffff


	//   ....[6]....
        /*00b0*/ 	.word	0xffffffff


	//   ....[7]....
        /*00b4*/ 	.word	0xffffffff


	//   ....[8]....
        /*00b8*/ 	.word	0xffffffff


	//   ....[9]....
        /*00bc*/ 	.word	0xffffffff


	//   ....[10]....
        /*00c0*/ 	.word	0xffffffff


	//   ....[11]....
        /*00c4*/ 	.word	0xffffffff


	//   ....[12]....
        /*00c8*/ 	.word	0xffffffff


	//   ....[13]....
        /*00cc*/ 	.word	0xffffffff


	//   ....[14]....
        /*00d0*/ 	.word	0xffffffff


	//   ....[15]....
        /*00d4*/ 	.word	0xffffffff


	//   ....[16]....
        /*00d8*/ 	.word	0xffffffff


	//   ....[17]....
        /*00dc*/ 	.word	0xffffffff


	//   ....[18]....
        /*00e0*/ 	.word	0xffffffff


	//   ....[19]....
        /*00e4*/ 	.word	0xffffffff


	//   ....[20]....
        /*00e8*/ 	.word	0xffffffff


	//   ....[21]....
        /*00ec*/ 	.word	0xffffffff


	//   ....[22]....
        /*00f0*/ 	.word	0xffffffff


	//   ....[23]....
        /*00f4*/ 	.word	0xffffffff


	//   ....[24]....
        /*00f8*/ 	.word	0xffffffff


	//   ....[25]....
        /*00fc*/ 	.word	0xffffffff


	//   ....[26]....
        /*0100*/ 	.word	0xffffffff


	//   ....[27]....
        /*0104*/ 	.word	0xffffffff


	//   ....[28]....
        /*0108*/ 	.word	0xffffffff


	//   ....[29]....
        /*010c*/ 	.word	0xffffffff


	//   ....[30]....
        /*0110*/ 	.word	0xffffffff


	//   ....[31]....
        /*0114*/ 	.word	0xffffffff


	//   ....[32]....
        /*0118*/ 	.word	0xffffffff


	//   ....[33]....
        /*011c*/ 	.word	0xffffffff


	//   ....[34]....
        /*0120*/ 	.word	0xffffffff


	//   ....[35]....
        /*0124*/ 	.word	0xffffffff


	//   ....[36]....
        /*0128*/ 	.word	0xffffffff


	//   ....[37]....
        /*012c*/ 	.word	0xffffffff


	//   ....[38]....
        /*0130*/ 	.word	0xffffffff


	//   ....[39]....
        /*0134*/ 	.word	0xffffffff


	//   ....[40]....
        /*0138*/ 	.word	0xffffffff


	//   ....[41]....
        /*013c*/ 	.word	0xffffffff


	//   ....[42]....
        /*0140*/ 	.word	0xffffffff


	//   ....[43]....
        /*0144*/ 	.word	0xffffffff


	//   ....[44]....
        /*0148*/ 	.word	0xffffffff


	//   ....[45]....
        /*014c*/ 	.word	0xffffffff


	//   ....[46]....
        /*0150*/ 	.word	0xffffffff


	//   ....[47]....
        /*0154*/ 	.word	0xffffffff


	//   ....[48]....
        /*0158*/ 	.word	0xffffffff


	//   ....[49]....
        /*015c*/ 	.word	0xffffffff


	//   ....[50]....
        /*0160*/ 	.word	0xffffffff


	//   ....[51]....
        /*0164*/ 	.word	0xffffffff


	//   ....[52]....
        /*0168*/ 	.word	0xffffffff


	//   ....[53]....
        /*016c*/ 	.word	0xffffffff


	//   ....[54]....
        /*0170*/ 	.word	0xffffffff


	//   ....[55]....
        /*0174*/ 	.word	0xffffffff


	//   ....[56]....
        /*0178*/ 	.word	0xffffffff


	//   ....[57]....
        /*017c*/ 	.word	0xffffffff


	//   ....[58]....
        /*0180*/ 	.word	0xffffffff


	//   ....[59]....
        /*0184*/ 	.word	0xffffffff


	//   ....[60]....
        /*0188*/ 	.word	0xffffffff


	//   ....[61]....
        /*018c*/ 	.word	0xffffffff


	//   ....[62]....
        /*0190*/ 	.word	0xffffffff


	//   ....[63]....
        /*0194*/ 	.word	0xffffffff


	//   ....[64]....
        /*0198*/ 	.word	0xffffffff


	//   ....[65]....
        /*019c*/ 	.word	0xffffffff


	//   ....[66]....
        /*01a0*/ 	.word	0xffffffff


	//   ....[67]....
        /*01a4*/ 	.word	0xffffffff


	//   ....[68]....
        /*01a8*/ 	.word	0xffffffff


	//   ....[69]....
        /*01ac*/ 	.word	0xffffffff


	//   ....[70]....
        /*01b0*/ 	.word	0xffffffff


	//   ....[71]....
        /*01b4*/ 	.word	0xffffffff


	//   ....[72]....
        /*01b8*/ 	.word	0xffffffff


	//   ....[73]....
        /*01bc*/ 	.word	0xffffffff


	//   ....[74]....
        /*01c0*/ 	.word	0xffffffff


	//   ....[75]....
        /*01c4*/ 	.word	0xffffffff


	//   ....[76]....
        /*01c8*/ 	.word	0xffffffff


	//----- nvinfo : EIATTR_COOP_GROUP_INSTR_OFFSETS
	.align		4
.L_102:
        /*01cc*/ 	.byte	0x04, 0x28
        /*01ce*/ 	.short	(.L_104 - .L_103)


	//   ....[0]....
.L_103:
        /*01d0*/ 	.word	0x00000090


	//   ....[1]....
        /*01d4*/ 	.word	0x00000f40


	//   ....[2]....
        /*01d8*/ 	.word	0x00000f70


	//   ....[3]....
        /*01dc*/ 	.word	0x00001110


	//   ....[4]....
        /*01e0*/ 	.word	0x00001140


	//   ....[5]....
        /*01e4*/ 	.word	0x00001260


	//   ....[6]....
        /*01e8*/ 	.word	0x00001290


	//   ....[7]....
        /*01ec*/ 	.word	0x000013b0


	//   ....[8]....
        /*01f0*/ 	.word	0x00001400


	//   ....[9]....
        /*01f4*/ 	.word	0x000018e0


	//   ....[10]....
        /*01f8*/ 	.word	0x00001910


	//   ....[11]....
        /*01fc*/ 	.word	0x00001a10


	//   ....[12]....
        /*0200*/ 	.word	0x00001a90


	//   ....[13]....
        /*0204*/ 	.word	0x00001ac0


	//   ....[14]....
        /*0208*/ 	.word	0x00001ae0


	//   ....[15]....
        /*020c*/ 	.word	0x00001b10


	//   ....[16]....
        /*0210*/ 	.word	0x00001b40


	//   ....[17]....
        /*0214*/ 	.word	0x00002a70


	//   ....[18]....
        /*0218*/ 	.word	0x00002a80


	//   ....[19]....
        /*021c*/ 	.word	0x00002b20


	//   ....[20]....
        /*0220*/ 	.word	0x00002b40


	//   ....[21]....
        /*0224*/ 	.word	0x00003390


	//   ....[22]....
        /*0228*/ 	.word	0x00003470


	//   ....[23]....
        /*022c*/ 	.word	0x000034d0


	//   ....[24]....
        /*0230*/ 	.word	0x000035a0


	//   ....[25]....
        /*0234*/ 	.word	0x000035d0


	//   ....[26]....
        /*0238*/ 	.word	0x00003700


	//   ....[27]....
        /*023c*/ 	.word	0x00003720


	//   ....[28]....
        /*0240*/ 	.word	0x00003850


	//   ....[29]....
        /*0244*/ 	.word	0x00005180


	//   ....[30]....
        /*0248*/ 	.word	0x00005190


	//   ....[31]....
        /*024c*/ 	.word	0x000051a0


	//   ....[32]....
        /*0250*/ 	.word	0x000051b0


	//   ....[33]....
        /*0254*/ 	.word	0x00005590


	//   ....[34]....
        /*0258*/ 	.word	0x000055b0


	//   ....[35]....
        /*025c*/ 	.word	0x000055d0


	//   ....[36]....
        /*0260*/ 	.word	0x000055f0


	//   ....[37]....
        /*0264*/ 	.word	0x000060d0


	//   ....[38]....
        /*0268*/ 	.word	0x00006130


	//   ....[39]....
        /*026c*/ 	.word	0x00006230


	//   ....[40]....
        /*0270*/ 	.word	0x00006280


	//   ....[41]....
        /*0274*/ 	.word	0x000062b0


	//   ....[42]....
        /*0278*/ 	.word	0x000063c0


	//   ....[43]....
        /*027c*/ 	.word	0x00006480


	//   ....[44]....
        /*0280*/ 	.word	0x000067b0


	//   ....[45]....
        /*0284*/ 	.word	0x00008080


	//   ....[46]....
        /*0288*/ 	.word	0x000080b0


	//   ....[47]....
        /*028c*/ 	.word	0x000080e0


	//   ....[48]....
        /*0290*/ 	.word	0x00008100


	//   ....[49]....
        /*0294*/ 	.word	0x00008130


	//   ....[50]....
        /*0298*/ 	.word	0x00008150


	//   ....[51]....
        /*029c*/ 	.word	0x00008170


	//   ....[52]....
        /*02a0*/ 	.word	0x00008180


	//   ....[53]....
        /*02a4*/ 	.word	0x00009860


	//   ....[54]....
        /*02a8*/ 	.word	0x00009890


	//   ....[55]....
        /*02ac*/ 	.word	0x000098c0


	//   ....[56]....
        /*02b0*/ 	.word	0x000098e0


	//   ....[57]....
        /*02b4*/ 	.word	0x000098f0


	//   ....[58]....
        /*02b8*/ 	.word	0x00009900


	//   ....[59]....
        /*02bc*/ 	.word	0x00009910


	//   ....[60]....
        /*02c0*/ 	.word	0x00009920


	//   ....[61]....
        /*02c4*/ 	.word	0x00009b40


	//   ....[62]....
        /*02c8*/ 	.word	0x00009b50


	//   ....[63]....
        /*02cc*/ 	.word	0x00009cd0


	//   ....[64]....
        /*02d0*/ 	.word	0x00009d00


	//   ....[65]....
        /*02d4*/ 	.word	0x00009e50


	//   ....[66]....
        /*02d8*/ 	.word	0x00009e80


	//   ....[67]....
        /*02dc*/ 	.word	0x00009fd0


	//   ....[68]....
        /*02e0*/ 	.word	0x00009ff0


	//   ....[69]....
        /*02e4*/ 	.word	0x0000a7e0


	//   ....[70]....
        /*02e8*/ 	.word	0x0000a800


	//   ....[71]....
        /*02ec*/ 	.word	0x0000a950


	//   ....[72]....
        /*02f0*/ 	.word	0x0000a980


	//   ....[73]....
        /*02f4*/ 	.word	0x0000aab0


	//   ....[74]....
        /*02f8*/ 	.word	0x0000aae0


	//   ....[75]....
        /*02fc*/ 	.word	0x0000ac10


	//   ....[76]....
        /*0300*/ 	.word	0x0000ac30


	//----- nvinfo : EIATTR_EXIT_INSTR_OFFSETS
	.align		4
.L_104:
        /*0304*/ 	.byte	0x04, 0x1c
        /*0306*/ 	.short	(.L_106 - .L_105)


	//   ....[0]....
.L_105:
        /*0308*/ 	.word	0x00000350


	//   ....[1]....
        /*030c*/ 	.word	0x0000a000


	//   ....[2]....
        /*0310*/ 	.word	0x0000a0d0


	//   ....[3]....
        /*0314*/ 	.word	0x0000a130


	//   ....[4]....
        /*0318*/ 	.word	0x0000ac40


	//   ....[5]....
        /*031c*/ 	.word	0x0000acf0


	//   ....[6]....
        /*0320*/ 	.word	0x0000ad50


	//----- nvinfo : EIATTR_CTAIDZ_USED
	.align		4
.L_106:
        /*0324*/ 	.byte	0x01, 0x04
	.zero		2


	//----- nvinfo : EIATTR_MAX_THREADS
	.align		4
        /*0328*/ 	.byte	0x04, 0x05
        /*032a*/ 	.short	(.L_108 - .L_107)
.L_107:
        /*032c*/ 	.word	0x00000080
        /*0330*/ 	.word	0x00000001
        /*0334*/ 	.word	0x00000001


	//----- nvinfo : EIATTR_CRS_STACK_SIZE
	.align		4
.L_108:
        /*0338*/ 	.byte	0x04, 0x1e
        /*033a*/ 	.short	(.L_110 - .L_109)
.L_109:
        /*033c*/ 	.word	0x00000000
.L_110:


//--------------------- .nv.info._ZN7cutlass13device_kernelIN5flash19enable_sm80_to_sm89INS1_16FlashAttnFwdSm80INS1_25CollectiveMainloopFwdSm80ILi4ELi1ELb0EN4cute5tupleIJNS5_1CILi128EEENS7_ILi64EEENS7_ILi96EEEEEELi96ENS_6half_tEfNS_4arch4Sm80ELb0ELb0ELb0ELb1ELb1ELb1ELb1ELb0EEENS1_21CollectiveEpilogueFwdINS6_IJS8_SA_S9_EEENS6_IJNS7_ILi1EEESI_SI_EEESC_SE_Li128ELb1ELb1ELb0ELb0EEENS1_19SingleTileSchedulerILb1ELb0ELb1ELi128EEEEEEEEEvNT_6ParamsE --------------------------
	.section	.nv.info._ZN7cutlass13device_kernelIN5flash19enable_sm80_to_sm89INS1_16FlashAttnFwdSm80INS1_25CollectiveMainloopFwdSm80ILi4ELi1ELb0EN4cute5tupleIJNS5_1CILi128EEENS7_ILi64EEENS7_ILi96EEEEEELi96ENS_6half_tEfNS_4arch4Sm80ELb0ELb0ELb0ELb1ELb1ELb1ELb1ELb0EEENS1_21CollectiveEpilogueFwdINS6_IJS8_SA_S9_EEENS6_IJNS7_ILi1EEESI_SI_EEESC_SE_Li128ELb1ELb1ELb0ELb0EEENS1_19SingleTileSchedulerILb1ELb0ELb1ELi128EEEEEEEEEvNT_6ParamsE,"",@"SHT_CUDA_INFO"
	.sectionflags	@""
	.align	4


	//----- nvinfo : EIATTR_CUDA_API_VERSION
	.align		4
        /*0000*/ 	.byte	0x04, 0x37
        /*0002*/ 	.short	(.L_112 - .L_111)
.L_111:
        /*0004*/ 	.word	0x00000082


	//----- nvinfo : EIATTR_SW2861232_WAR
	.align		4
.L_112:
        /*0008*/ 	.byte	0x01, 0x35
	.zero		2


	//----- nvinfo : EIATTR_PARAM_CBANK
	.align		4
        /*000c*/ 	.byte	0x04, 0x0a
        /*000e*/ 	.short	(.L_114 - .L_113)
	.align		4
.L_113:
        /*0010*/ 	.word	index@(.nv.constant0._ZN7cutlass13device_kernelIN5flash19enable_sm80_to_sm89INS1_16FlashAttnFwdSm80INS1_25CollectiveMainloopFwdSm80ILi4ELi1ELb0EN4cute5tupleIJNS5_1CILi128EEENS7_ILi64EEENS7_ILi96EEEEEELi96ENS_6half_tEfNS_4arch4Sm80ELb0ELb0ELb0ELb1ELb1ELb1ELb1ELb0EEENS1_21CollectiveEpilogueFwdINS6_IJS8_SA_S9_EEENS6_IJNS7_ILi1EEESI_SI_EEESC_SE_Li128ELb1ELb1ELb0ELb0EEENS1_19SingleTileSchedulerILb1ELb0ELb1ELi128EEEEEEEEEvNT_6ParamsE)
        /*0014*/ 	.short	0x0160
        /*0016*/ 	.short	0x0418


	//----- nvinfo : EIATTR_CBANK_PARAM_SIZE
	.align		4
.L_114:
        /*0018*/ 	.byte	0x03, 0x19
        /*001a*/ 	.short	0x0418


	//----- nvinfo : EIATTR_KPARAM_INFO
	.align		4
        /*001c*/ 	.byte	0x04, 0x17
        /*001e*/ 	.short	(.L_116 - .L_115)
.L_115:
        /*0020*/ 	.word	0x00000000
        /*0024*/ 	.short	0x0000
        /*0026*/ 	.short	0x0000
        /*0028*/ 	.byte	0x00, 0xf0, 0x61, 0x10


	//----- nvinfo : EIATTR_MAXREG_COUNT
	.align		4
.L_116:
        /*002c*/ 	.byte	0x03, 0x1b
        /*002e*/ 	.short	0x00ff


	//----- nvinfo : EIATTR_NUM_BARRIERS
	.align		4
        /*0030*/ 	.byte	0x02, 0x4c
        /*0032*/ 	.byte	0x02
	.zero		1


	//----- nvinfo : EIATTR_ANNOTATIONS
	.align		4
        /*0034*/ 	.byte	0x04, 0x55
        /*0036*/ 	.short	(.L_118 - .L_117)


	//   ....[0]....
.L_117:
        /*0038*/ 	.word	0x00000001
        /*003c*/ 	.byte	0x20, 0x05, 0x00, 0x00, 0x01, 0x00, 0x00, 0x00, 0x10, 0x07, 0x00, 0x00, 0x01, 0x00, 0x00, 0x00
        /*004c*/ 	.byte	0x70, 0x6b, 0x00, 0x00, 0x01, 0x00, 0x00, 0x00, 0x50, 0x6c, 0x00, 0x00, 0x01, 0x00, 0x00, 0x00
        /*005c*/ 	.byte	0xb0, 0x6d, 0x00, 0x00, 0x01, 0x00, 0x00, 0x00, 0xa0, 0x04, 0x01, 0x00, 0x01, 0x00, 0x00, 0x00
        /*006c*/ 	.byte	0xa0, 0x05, 0x01, 0x00, 0x01, 0x00, 0x00, 0x00, 0xd0, 0x05, 0x01, 0x00, 0x01, 0x00, 0x00, 0x00
        /*007c*/ 	.byte	0xe0, 0x05, 0x01, 0x00


	//----- nvinfo : EIATTR_MERCURY_ISA_VERSION
	.align		4
.L_118:
        /*0080*/ 	.byte	0x03, 0x5f
        /*0082*/ 	.short	0x0000


	//----- nvinfo : EIATTR_COOP_GROUP_MASK_REGIDS
	.align		4
        /*0084*/ 	.byte	0x04, 0x29
        /*0086*/ 	.short	(.L_120 - .L_119)


	//   ....[0]....
.L_119:
        /*0088*/ 	.word	0xffffffff


	//   ....[1]....
        /*008c*/ 	.word	0xffffffff


	//   ....[2]....
        /*0090*/ 	.word	0xffffffff


	//   ....[3]....
        /*0094*/ 	.word	0xffffffff


	//   ....[4]....
        /*0098*/ 	.word	0xffffffff


	//   ....[5]....
        /*009c*/ 	.word	0xffffffff


	//   ....[6]....
        /*00a0*/ 	.word	0xffffffff


	//   ....[7]....
        /*00a4*/ 	.word	0xffffffff


	//   ....[8]....
        /*00a8*/ 	.word	0xffffffff


	//   ....[9]....
        /*00ac*/ 	.word	0xffffffff


	//   ....[10]....
        /*00b0*/ 	.word	0xffffffff


	//   ....[11]....
        /*00b4*/ 	.word	0xffffffff


	//   ....[12]....
        /*00b8*/ 	.word	0xffffffff


	//   ....[13]....
        /*00bc*/ 	.word	0xffffffff


	//   ....[14]....
        /*00c0*/ 	.word	0xffffffff


	//   ....[15]....
        /*00c4*/ 	.word	0xffffffff


	//   ....[16]....
        /*00c8*/ 	.word	0xffffffff


	//   ....[17]....
        /*00cc*/ 	.word	0xffffffff


	//   ....[18]....
        /*00d0*/ 	.word	0xffffffff


	//   ....[19]....
        /*00d4*/ 	.word	0xffffffff


	//   ....[20]....
        /*00d8*/ 	.word	0xffffffff


	//   ....[21]....
        /*00dc*/ 	.word	0xffffffff


	//   ....[22]....
        /*00e0*/ 	.word	0xffffffff


	//   ....[23]....
        /*00e4*/ 	.word	0xffffffff


	//   ....[24]....
        /*00e8*/ 	.word	0xffffffff


	//   ....[25]....
        /*00ec*/ 	.word	0xffffffff


	//   ....[26]....
        /*00f0*/ 	.word	0xffffffff


	//   ....[27]....
        /*00f4*/ 	.word	0xffffffff


	//   ....[28]....
        /*00f8*/ 	.word	0xffffffff


	//   ....[29]....
        /*00fc*/ 	.word	0xffffffff


	//   ....[30]....
        /*0100*/ 	.word	0xffffffff


	//   ....[31]....
        /*0104*/ 	.word	0xffffffff


	//   ....[32]....
        /*0108*/ 	.word	0xffffffff


	//   ....[33]....
        /*010c*/ 	.word	0xffffffff


	//   ....[34]....
        /*0110*/ 	.word	0xffffffff


	//   ....[35]....
        /*0114*/ 	.word	0xffffffff


	//   ....[36]....
        /*0118*/ 	.word	0xffffffff


	//   ....[37]....
        /*011c*/ 	.word	0xffffffff


	//   ....[38]....
        /*0120*/ 	.word	0xffffffff


	//   ....[39]....
        /*0124*/ 	.word	0xffffffff


	//   ....[40]....
        /*0128*/ 	.word	0xffffffff


	//   ....[41]....
        /*012c*/ 	.word	0xffffffff


	//   ....[42]....
        /*0130*/ 	.word	0xffffffff


	//   ....[43]....
        /*0134*/ 	.word	0xffffffff


	//   ....[44]....
        /*0138*/ 	.word	0xffffffff


	//   ....[45]....
        /*013c*/ 	.word	0xffffffff


	//   ....[46]....
        /*0140*/ 	.word	0xffffffff


	//   ....[47]....
        /*0144*/ 	.word	0xffffffff


	//   ....[48]....
        /*0148*/ 	.word	0xffffffff


	//   ....[49]....
        /*014c*/ 	.word	0xffffffff


	//   ....[50]....
        /*0150*/ 	.word	0xffffffff


	//   ....[51]....
        /*0154*/ 	.word	0xffffffff


	//   ....[52]....
        /*0158*/ 	.word	0xffffffff


	//   ....[53]....
        /*015c*/ 	.word	0xffffffff


	//   ....[54]....
        /*0160*/ 	.word	0xffffffff


	//   ....[55]....
        /*0164*/ 	.word	0xffffffff


	//   ....[56]....
        /*0168*/ 	.word	0xffffffff


	//   ....[57]....
        /*016c*/ 	.word	0xffffffff


	//   ....[58]....
        /*0170*/ 	.word	0xffffffff


	//   ....[59]....
        /*0174*/ 	.word	0xffffffff


	//   ....[60]....
        /*0178*/ 	.word	0xffffffff


	//   ....[61]....
        /*017c*/ 	.word	0xffffffff


	//   ....[62]....
        /*0180*/ 	.word	0xffffffff


	//   ....[63]....
        /*0184*/ 	.word	0xffffffff


	//   ....[64]....
        /*0188*/ 	.word	0xffffffff


	//   ....[65]....
        /*018c*/ 	.word	0xffffffff


	//   ....[66]....
        /*0190*/ 	.word	0xffffffff


	//   ....[67]....
        /*0194*/ 	.word	0xffffffff


	//   ....[68]....
        /*0198*/ 	.word	0xffffffff


	//   ....[69]....
        /*019c*/ 	.word	0xffffffff


	//   ....[70]....
        /*01a0*/ 	.word	0xffffffff


	//   ....[71]....
        /*01a4*/ 	.word	0xffffffff


	//   ....[72]....
        /*01a8*/ 	.word	0xffffffff


	//   ....[73]....
        /*01ac*/ 	.word	0xffffffff


	//   ....[74]....
        /*01b0*/ 	.word	0xffffffff


	//   ....[75]....
        /*01b4*/ 	.word	0xffffffff


	//   ....[76]....
        /*01b8*/ 	.word	0xffffffff


	//   ....[77]....
        /*01bc*/ 	.word	0xffffffff


	//   ....[78]....
        /*01c0*/ 	.word	0xffffffff


	//   ....[79]....
        /*01c4*/ 	.word	0xffffffff


	//   ....[80]....
        /*01c8*/ 	.word	0xffffffff


	//   ....[81]....
        /*01cc*/ 	.word	0xffffffff


	//   ....[82]....
        /*01d0*/ 	.word	0xffffffff


	//   ....[83]....
        /*01d4*/ 	.word	0xffffffff


	//   ....[84]....
        /*01d8*/ 	.word	0xffffffff


	//----- nvinfo : EIATTR_COOP_GROUP_INSTR_OFFSETS
	.align		4
.L_120:
        /*01dc*/ 	.byte	0x04, 0x28
        /*01de*/ 	.short	(.L_122 - .L_121)


	//   ....[0]....
.L_121:
        /*01e0*/ 	.word	0x00000090


	//   ....[1]....
        /*01e4*/ 	.word	0x00001f70


	//   ....[2]....
        /*01e8*/ 	.word	0x00001f80


	//   ....[3]....
        /*01ec*/ 	.word	0x00003ab0


	//   ....[4]....
        /*01f0*/ 	.word	0x00003ac0


	//   ....[5]....
        /*01f4*/ 	.word	0x00005440


	//   ....[6]....
        /*01f8*/ 	.word	0x00005460


	//   ....[7]....
        /*01fc*/ 	.word	0x00005960


	//   ....[8]....
        /*0200*/ 	.word	0x000059c0


	//   ....[9]....
        /*0204*/ 	.word	0x000066a0


	//   ....[10]....
        /*0208*/ 	.word	0x000066d0


	//   ....[11]....
        /*020c*/ 	.word	0x000068e0


	//   ....[12]....
        /*0210*/ 	.word	0x00006910


	//   ....[13]....
        /*0214*/ 	.word	0x00006a30


	//   ....[14]....
        /*0218*/ 	.word	0x00006a60


	//   ....[15]....
        /*021c*/ 	.word	0x00006bb0


	//   ....[16]....
        /*0220*/ 	.word	0x00006be0


	//   ....[17]....
        /*0224*/ 	.word	0x00007060


	//   ....[18]....
        /*0228*/ 	.word	0x00007090


	//   ....[19]....
        /*022c*/ 	.word	0x000070d0


	//   ....[20]....
        /*0230*/ 	.word	0x000070f0


	//   ....[21]....
        /*0234*/ 	.word	0x0000d380


	//   ....[22]....
        /*0238*/ 	.word	0x0000d390


	//   ....[23]....
        /*023c*/ 	.word	0x0000d3a0


	//   ....[24]....
        /*0240*/ 	.word	0x0000d3b0


	//   ....[25]....
        /*0244*/ 	.word	0x0000e140


	//   ....[26]....
        /*0248*/ 	.word	0x0000e160


	//   ....[27]....
        /*024c*/ 	.word	0x0000e1f0


	//   ....[28]....
        /*0250*/ 	.word	0x0000e210


	//   ....[29]....
        /*0254*/ 	.word	0x0000ea50


	//   ....[30]....
        /*0258*/ 	.word	0x0000eb30


	//   ....[31]....
        /*025c*/ 	.word	0x0000ebd0


	//   ....[32]....
        /*0260*/ 	.word	0x0000ec60


	//   ....[33]....
        /*0264*/ 	.word	0x0000ec90


	//   ....[34]....
        /*0268*/ 	.word	0x0000ed80


	//   ....[35]....
        /*026c*/ 	.word	0x0000edb0


	//   ....[36]....
        /*0270*/ 	.word	0x0000eee0


	//   ....[37]....
        /*0274*/ 	.word	0x000107b0


	//   ....[38]....
        /*0278*/ 	.word	0x000107c0


	//   ....[39]....
        /*027c*/ 	.word	0x000107d0


	//   ....[40]....
        /*0280*/ 	.word	0x000107e0


	//   ....[41]....
        /*0284*/ 	.word	0x00010bc0


	//   ....[42]....
        /*0288*/ 	.word	0x00010be0


	//   ....[43]....
        /*028c*/ 	.word	0x00010c00


	//   ....[44]....
        /*0290*/ 	.word	0x00010c20


	//   ....[45]....
        /*0294*/ 	.word	0x00011700


	//   ....[46]....
        /*0298*/ 	.word	0x00011760


	//   ....[47]....
        /*029c*/ 	.word	0x00011860


	//   ....[48]....
        /*02a0*/ 	.word	0x000118b0


	//   ....[49]....
        /*02a4*/ 	.word	0x000118e0


	//   ....[50]....
        /*02a8*/ 	.word	0x000119f0


	//   ....[51]....
        /*02ac*/ 	.word	0x00011ab0


	//   ....[52]....
        /*02b0*/ 	.word	0x00011de0


	//   ....[53]....
        /*02b4*/ 	.word	0x000136b0


	//   ....[54]....
        /*02b8*/ 	.word	0x000136e0


	//   ....[55]....
        /*02bc*/ 	.word	0x00013710


	//   ....[56]....
        /*02c0*/ 	.word	0x00013730


	//   ....[57]....
        /*02c4*/ 	.word	0x00013760


	//   ....[58]....
        /*02c8*/ 	.word	0x00013780


	//   ....[59]....
        /*02cc*/ 	.word	0x000137a0


	//   ....[60]....
        /*02d0*/ 	.word	0x000137b0


	//   ....[61]....
        /*02d4*/ 	.word	0x00014e80


	//   ....[62]....
        /*02d8*/ 	.word	0x00014eb0


	//   ....[63]....
        /*02dc*/ 	.word	0x00014ee0


	//   ....[64]....
        /*02e0*/ 	.word	0x00014f00


	//   ....[65]....
        /*02e4*/ 	.word	0x00014f10


	//   ....[66]....
        /*02e8*/ 	.word	0x00014f20


	//   ....[67]....
        /*02ec*/ 	.word	0x00014f30


	//   ....[68]....
        /*02f0*/ 	.word	0x00014f40


	//   ....[69]....
        /*02f4*/ 	.word	0x00015160


	//   ....[70]....
        /*02f8*/ 	.word	0x00015170


	//   ....[71]....
        /*02fc*/ 	.word	0x000152f0


	//   ....[72]....
        /*0300*/ 	.word	0x00015320


	//   ....[73]....
        /*0304*/ 	.word	0x00015470


	//   ....[74]....
        /*0308*/ 	.word	0x000154a0


	//   ....[75]....
        /*030c*/ 	.word	0x000155f0


	//   ....[76]....
        /*0310*/ 	.word	0x00015610


	//   ....[77]....
        /*0314*/ 	.word	0x00015df0


	//   ....[78]....
        /*0318*/ 	.word	0x00015e10


	//   ....[79]....
        /*031c*/ 	.word	0x00015f60


	//   ....[80]....
        /*0320*/ 	.word	0x00015f90


	//   ....[81]....
        /*0324*/ 	.word	0x000160c0


	//   ....[82]....
        /*0328*/ 	.word	0x000160f0


	//   ....[83]....
        /*032c*/ 	.word	0x00016220


	//   ....[84]....
        /*0330*/ 	.word	0x00016240


	//----- nvinfo : EIATTR_EXIT_INSTR_OFFSETS
	.align		4
.L_122:
        /*0334*/ 	.byte	0x04, 0x1c
        /*0336*/ 	.short	(.L_124 - .L_123)


	//   ....[0]....
.L_123:
        /*0338*/ 	.word	0x00000320


	//   ....[1]....
        /*033c*/ 	.word	0x00015620


	//   ....[2]....
        /*0340*/ 	.word	0x000156f0


	//   ....[3]....
        /*0344*/ 	.word	0x00015750


	//   ....[4]....
        /*0348*/ 	.word	0x00016250


	//   ....[5]....
        /*034c*/ 	.word	0x00016300


	//   ....[6]....
        /*0350*/ 	.word	0x00016360


	//----- nvinfo : EIATTR_CTAIDZ_USED
	.align		4
.L_124:
        /*0354*/ 	.byte	0x01, 0x04
	.zero		2


	//----- nvinfo : EIATTR_MAX_THREADS
	.align		4
        /*0358*/ 	.byte	0x04, 0x05
        /*035a*/ 	.short	(.L_126 - .L_125)
.L_125:
        /*035c*/ 	.word	0x00000080
        /*0360*/ 	.word	0x00000001
        /*0364*/ 	.word	0x00000001


	//----- nvinfo : EIATTR_CRS_STACK_SIZE
	.align		4
.L_126:
        /*0368*/ 	.byte	0x04, 0x1e
        /*036a*/ 	.short	(.L_128 - .L_127)
.L_127:
        /*036c*/ 	.word	0x00000000
.L_128:


//--------------------- .nv.info._ZN7cutlass13device_kernelIN5flash19enable_sm80_to_sm89INS1_16FlashAttnFwdSm80INS1_25CollectiveMainloopFwdSm80ILi4ELi1ELb0EN4cute5tupleIJNS5_1CILi128EEENS7_ILi48EEENS7_ILi96EEEEEELi96ENS_6half_tEfNS_4arch4Sm80ELb0ELb1ELb0ELb0ELb1ELb0ELb1ELb0EEENS1_21CollectiveEpilogueFwdINS6_IJS8_SA_S9_EEENS6_IJNS7_ILi1EEESI_SI_EEESC_SE_Li128ELb0ELb1ELb0ELb0EEENS1_19SingleTileSchedulerILb0ELb0ELb1ELi128EEEEEEEEEvNT_6ParamsE --------------------------
	.section	.nv.info._ZN7cutlass13device_kernelIN5flash19enable_sm80_to_sm89INS1_16FlashAttnFwdSm80INS1_25CollectiveMainloopFwdSm80ILi4ELi1ELb0EN4cute5tupleIJNS5_1CILi128EEENS7_ILi48EEENS7_ILi96EEEEEELi96ENS_6half_tEfNS_4arch4Sm80ELb0ELb1ELb0ELb0ELb1ELb0ELb1ELb0EEENS1_21CollectiveEpilogueFwdINS6_IJS8_SA_S9_EEENS6_IJNS7_ILi1EEESI_SI_EEESC_SE_Li128ELb0ELb1ELb0ELb0EEENS1_19SingleTileSchedulerILb0ELb0ELb1ELi128EEEEEEEEEvNT_6ParamsE,"",@"SHT_CUDA_INFO"
	.sectionflags	@""
	.align	4


	//----- nvinfo : EIATTR_CUDA_API_VERSION
	.align		4
        /*0000*/ 	.byte	0x04, 0x37
        /*0002*/ 	.short	(.L_130 - .L_129)
.L_129:
        /*0004*/ 	.word	0x00000082


	//----- nvinfo : EIATTR_SW2861232_WAR
	.align		4
.L_130:
        /*0008*/ 	.byte	0x01, 0x35
	.zero		2


	//----- nvinfo : EIATTR_PARAM_CBANK
	.align		4
        /*000c*/ 	.byte	0x04, 0x0a
        /*000e*/ 	.short	(.L_132 - .L_131)
	.align		4
.L_131:
        /*0010*/ 	.word	index@(.nv.constant0._ZN7cutlass13device_kernelIN5flash19enable_sm80_to_sm89INS1_16FlashAttnFwdSm80INS1_25CollectiveMainloopFwdSm80ILi4ELi1ELb0EN4cute5tupleIJNS5_1CILi128EEENS7_ILi48EEENS7_ILi96EEEEEELi96ENS_6half_tEfNS_4arch4Sm80ELb0ELb1ELb0ELb0ELb1ELb0ELb1ELb0EEENS1_21CollectiveEpilogueFwdINS6_IJS8_SA_S9_EEENS6_IJNS7_ILi1EEESI_SI_EEESC_SE_Li128ELb0ELb1ELb0ELb0EEENS1_19SingleTileSchedulerILb0ELb0ELb1ELi128EEEEEEEEEvNT_6ParamsE)
        /*0014*/ 	.short	0x0160
        /*0016*/ 	.short	0x0418


	//----- nvinfo : EIATTR_CBANK_PARAM_SIZE
	.align		4
.L_132:
        /*0018*/ 	.byte	0x03, 0x19
        /*001a*/ 	.short	0x0418


	//----- nvinfo : EIATTR_KPARAM_INFO
	.align		4
        /*001c*/ 	.byte	0x04, 0x17
        /*001e*/ 	.short	(.L_134 - .L_133)
.L_133:
        /*0020*/ 	.word	0x00000000
        /*0024*/ 	.short	0x0000
        /*0026*/ 	.short	0x0000
        /*0028*/ 	.byte	0x00, 0xf0, 0x61, 0x10


	//----- nvinfo : EIATTR_MAXREG_COUNT
	.align		4
.L_134:
        /*002c*/ 	.byte	0x03, 0x1b
        /*002e*/ 	.short	0x00ff


	//----- nvinfo : EIATTR_NUM_BARRIERS
	.align		4
        /*0030*/ 	.byte	0x02, 0x4c
        /*0032*/ 	.byte	0x02
	.zero		1


	//----- nvinfo : EIATTR_ANNOTATIONS
	.align		4
        /*0034*/ 	.byte	0x04, 0x55
        /*0036*/ 	.short	(.L_136 - .L_135)


	//   ....[0]....
.L_135:
        /*0038*/ 	.word	0x00000001
        /*003c*/ 	.byte	0x70, 0x02, 0x00, 0x00, 0x01, 0x00, 0x00, 0x00, 0xa0, 0x06, 0x00, 0x00, 0x01, 0x00, 0x00, 0x00
        /* <DEDUP_REMOVED lines=32> */
        /*024c*/ 	.byte	0x10, 0x06, 0x01, 0x00


	//----- nvinfo : EIATTR_MERCURY_ISA_VERSION
	.align		4
.L_136:
        /*0250*/ 	.byte	0x03, 0x5f
        /*0252*/ 	.short	0x0000


	//----- nvinfo : EIATTR_COOP_GROUP_MASK_REGIDS
	.align		4
        /*0254*/ 	.byte	0x04, 0x29
        /*0256*/ 	.short	(.L_138 - .L_137)


	//   ....[0]....
.L_137:
        /*0258*/ 	.word	0xffffffff


	//   ....[1]....
        /*025c*/ 	.word	0xffffffff


	//   ....[2]....
        /*0260*/ 	.word	0xffffffff


	//   ....[3]....
        /*0264*/ 	.word	0xffffffff


	//   ....[4]....
        /*0268*/ 	.word	0xffffffff


	//   ....[5]....
        /*026c*/ 	.word	0xffffffff


	//   ....[6]....
        /*0270*/ 	.word	0xffffffff


	//   ....[7]....
        /*0274*/ 	.word	0xffffffff


	//   ....[8]....
        /*0278*/ 	.word	0xffffffff


	//   ....[9]....
        /*027c*/ 	.word	0xffffffff


	//   ....[10]....
        /*0280*/ 	.word	0xffffffff


	//   ....[11]....
        /*0284*/ 	.word	0xffffffff


	//   ....[12]....
        /*0288*/ 	.word	0xffffffff


	//   ....[13]....
        /*028c*/ 	.word	0xffffffff


	//   ....[14]....
        /*0290*/ 	.word	0xffffffff


	//   ....[15]....
        /*0294*/ 	.word	0xffffffff


	//   ....[16]....
        /*0298*/ 	.word	0xffffffff


	//   ....[17]....
        /*029c*/ 	.word	0xffffffff


	//   ....[18]....
        /*02a0*/ 	.word	0xffffffff


	//   ....[19]....
        /*02a4*/ 	.word	0xffffffff


	//   ....[20]....
        /*02a8*/ 	.word	0xffffffff


	//   ....[21]....
        /*02ac*/ 	.word	0xffffffff


	//   ....[22]....
        /*02b0*/ 	.word	0xffffffff


	//   ....[23]....
        /*02b4*/ 	.word	0xffffffff


	//   ....[24]....
        /*02b8*/ 	.word	0xffffffff


	//   ....[25]....
        /*02bc*/ 	.word	0xffffffff


	//   ....[26]....
        /*02c0*/ 	.word	0xffffffff


	//   ....[27]....
        /*02c4*/ 	.word	0xffffffff


	//   ....[28]....
        /*02c8*/ 	.word	0xffffffff


	//   ....[29]....
        /*02cc*/ 	.word	0xffffffff


	//   ....[30]....
        /*02d0*/ 	.word	0xffffffff


	//   ....[31]....
        /*02d4*/ 	.word	0xffffffff


	//   ....[32]....
        /*02d8*/ 	.word	0xffffffff


	//   ....[33]....
        /*02dc*/ 	.word	0xffffffff


	//   ....[34]....
        /*02e0*/ 	.word	0xffffffff


	//   ....[35]....
        /*02e4*/ 	.word	0xffffffff


	//   ....[36]....
        /*02e8*/ 	.word	0xffffffff


	//   ....[37]....
        /*02ec*/ 	.word	0xffffffff


	//   ....[38]....
        /*02f0*/ 	.word	0xffffffff


	//   ....[39]....
        /*02f4*/ 	.word	0xffffffff


	//   ....[40]....
        /*02f8*/ 	.word	0xffffffff


	//   ....[41]....
        /*02fc*/ 	.word	0xffffffff


	//   ....[42]....
        /*0300*/ 	.word	0xffffffff


	//   ....[43]....
        /*0304*/ 	.word	0xffffffff


	//   ....[44]....
        /*0308*/ 	.word	0xffffffff


	//   ....[45]....
        /*030c*/ 	.word	0xffffffff


	//   ....[46]....
        /*0310*/ 	.word	0xffffffff


	//   ....[47]....
        /*0314*/ 	.word	0xffffffff


	//   ....[48]....
        /*0318*/ 	.word	0xffffffff


	//   ....[49]....
        /*031c*/ 	.word	0xffffffff


	//   ....[50]....
        /*0320*/ 	.word	0xffffffff


	//   ....[51]....
        /*0324*/ 	.word	0xffffffff


	//   ....[52]....
        /*0328*/ 	.word	0xffffffff


	//   ....[53]....
        /*032c*/ 	.word	0xffffffff


	//   ....[54]....
        /*0330*/ 	.word	0xffffffff


	//   ....[55]....
        /*0334*/ 	.word	0xffffffff


	//   ....[56]....
        /*0338*/ 	.word	0xffffffff


	//   ....[57]....
        /*033c*/ 	.word	0xffffffff


	//   ....[58]....
        /*0340*/ 	.word	0xffffffff


	//   ....[59]....
        /*0344*/ 	.word	0xffffffff


	//   ....[60]....
        /*0348*/ 	.word	0xffffffff


	//   ....[61]....
        /*034c*/ 	.word	0xffffffff


	//   ....[62]....
        /*0350*/ 	.word	0xffffffff


	//   ....[63]....
        /*0354*/ 	.word	0xffffffff


	//   ....[64]....
        /*0358*/ 	.word	0xffffffff


	//   ....[65]....
        /*035c*/ 	.word	0xffffffff


	//   ....[66]....
        /*0360*/ 	.word	0xffffffff


	//   ....[67]....
        /*0364*/ 	.word	0xffffffff


	//   ....[68]....
        /*0368*/ 	.word	0xffffffff


	//   ....[69]....
        /*036c*/ 	.word	0xffffffff


	//   ....[70]....
        /*0370*/ 	.word	0xffffffff


	//   ....[71]....
        /*0374*/ 	.word	0xffffffff


	//   ....[72]....
        /*0378*/ 	.word	0xffffffff


	//   ....[73]....
        /*037c*/ 	.word	0xffffffff


	//   ....[74]....
        /*0380*/ 	.word	0xffffffff


	//   ....[75]....
        /*0384*/ 	.word	0xffffffff


	//   ....[76]....
        /*0388*/ 	.word	0xffffffff


	//   ....[77]....
        /*038c*/ 	.word	0xffffffff


	//   ....[78]....
        /*0390*/ 	.word	0xffffffff


	//   ....[79]....
        /*0394*/ 	.word	0xffffffff


	//   ....[80]....
        /*0398*/ 	.word	0xffffffff


	//   ....[81]....
        /*039c*/ 	.word	0xffffffff


	//   ....[82]....
        /*03a0*/ 	.word	0xffffffff


	//   ....[83]....
        /*03a4*/ 	.word	0xffffffff


	//   ....[84]....
        /*03a8*/ 	.word	0xffffffff


	//   ....[85]....
        /*03ac*/ 	.word	0xffffffff


	//   ....[86]....
        /*03b0*/ 	.word	0xffffffff


	//   ....[87]....
        /*03b4*/ 	.word	0xffffffff


	//   ....[88]....
        /*03b8*/ 	.word	0xffffffff


	//   ....[89]....
        /*03bc*/ 	.word	0xffffffff


	//   ....[90]....
        /*03c0*/ 	.word	0xffffffff


	//   ....[91]....
        /*03c4*/ 	.word	0xffffffff


	//   ....[92]....
        /*03c8*/ 	.word	0xffffffff


	//   ....[93]....
        /*03cc*/ 	.word	0xffffffff


	//   ....[94]....
        /*03d0*/ 	.word	0xffffffff


	//   ....[95]....
        /*03d4*/ 	.word	0xffffffff


	//   ....[96]....
        /*03d8*/ 	.word	0xffffffff


	//   ....[97]....
        /*03dc*/ 	.word	0xffffffff


	//   ....[98]....
        /*03e0*/ 	.word	0xffffffff


	//   ....[99]....
        /*03e4*/ 	.word	0xffffffff


	//   ....[100]....
        /*03e8*/ 	.word	0xffffffff


	//   ....[101]....
        /*03ec*/ 	.word	0xffffffff


	//   ....[102]....
        /*03f0*/ 	.word	0xffffffff


	//   ....[103]....
        /*03f4*/ 	.word	0xffffffff


	//   ....[104]....
        /*03f8*/ 	.word	0xffffffff


	//   ....[105]....
        /*03fc*/ 	.word	0xffffffff


	//   ....[106]....
        /*0400*/ 	.word	0xffffffff


	//   ....[107]....
        /*0404*/ 	.word	0xffffffff


	//   ....[108]....
        /*0408*/ 	.word	0xffffffff


	//   ....[109]....
        /*040c*/ 	.word	0xffffffff


	//   ....[110]....
        /*0410*/ 	.word	0xffffffff


	//   ....[111]....
        /*0414*/ 	.word	0xffffffff


	//   ....[112]....
        /*0418*/ 	.word	0xffffffff


	//   ....[113]....
        /*041c*/ 	.word	0xffffffff


	//   ....[114]....
        /*0420*/ 	.word	0xffffffff


	//   ....[115]....
        /*0424*/ 	.word	0xffffffff


	//   ....[116]....
        /*0428*/ 	.word	0xffffffff


	//   ....[117]....
        /*042c*/ 	.word	0xffffffff


	//   ....[118]....
        /*0430*/ 	.word	0xffffffff


	//   ....[119]....
        /*0434*/ 	.word	0xffffffff


	//   ....[120]....
        /*0438*/ 	.word	0xffffffff


	//   ....[121]....
        /*043c*/ 	.word	0xffffffff


	//   ....[122]....
        /*0440*/ 	.word	0xffffffff


	//   ....[123]....
        /*0444*/ 	.word	0xffffffff


	//   ....[124]....
        /*0448*/ 	.word	0xffffffff


	//   ....[125]....
        /*044c*/ 	.word	0xffffffff


	//   ....[126]....
        /*0450*/ 	.word	0xffffffff


	//   ....[127]....
        /*0454*/ 	.word	0xffffffff


	//----- nvinfo : EIATTR_COOP_GROUP_INSTR_OFFSETS
	.align		4
.L_138:
        /*0458*/ 	.byte	0x04, 0x28
        /*045a*/ 	.short	(.L_140 - .L_139)


	//   ....[0]....
.L_139:
        /*045c*/ 	.word	0x00000de0


	//   ....[1]....
        /*0460*/ 	.word	0x00000e10


	//   ....[2]....
        /*0464*/ 	.word	0x00000e40


	//   ....[3]....
        /*0468*/ 	.word	0x00000e70


	//   ....[4]....
        /*046c*/ 	.word	0x00000ee0


	//   ....[5]....
        /*0470*/ 	.word	0x00000f10


	//   ....[6]....
        /*0474*/ 	.word	0x00001040


	//   ....[7]....
        /*0478*/ 	.word	0x00001050


	//   ....[8]....
        /*047c*/ 	.word	0x000014a0


	//   ....[9]....
        /*0480*/ 	.word	0x000014c0


	//   ....[10]....
        /*0484*/ 	.word	0x000014e0


	//   ....[11]....
        /*0488*/ 	.word	0x00001500


	//   ....[12]....
        /*048c*/ 	.word	0x00001880


	//   ....[13]....
        /*0490*/ 	.word	0x000018f0


	//   ....[14]....
        /*0494*/ 	.word	0x00001c40


	//   ....[15]....
        /*0498*/ 	.word	0x00001c50


	//   ....[16]....
        /*049c*/ 	.word	0x000028c0


	//   ....[17]....
        /*04a0*/ 	.word	0x000028d0


	//   ....[18]....
        /*04a4*/ 	.word	0x00002950


	//   ....[19]....
        /*04a8*/ 	.word	0x00002970


	//   ....[20]....
        /*04ac*/ 	.word	0x00002c30


	//   ....[21]....
        /*04b0*/ 	.word	0x00002e70


	//   ....[22]....
        /*04b4*/ 	.word	0x00003030


	//   ....[23]....
        /*04b8*/ 	.word	0x000037d0


	//   ....[24]....
        /*04bc*/ 	.word	0x00004150


	//   ....[25]....
        /*04c0*/ 	.word	0x00004220


	//   ....[26]....
        /*04c4*/ 	.word	0x00004260


	//   ....[27]....
        /*04c8*/ 	.word	0x000042b0


	//   ....[28]....
        /*04cc*/ 	.word	0x000042d0


	//   ....[29]....
        /*04d0*/ 	.word	0x00004360


	//   ....[30]....
        /*04d4*/ 	.word	0x00004460


	//   ....[31]....
        /*04d8*/ 	.word	0x000044c0


	//   ....[32]....
        /*04dc*/ 	.word	0x00005980


	//   ....[33]....
        /*04e0*/ 	.word	0x00005990


	//   ....[34]....
        /*04e4*/ 	.word	0x00005a70


	//   ....[35]....
        /*04e8*/ 	.word	0x00005a80


	//   ....[36]....
        /*04ec*/ 	.word	0x00006480


	//   ....[37]....
        /*04f0*/ 	.word	0x00006490


	//   ....[38]....
        /*04f4*/ 	.word	0x00006510


	//   ....[39]....
        /*04f8*/ 	.word	0x00006550


	//   ....[40]....
        /*04fc*/ 	.word	0x00006720


	//   ....[41]....
        /*0500*/ 	.word	0x000068f0


	//   ....[42]....
        /*0504*/ 	.word	0x00006ac0


	//   ....[43]....
        /*0508*/ 	.word	0x000070f0


	//   ....[44]....
        /*050c*/ 	.word	0x00007ad0


	//   ....[45]....
        /*0510*/ 	.word	0x00007b80


	//   ....[46]....
        /*0514*/ 	.word	0x00007bf0


	//   ....[47]....
        /*0518*/ 	.word	0x00007c90


	//   ....[48]....
        /*051c*/ 	.word	0x00007cb0


	//   ....[49]....
        /*0520*/ 	.word	0x00007d10


	//   ....[50]....
        /*0524*/ 	.word	0x00007e50


	//   ....[51]....
        /*0528*/ 	.word	0x00007e70


	//   ....[52]....
        /*052c*/ 	.word	0x00009c80


	//   ....[53]....
        /*0530*/ 	.word	0x00009c90


	//   ....[54]....
        /*0534*/ 	.word	0x00009d70


	//   ....[55]....
        /*0538*/ 	.word	0x00009d80


	//   ....[56]....
        /*053c*/ 	.word	0x0000a780


	//   ....[57]....
        /*0540*/ 	.word	0x0000a790


	//   ....[58]....
        /*0544*/ 	.word	0x0000a810


	//   ....[59]....
        /*0548*/ 	.word	0x0000a850


	//   ....[60]....
        /*054c*/ 	.word	0x0000ab00


	//   ....[61]....
        /*0550*/ 	.word	0x0000ab50


	//   ....[62]....
        /*0554*/ 	.word	0x0000abe0


	//   ....[63]....
        /*0558*/ 	.word	0x0000ac20


	//   ....[64]....
        /*055c*/ 	.word	0x0000ac50


	//   ....[65]....
        /*0560*/ 	.word	0x0000aca0


	//   ....[66]....
        /*0564*/ 	.word	0x0000ada0


	//   ....[67]....
        /*0568*/ 	.word	0x0000b180


	//   ....[68]....
        /*056c*/ 	.word	0x0000c810


	//   ....[69]....
        /*0570*/ 	.word	0x0000c830


	//   ....[70]....
        /*0574*/ 	.word	0x0000ca00


	//   ....[71]....
        /*0578*/ 	.word	0x0000ca10


	//   ....[72]....
        /*057c*/ 	.word	0x0000d3c0


	//   ....[73]....
        /*0580*/ 	.word	0x0000d3d0


	//   ....[74]....
        /*0584*/ 	.word	0x0000d450


	//   ....[75]....
        /*0588*/ 	.word	0x0000d490


	//   ....[76]....
        /*058c*/ 	.word	0x0000d600


	//   ....[77]....
        /*0590*/ 	.word	0x0000d820


	//   ....[78]....
        /*0594*/ 	.word	0x0000dd10


	//   ....[79]....
        /*0598*/ 	.word	0x0000e1b0


	//   ....[80]....
        /*059c*/ 	.word	0x0000eae0


	//   ....[81]....
        /*05a0*/ 	.word	0x0000ebc0


	//   ....[82]....
        /*05a4*/ 	.word	0x0000ebe0


	//   ....[83]....
        /*05a8*/ 	.word	0x0000ec80


	//   ....[84]....
        /*05ac*/ 	.word	0x0000eca0


	//   ....[85]....
        /*05b0*/ 	.word	0x0000ed00


	//   ....[86]....
        /*05b4*/ 	.word	0x0000ee40


	//   ....[87]....
        /*05b8*/ 	.word	0x0000ee60


	//   ....[88]....
        /*05bc*/ 	.word	0x00010670


	//   ....[89]....
        /*05c0*/ 	.word	0x00010680


	//   ....[90]....
        /*05c4*/ 	.word	0x00010690


	//   ....[91]....
        /*05c8*/ 	.word	0x000106a0


	//   ....[92]....
        /*05cc*/ 	.word	0x000106d0


	//   ....[93]....
        /*05d0*/ 	.word	0x000106f0


	//   ....[94]....
        /*05d4*/ 	.word	0x00010710


	//   ....[95]....
        /*05d8*/ 	.word	0x00010720


	//   ....[96]....
        /*05dc*/ 	.word	0x00011e80


	//   ....[97]....
        /*05e0*/ 	.word	0x00011e90


	//   ....[98]....
        /*05e4*/ 	.word	0x00011eb0


	//   ....[99]....
        /*05e8*/ 	.word	0x00011ec0


	//   ....[100]....
        /*05ec*/ 	.word	0x00011ed0


	//   ....[101]....
        /*05f0*/ 	.word	0x00011ee0


	//   ....[102]....
        /*05f4*/ 	.word	0x00011ef0


	//   ....[103]....
        /*05f8*/ 	.word	0x00011f00


	//   ....[104]....
        /*05fc*/ 	.word	0x00011f30


	//   ....[105]....
        /*0600*/ 	.word	0x00011f50


	//   ....[106]....
        /*0604*/ 	.word	0x00012170


	//   ....[107]....
        /*0608*/ 	.word	0x000121a0


	//   ....[108]....
        /*060c*/ 	.word	0x000122f0


	//   ....[109]....
        /*0610*/ 	.word	0x00012320


	//   ....[110]....
        /*0614*/ 	.word	0x00012470


	//   ....[111]....
        /*0618*/ 	.word	0x00012490


	//   ....[112]....
        /*061c*/ 	.word	0x00012b30


	//   ....[113]....
        /*0620*/ 	.word	0x00012b50


	//   ....[114]....
        /*0624*/ 	.word	0x00012ca0


	//   ....[115]....
        /*0628*/ 	.word	0x00012cd0


	//   ....[116]....
        /*062c*/ 	.word	0x00012e00


	//   ....[117]....
        /*0630*/ 	.word	0x00012e30


	//   ....[118]....
        /*0634*/ 	.word	0x00012f60


	//   ....[119]....
        /*0638*/ 	.word	0x00012f80


	//   ....[120]....
        /*063c*/ 	.word	0x000130d0


	//   ....[121]....
        /*0640*/ 	.word	0x00013110


	//   ....[122]....
        /*0644*/ 	.word	0x00013150


	//   ....[123]....
        /*0648*/ 	.word	0x00013190


	//   ....[124]....
        /*064c*/ 	.word	0x000131e0


	//   ....[125]....
        /*0650*/ 	.word	0x00013220


	//   ....[126]....
        /*0654*/ 	.word	0x00013260


	//   ....[127]....
        /*0658*/ 	.word	0x000132a0


	//----- nvinfo : EIATTR_EXIT_INSTR_OFFSETS
	.align		4
.L_140:
        /*065c*/ 	.byte	0x04, 0x1c
        /*065e*/ 	.short	(.L_142 - .L_141)


	//   ....[0]....
.L_141:
        /*0660*/ 	.word	0x00000040


	//   ....[1]....
        /*0664*/ 	.word	0x000124a0


	//   ....[2]....
        /*0668*/ 	.word	0x00012570


	//   ....[3]....
        /*066c*/ 	.word	0x000125d0


	//   ....[4]....
        /*0670*/ 	.word	0x00012f90


	//   ....[5]....
        /*0674*/ 	.word	0x00013040


	//   ....[6]....
        /*0678*/ 	.word	0x000130a0


	//----- nvinfo : EIATTR_CTAIDZ_USED
	.align		4
.L_142:
        /*067c*/ 	.byte	0x01, 0x04
	.zero		2


	//----- nvinfo : EIATTR_MAX_THREADS
	.align		4
        /*0680*/ 	.byte	0x04, 0x05
        /*0682*/ 	.short	(.L_144 - .L_143)
.L_143:
        /*0684*/ 	.word	0x00000080
        /*0688*/ 	.word	0x00000001
        /*068c*/ 	.word	0x00000001


	//----- nvinfo : EIATTR_CRS_STACK_SIZE
	.align		4
.L_144:
        /*0690*/ 	.byte	0x04, 0x1e
        /*0692*/ 	.short	(.L_146 - .L_145)
.L_145:
        /*0694*/ 	.word	0x00000000
.L_146:


//--------------------- .nv.info._ZN7cutlass13device_kernelIN5flash19enable_sm80_to_sm89INS1_16FlashAttnFwdSm80INS1_25CollectiveMainloopFwdSm80ILi4ELi1ELb0EN4cute5tupleIJNS5_1CILi128EEENS7_ILi48EEENS7_ILi96EEEEEELi96ENS_6half_tEfNS_4arch4Sm80ELb0ELb1ELb0ELb1ELb1ELb0ELb1ELb0EEENS1_21CollectiveEpilogueFwdINS6_IJS8_SA_S9_EEENS6_IJNS7_ILi1EEESI_SI_EEESC_SE_Li128ELb1ELb1ELb0ELb0EEENS1_19SingleTileSchedulerILb1ELb0ELb1ELi128EEEEEEEEEvNT_6ParamsE --------------------------
	.section	.nv.info._ZN7cutlass13device_kernelIN5flash19enable_sm80_to_sm89INS1_16FlashAttnFwdSm80INS1_25CollectiveMainloopFwdSm80ILi4ELi1ELb0EN4cute5tupleIJNS5_1CILi128EEENS7_ILi48EEENS7_ILi96EEEEEELi96ENS_6half_tEfNS_4arch4Sm80ELb0ELb1ELb0ELb1ELb1ELb0ELb1ELb0EEENS1_21CollectiveEpilogueFwdINS6_IJS8_SA_S9_EEENS6_IJNS7_ILi1EEESI_SI_EEESC_SE_Li128ELb1ELb1ELb0ELb0EEENS1_19SingleTileSchedulerILb1ELb0ELb1ELi128EEEEEEEEEvNT_6ParamsE,"",@"SHT_CUDA_INFO"
	.sectionflags	@""
	.align	4


	//----- nvinfo : EIATTR_CUDA_API_VERSION
	.align		4
        /*0000*/ 	.byte	0x04, 0x37
        /*0002*/ 	.short	(.L_148 - .L_147)
.L_147:
        /*0004*/ 	.word	0x00000082


	//----- nvinfo : EIATTR_SW2861232_WAR
	.align		4
.L_148:
        /*0008*/ 	.byte	0x01, 0x35
	.zero		2


	//----- nvinfo : EIATTR_PARAM_CBANK
	.align		4
        /*000c*/ 	.byte	0x04, 0x0a
        /*000e*/ 	.short	(.L_150 - .L_149)
	.align		4
.L_149:
        /*0010*/ 	.word	index@(.nv.constant0._ZN7cutlass13device_kernelIN5flash19enable_sm80_to_sm89INS1_16FlashAttnFwdSm80INS1_25CollectiveMainloopFwdSm80ILi4ELi1ELb0EN4cute5tupleIJNS5_1CILi128EEENS7_ILi48EEENS7_ILi96EEEEEELi96ENS_6half_tEfNS_4arch4Sm80ELb0ELb1ELb0ELb1ELb1ELb0ELb1ELb0EEENS1_21CollectiveEpilogueFwdINS6_IJS8_SA_S9_EEENS6_IJNS7_ILi1EEESI_SI_EEESC_SE_Li128ELb1ELb1ELb0ELb0EEENS1_19SingleTileSchedulerILb1ELb0ELb1ELi128EEEEEEEEEvNT_6ParamsE)
        /*0014*/ 	.short	0x0160
        /*0016*/ 	.short	0x0418


	//----- nvinfo : EIATTR_CBANK_PARAM_SIZE
	.align		4
.L_150:
        /*0018*/ 	.byte	0x03, 0x19
        /*001a*/ 	.short	0x0418


	//----- nvinfo : EIATTR_KPARAM_INFO
	.align		4
        /*001c*/ 	.byte	0x04, 0x17
        /*001e*/ 	.short	(.L_152 - .L_151)
.L_151:
        /*0020*/ 	.word	0x00000000
        /*0024*/ 	.short	0x0000
        /*0026*/ 	.short	0x0000
        /*0028*/ 	.byte	0x00, 0xf0, 0x61, 0x10


	//----- nvinfo : EIATTR_MAXREG_COUNT
	.align		4
.L_152:
        /*002c*/ 	.byte	0x03, 0x1b
        /*002e*/ 	.short	0x00ff


	//----- nvinfo : EIATTR_NUM_BARRIERS
	.align		4
        /*0030*/ 	.byte	0x02, 0x4c
        /*0032*/ 	.byte	0x02
	.zero		1


	//----- nvinfo : EIATTR_ANNOTATIONS
	.align		4
        /*0034*/ 	.byte	0x04, 0x55
        /*0036*/ 	.short	(.L_154 - .L_153)


	//   ....[0]....
.L_153:
        /* <DEDUP_REMOVED lines=44> */


	//----- nvinfo : EIATTR_MERCURY_ISA_VERSION
	.align		4
.L_154:
        /*02e0*/ 	.byte	0x03, 0x5f
        /*02e2*/ 	.short	0x0000


	//----- nvinfo : EIATTR_COOP_GROUP_MASK_REGIDS
	.align		4
        /*02e4*/ 	.byte	0x04, 0x29
        /*02e6*/ 	.short	(.L_156 - .L_155)


	//   ....[0]....
.L_155:
        /*02e8*/ 	.word	0xffffffff


	//   ....[1]....
        /*02ec*/ 	.word	0xffffffff


	//   ....[2]....
        /*02f0*/ 	.word	0xffffffff


	//   ....[3]....
        /*02f4*/ 	.word	0xffffffff


	//   ....[4]....
        /*02f8*/ 	.word	0xffffffff


	//   ....[5]....
        /*02fc*/ 	.word	0xffffffff


	//   ....[6]....
        /*0300*/ 	.word	0xffffffff


	//   ....[7]....
        /*0304*/ 	.word	0xffffffff


	//   ....[8]....
        /*0308*/ 	.word	0xffffffff


	//   ....[9]....
        /*030c*/ 	.word	0xffffffff


	//   ....[10]....
        /*0310*/ 	.word	0xffffffff


	//   ....[11]....
        /*0314*/ 	.word	0xffffffff


	//   ....[12]....
        /*0318*/ 	.word	0xffffffff


	//   ....[13]....
        /*031c*/ 	.word	0xffffffff


	//   ....[14]....
        /*0320*/ 	.word	0xffffffff


	//   ....[15]....
        /*0324*/ 	.word	0xffffffff


	//   ....[16]....
        /*0328*/ 	.word	0xffffffff


	//   ....[17]....
        /*032c*/ 	.word	0xffffffff


	//   ....[18]....
        /*0330*/ 	.word	0xffffffff


	//   ....[19]....
        /*0334*/ 	.word	0xffffffff


	//   ....[20]....
        /*0338*/ 	.word	0xffffffff


	//   ....[21]....
        /*033c*/ 	.word	0xffffffff


	//   ....[22]....
        /*0340*/ 	.word	0xffffffff


	//   ....[23]....
        /*0344*/ 	.word	0xffffffff


	//   ....[24]....
        /*0348*/ 	.word	0xffffffff


	//   ....[25]....
        /*034c*/ 	.word	0xffffffff


	//   ....[26]....
        /*0350*/ 	.word	0xffffffff


	//   ....[27]....
        /*0354*/ 	.word	0xffffffff


	//   ....[28]....
        /*0358*/ 	.word	0xffffffff


	//   ....[29]....
        /*035c*/ 	.word	0xffffffff


	//   ....[30]....
        /*0360*/ 	.word	0xffffffff


	//   ....[31]....
        /*0364*/ 	.word	0xffffffff


	//   ....[32]....
        /*0368*/ 	.word	0xffffffff


	//   ....[33]....
        /*036c*/ 	.word	0xffffffff


	//   ....[34]....
        /*0370*/ 	.word	0xffffffff


	//   ....[35]....
        /*0374*/ 	.word	0xffffffff


	//   ....[36]....
        /*0378*/ 	.word	0xffffffff


	//   ....[37]....
        /*037c*/ 	.word	0xffffffff


	//   ....[38]....
        /*0380*/ 	.word	0xffffffff


	//   ....[39]....
        /*0384*/ 	.word	0xffffffff


	//   ....[40]....
        /*0388*/ 	.word	0xffffffff


	//   ....[41]....
        /*038c*/ 	.word	0xffffffff


	//   ....[42]....
        /*0390*/ 	.word	0xffffffff


	//   ....[43]....
        /*0394*/ 	.word	0xffffffff


	//   ....[44]....
        /*0398*/ 	.word	0xffffffff


	//   ....[45]....
        /*039c*/ 	.word	0xffffffff


	//   ....[46]....
        /*03a0*/ 	.word	0xffffffff


	//   ....[47]....
        /*03a4*/ 	.word	0xffffffff


	//   ....[48]....
        /*03a8*/ 	.word	0xffffffff


	//   ....[49]....
        /*03ac*/ 	.word	0xffffffff


	//   ....[50]....
        /*03b0*/ 	.word	0xffffffff


	//   ....[51]....
        /*03b4*/ 	.word	0xffffffff


	//   ....[52]....
        /*03b8*/ 	.word	0xffffffff


	//   ....[53]....
        /*03bc*/ 	.word	0xffffffff


	//   ....[54]....
        /*03c0*/ 	.word	0xffffffff


	//   ....[55]....
        /*03c4*/ 	.word	0xffffffff


	//   ....[56]....
        /*03c8*/ 	.word	0xffffffff


	//   ....[57]....
        /*03cc*/ 	.word	0xffffffff


	//   ....[58]....
        /*03d0*/ 	.word	0xffffffff


	//   ....[59]....
        /*03d4*/ 	.word	0xffffffff


	//   ....[60]....
        /*03d8*/ 	.word	0xffffffff


	//   ....[61]....
        /*03dc*/ 	.word	0xffffffff


	//   ....[62]....
        /*03e0*/ 	.word	0xffffffff


	//   ....[63]....
        /*03e4*/ 	.word	0xffffffff


	//   ....[64]....
        /*03e8*/ 	.word	0xffffffff


	//   ....[65]....
        /*03ec*/ 	.word	0xffffffff


	//   ....[66]....
        /*03f0*/ 	.word	0xffffffff


	//   ....[67]....
        /*03f4*/ 	.word	0xffffffff


	//   ....[68]....
        /*03f8*/ 	.word	0xffffffff


	//   ....[69]....
        /*03fc*/ 	.word	0xffffffff


	//   ....[70]....
        /*0400*/ 	.word	0xffffffff


	//   ....[71]....
        /*0404*/ 	.word	0xffffffff


	//   ....[72]....
        /*0408*/ 	.word	0xffffffff


	//   ....[73]....
        /*040c*/ 	.word	0xffffffff


	//   ....[74]....
        /*0410*/ 	.word	0xffffffff


	//   ....[75]....
        /*0414*/ 	.word	0xffffffff


	//   ....[76]....
        /*0418*/ 	.word	0xffffffff


	//   ....[77]....
        /*041c*/ 	.word	0xffffffff


	//   ....[78]....
        /*0420*/ 	.word	0xffffffff


	//   ....[79]....
        /*0424*/ 	.word	0xffffffff


	//   ....[80]....
        /*0428*/ 	.word	0xffffffff


	//   ....[81]....
        /*042c*/ 	.word	0xffffffff


	//   ....[82]....
        /*0430*/ 	.word	0xffffffff


	//   ....[83]....
        /*0434*/ 	.word	0xffffffff


	//   ....[84]....
        /*0438*/ 	.word	0xffffffff


	//   ....[85]....
        /*043c*/ 	.word	0xffffffff


	//   ....[86]....
        /*0440*/ 	.word	0xffffffff


	//   ....[87]....
        /*0444*/ 	.word	0xffffffff


	//   ....[88]....
        /*0448*/ 	.word	0xffffffff


	//   ....[89]....
        /*044c*/ 	.word	0xffffffff


	//   ....[90]....
        /*0450*/ 	.word	0xffffffff


	//   ....[91]....
        /*0454*/ 	.word	0xffffffff


	//   ....[92]....
        /*0458*/ 	.word	0xffffffff


	//   ....[93]....
        /*045c*/ 	.word	0xffffffff


	//   ....[94]....
        /*0460*/ 	.word	0xffffffff


	//   ....[95]....
        /*0464*/ 	.word	0xffffffff


	//   ....[96]....
        /*0468*/ 	.word	0xffffffff


	//   ....[97]....
        /*046c*/ 	.word	0xffffffff


	//   ....[98]....
        /*0470*/ 	.word	0xffffffff


	//   ....[99]....
        /*0474*/ 	.word	0xffffffff


	//   ....[100]....
        /*0478*/ 	.word	0xffffffff


	//   ....[101]....
        /*047c*/ 	.word	0xffffffff


	//   ....[102]....
        /*0480*/ 	.word	0xffffffff


	//   ....[103]....
        /*0484*/ 	.word	0xffffffff


	//   ....[104]....
        /*0488*/ 	.word	0xffffffff


	//   ....[105]....
        /*048c*/ 	.word	0xffffffff


	//   ....[106]....
        /*0490*/ 	.word	0xffffffff


	//   ....[107]....
        /*0494*/ 	.word	0xffffffff


	//   ....[108]....
        /*0498*/ 	.word	0xffffffff


	//   ....[109]....
        /*049c*/ 	.word	0xffffffff


	//   ....[110]....
        /*04a0*/ 	.word	0xffffffff


	//   ....[111]....
        /*04a4*/ 	.word	0xffffffff


	//   ....[112]....
        /*04a8*/ 	.word	0xffffffff


	//   ....[113]....
        /*04ac*/ 	.word	0xffffffff


	//   ....[114]....
        /*04b0*/ 	.word	0xffffffff


	//   ....[115]....
        /*04b4*/ 	.word	0xffffffff


	//   ....[116]....
        /*04b8*/ 	.word	0xffffffff


	//   ....[117]....
        /*04bc*/ 	.word	0xffffffff


	//   ....[118]....
        /*04c0*/ 	.word	0xffffffff


	//   ....[119]....
        /*04c4*/ 	.word	0xffffffff


	//   ....[120]....
        /*04c8*/ 	.word	0xffffffff


	//   ....[121]....
        /*04cc*/ 	.word	0xffffffff


	//   ....[122]....
        /*04d0*/ 	.word	0xffffffff


	//   ....[123]....
        /*04d4*/ 	.word	0xffffffff


	//   ....[124]....
        /*04d8*/ 	.word	0xffffffff


	//   ....[125]....
        /*04dc*/ 	.word	0xffffffff


	//   ....[126]....
        /*04e0*/ 	.word	0xffffffff


	//   ....[127]....
        /*04e4*/ 	.word	0xffffffff


	//   ....[128]....
        /*04e8*/ 	.word	0xffffffff


	//----- nvinfo : EIATTR_COOP_GROUP_INSTR_OFFSETS
	.align		4
.L_156:
        /*04ec*/ 	.byte	0x04, 0x28
        /*04ee*/ 	.short	(.L_158 - .L_157)


	//   ....[0]....
.L_157:
        /*04f0*/ 	.word	0x00000090


	//   ....[1]....
        /*04f4*/ 	.word	0x00001310


	//   ....[2]....
        /*04f8*/ 	.word	0x00001350


	//   ....[3]....
        /*04fc*/ 	.word	0x000014f0


	//   ....[4]....
        /*0500*/ 	.word	0x00001520


	//   ....[5]....
        /*0504*/ 	.word	0x00001640


	//   ....[6]....
        /*0508*/ 	.word	0x00001670


	//   ....[7]....
        /*050c*/ 	.word	0x00001780


	//   ....[8]....
        /*0510*/ 	.word	0x000017c0


	//   ....[9]....
        /*0514*/ 	.word	0x00001c30


	//   ....[10]....
        /*0518*/ 	.word	0x00001c50


	//   ....[11]....
        /*051c*/ 	.word	0x00001c70


	//   ....[12]....
        /*0520*/ 	.word	0x00001c80


	//   ....[13]....
        /*0524*/ 	.word	0x00001ee0


	//   ....[14]....
        /*0528*/ 	.word	0x00002030


	//   ....[15]....
        /*052c*/ 	.word	0x00002340


	//   ....[16]....
        /*0530*/ 	.word	0x00002350


	//   ....[17]....
        /*0534*/ 	.word	0x00003010


	//   ....[18]....
        /*0538*/ 	.word	0x00003040


	//   ....[19]....
        /*053c*/ 	.word	0x00003140


	//   ....[20]....
        /*0540*/ 	.word	0x00003160


	//   ....[21]....
        /*0544*/ 	.word	0x00003410


	//   ....[22]....
        /*0548*/ 	.word	0x00003620


	//   ....[23]....
        /*054c*/ 	.word	0x000037c0


	//   ....[24]....
        /*0550*/ 	.word	0x00003f40


	//   ....[25]....
        /*0554*/ 	.word	0x00004780


	//   ....[26]....
        /*0558*/ 	.word	0x000047c0


	//   ....[27]....
        /*055c*/ 	.word	0x000048c0


	//   ....[28]....
        /*0560*/ 	.word	0x000048f0


	//   ....[29]....
        /*0564*/ 	.word	0x000049f0


	//   ....[30]....
        /*0568*/ 	.word	0x00004a50


	//   ....[31]....
        /*056c*/ 	.word	0x00004bf0


	//   ....[32]....
        /*0570*/ 	.word	0x00004c40


	//   ....[33]....
        /*0574*/ 	.word	0x00006230


	//   ....[34]....
        /*0578*/ 	.word	0x00006240


	//   ....[35]....
        /*057c*/ 	.word	0x00006320


	//   ....[36]....
        /*0580*/ 	.word	0x00006330


	//   ....[37]....
        /*0584*/ 	.word	0x00006d70


	//   ....[38]....
        /*0588*/ 	.word	0x00006da0


	//   ....[39]....
        /*058c*/ 	.word	0x00006e60


	//   ....[40]....
        /*0590*/ 	.word	0x00006ea0


	//   ....[41]....
        /*0594*/ 	.word	0x00007050


	//   ....[42]....
        /*0598*/ 	.word	0x00007210


	//   ....[43]....
        /*059c*/ 	.word	0x000073d0


	//   ....[44]....
        /*05a0*/ 	.word	0x000079f0


	//   ....[45]....
        /*05a4*/ 	.word	0x00008300


	//   ....[46]....
        /*05a8*/ 	.word	0x00008340


	//   ....[47]....
        /*05ac*/ 	.word	0x000084a0


	//   ....[48]....
        /*05b0*/ 	.word	0x000084c0


	//   ....[49]....
        /*05b4*/ 	.word	0x000085e0


	//   ....[50]....
        /*05b8*/ 	.word	0x00008600


	//   ....[51]....
        /*05bc*/ 	.word	0x00008740


	//   ....[52]....
        /*05c0*/ 	.word	0x00008760


	//   ....[53]....
        /*05c4*/ 	.word	0x0000a610


	//   ....[54]....
        /*05c8*/ 	.word	0x0000a620


	//   ....[55]....
        /*05cc*/ 	.word	0x0000a700


	//   ....[56]....
        /*05d0*/ 	.word	0x0000a710


	//   ....[57]....
        /*05d4*/ 	.word	0x0000b190


	//   ....[58]....
        /*05d8*/ 	.word	0x0000b1b0


	//   ....[59]....
        /*05dc*/ 	.word	0x0000b230


	//   ....[60]....
        /*05e0*/ 	.word	0x0000b270


	//   ....[61]....
        /*05e4*/ 	.word	0x0000b580


	//   ....[62]....
        /*05e8*/ 	.word	0x0000b5d0


	//   ....[63]....
        /*05ec*/ 	.word	0x0000b600


	//   ....[64]....
        /*05f0*/ 	.word	0x0000b630


	//   ....[65]....
        /*05f4*/ 	.word	0x0000b670


	//   ....[66]....
        /*05f8*/ 	.word	0x0000b6a0


	//   ....[67]....
        /*05fc*/ 	.word	0x0000b800


	//   ....[68]....
        /*0600*/ 	.word	0x0000bbb0


	//   ....[69]....
        /*0604*/ 	.word	0x0000d2b0


	//   ....[70]....
        /*0608*/ 	.word	0x0000d2e0


	//   ....[71]....
        /*060c*/ 	.word	0x0000d470


	//   ....[72]....
        /*0610*/ 	.word	0x0000d480


	//   ....[73]....
        /*0614*/ 	.word	0x0000deb0


	//   ....[74]....
        /*0618*/ 	.word	0x0000ded0


	//   ....[75]....
        /*061c*/ 	.word	0x0000df50


	//   ....[76]....
        /*0620*/ 	.word	0x0000df90


	//   ....[77]....
        /*0624*/ 	.word	0x0000e0e0


	//   ....[78]....
        /*0628*/ 	.word	0x0000e2e0


	//   ....[79]....
        /*062c*/ 	.word	0x0000e7b0


	//   ....[80]....
        /*0630*/ 	.word	0x0000ec30


	//   ....[81]....
        /*0634*/ 	.word	0x0000f460


	//   ....[82]....
        /*0638*/ 	.word	0x0000f4a0


	//   ....[83]....
        /*063c*/ 	.word	0x0000f600


	//   ....[84]....
        /*0640*/ 	.word	0x0000f620


	//   ....[85]....
        /*0644*/ 	.word	0x0000f740


	//   ....[86]....
        /*0648*/ 	.word	0x0000f760


	//   ....[87]....
        /*064c*/ 	.word	0x0000f8a0


	//   ....[88]....
        /*0650*/ 	.word	0x0000f8c0


	//   ....[89]....
        /*0654*/ 	.word	0x000110b0


	//   ....[90]....
        /*0658*/ 	.word	0x000110c0


	//   ....[91]....
        /*065c*/ 	.word	0x000110d0


	//   ....[92]....
        /*0660*/ 	.word	0x000110e0


	//   ....[93]....
        /*0664*/ 	.word	0x00011110


	//   ....[94]....
        /*0668*/ 	.word	0x00011130


	//   ....[95]....
        /*066c*/ 	.word	0x00011150


	//   ....[96]....
        /*0670*/ 	.word	0x00011160


	//   ....[97]....
        /*0674*/ 	.word	0x00012860


	//   ....[98]....
        /*0678*/ 	.word	0x00012890


	//   ....[99]....
        /*067c*/ 	.word	0x000128c0


	//   ....[100]....
        /*0680*/ 	.word	0x000128e0


	//   ....[101]....
        /*0684*/ 	.word	0x000128f0


	//   ....[102]....
        /*0688*/ 	.word	0x00012900


	//   ....[103]....
        /*068c*/ 	.word	0x00012910


	//   ....[104]....
        /*0690*/ 	.word	0x00012920


	//   ....[105]....
        /*0694*/ 	.word	0x00012b40


	//   ....[106]....
        /*0698*/ 	.word	0x00012b50


	//   ....[107]....
        /*069c*/ 	.word	0x00012cd0


	//   ....[108]....
        /*06a0*/ 	.word	0x00012d00


	//   ....[109]....
        /*06a4*/ 	.word	0x00012e50


	//   ....[110]....
        /*06a8*/ 	.word	0x00012e80


	//   ....[111]....
        /*06ac*/ 	.word	0x00012fd0


	//   ....[112]....
        /*06b0*/ 	.word	0x00012ff0


	//   ....[113]....
        /*06b4*/ 	.word	0x000137e0


	//   ....[114]....
        /*06b8*/ 	.word	0x00013800


	//   ....[115]....
        /*06bc*/ 	.word	0x00013950


	//   ....[116]....
        /*06c0*/ 	.word	0x00013980


	//   ....[117]....
        /*06c4*/ 	.word	0x00013ab0


	//   ....[118]....
        /*06c8*/ 	.word	0x00013ae0


	//   ....[119]....
        /*06cc*/ 	.word	0x00013c10


	//   ....[120]....
        /*06d0*/ 	.word	0x00013c30


	//   ....[121]....
        /*06d4*/ 	.word	0x00013d90


	//   ....[122]....
        /*06d8*/ 	.word	0x00013de0


	//   ....[123]....
        /*06dc*/ 	.word	0x00013e30


	//   ....[124]....
        /*06e0*/ 	.word	0x00013e80


	//   ....[125]....
        /*06e4*/ 	.word	0x00013ee0


	//   ....[126]....
        /*06e8*/ 	.word	0x00013f30


	//   ....[127]....
        /*06ec*/ 	.word	0x00013f80


	//   ....[128]....
        /*06f0*/ 	.word	0x00013fd0


	//----- nvinfo : EIATTR_EXIT_INSTR_OFFSETS
	.align		4
.L_158:
        /*06f4*/ 	.byte	0x04, 0x1c
        /*06f6*/ 	.short	(.L_160 - .L_159)


	//   ....[0]....
.L_159:
        /*06f8*/ 	.word	0x00000370


	//   ....[1]....
        /*06fc*/ 	.word	0x00013000


	//   ....[2]....
        /*0700*/ 	.word	0x000130d0


	//   ....[3]....
        /*0704*/ 	.word	0x00013130


	//   ....[4]....
        /*0708*/ 	.word	0x00013c40


	//   ....[5]....
        /*070c*/ 	.word	0x00013cf0


	//   ....[6]....
        /*0710*/ 	.word	0x00013d50


	//----- nvinfo : EIATTR_CTAIDZ_USED
	.align		4
.L_160:
        /*0714*/ 	.byte	0x01, 0x04
	.zero		2


	//----- nvinfo : EIATTR_MAX_THREADS
	.align		4
        /*0718*/ 	.byte	0x04, 0x05
        /*071a*/ 	.short	(.L_162 - .L_161)
.L_161:
        /*071c*/ 	.word	0x00000080
        /*0720*/ 	.word	0x00000001
        /*0724*/ 	.word	0x00000001


	//----- nvinfo : EIATTR_CRS_STACK_SIZE
	.align		4
.L_162:
        /*0728*/ 	.byte	0x04, 0x1e
        /*072a*/ 	.short	(.L_164 - .L_163)
.L_163:
        /*072c*/ 	.word	0x00000000
.L_164:


//--------------------- .nv.info._ZN7cutlass13device_kernelIN5flash19enable_sm80_to_sm89INS1_16FlashAttnFwdSm80INS1_25CollectiveMainloopFwdSm80ILi4ELi1ELb0EN4cute5tupleIJNS5_1CILi128EEENS7_ILi48EEENS7_ILi96EEEEEELi96ENS_6half_tEfNS_4arch4Sm80ELb0ELb1ELb0ELb1ELb1ELb1ELb1ELb0EEENS1_21CollectiveEpilogueFwdINS6_IJS8_SA_S9_EEENS6_IJNS7_ILi1EEESI_SI_EEESC_SE_Li128ELb1ELb1ELb0ELb0EEENS1_19SingleTileSchedulerILb1ELb0ELb1ELi128EEEEEEEEEvNT_6ParamsE --------------------------
	.section	.nv.info._ZN7cutlass13device_kernelIN5flash19enable_sm80_to_sm89INS1_16FlashAttnFwdSm80INS1_25CollectiveMainloopFwdSm80ILi4ELi1ELb0EN4cute5tupleIJNS5_1CILi128EEENS7_ILi48EEENS7_ILi96EEEEEELi96ENS_6half_tEfNS_4arch4Sm80ELb0ELb1ELb0ELb1ELb1ELb1ELb1ELb0EEENS1_21CollectiveEpilogueFwdINS6_IJS8_SA_S9_EEENS6_IJNS7_ILi1EEESI_SI_EEESC_SE_Li128ELb1ELb1ELb0ELb0EEENS1_19SingleTileSchedulerILb1ELb0ELb1ELi128EEEEEEEEEvNT_6ParamsE,"",@"SHT_CUDA_INFO"
	.sectionflags	@""
	.align	4


	//----- nvinfo : EIATTR_CUDA_API_VERSION
	.align		4
        /*0000*/ 	.byte	0x04, 0x37
        /*0002*/ 	.short	(.L_166 - .L_165)
.L_165:
        /*0004*/ 	.word	0x00000082


	//----- nvinfo : EIATTR_SW2861232_WAR
	.align		4
.L_166:
        /*0008*/ 	.byte	0x01, 0x35
	.zero		2


	//----- nvinfo : EIATTR_PARAM_CBANK
	.align		4
        /*000c*/ 	.byte	0x04, 0x0a
        /*000e*/ 	.short	(.L_168 - .L_167)
	.align		4
.L_167:
        /*0010*/ 	.word	index@(.nv.constant0._ZN7cutlass13device_kernelIN5flash19enable_sm80_to_sm89INS1_16FlashAttnFwdSm80INS1_25CollectiveMainloopFwdSm80ILi4ELi1ELb0EN4cute5tupleIJNS5_1CILi128EEENS7_ILi48EEENS7_ILi96EEEEEELi96ENS_6half_tEfNS_4arch4Sm80ELb0ELb1ELb0ELb1ELb1ELb1ELb1ELb0EEENS1_21CollectiveEpilogueFwdINS6_IJS8_SA_S9_EEENS6_IJNS7_ILi1EEESI_SI_EEESC_SE_Li128ELb1ELb1ELb0ELb0EEENS1_19SingleTileSchedulerILb1ELb0ELb1ELi128EEEEEEEEEvNT_6ParamsE)
        /*0014*/ 	.short	0x0160
        /*0016*/ 	.short	0x0418


	//----- nvinfo : EIATTR_CBANK_PARAM_SIZE
	.align		4
.L_168:
        /*0018*/ 	.byte	0x03, 0x19
        /*001a*/ 	.short	0x0418


	//----- nvinfo : EIATTR_KPARAM_INFO
	.align		4
        /*001c*/ 	.byte	0x04, 0x17
        /*001e*/ 	.short	(.L_170 - .L_169)
.L_169:
        /*0020*/ 	.word	0x00000000
        /*0024*/ 	.short	0x0000
        /*0026*/ 	.short	0x0000
        /*0028*/ 	.byte	0x00, 0xf0, 0x61, 0x10


	//----- nvinfo : EIATTR_MAXREG_COUNT
	.align		4
.L_170:
        /*002c*/ 	.byte	0x03, 0x1b
        /*002e*/ 	.short	0x00ff


	//----- nvinfo : EIATTR_NUM_BARRIERS
	.align		4
        /*0030*/ 	.byte	0x02, 0x4c
        /*0032*/ 	.byte	0x02
	.zero		1


	//----- nvinfo : EIATTR_ANNOTATIONS
	.align		4
        /*0034*/ 	.byte	0x04, 0x55
        /*0036*/ 	.short	(.L_172 - .L_171)


	//   ....[0]....
.L_171:
        /* <DEDUP_REMOVED lines=52> */


	//----- nvinfo : EIATTR_MERCURY_ISA_VERSION
	.align		4
.L_172:
        /*0360*/ 	.byte	0x03, 0x5f
        /*0362*/ 	.short	0x0000


	//----- nvinfo : EIATTR_COOP_GROUP_MASK_REGIDS
	.align		4
        /*0364*/ 	.byte	0x04, 0x29
        /*0366*/ 	.short	(.L_174 - .L_173)


	//   ....[0]....
.L_173:
        /*0368*/ 	.word	0xffffffff


	//   ....[1]....
        /*036c*/ 	.word	0xffffffff


	//   ....[2]....
        /*0370*/ 	.word	0xffffffff


	//   ....[3]....
        /*0374*/ 	.word	0xffffffff


	//   ....[4]....
        /*0378*/ 	.word	0xffffffff


	//   ....[5]....
        /*037c*/ 	.word	0xffffffff


	//   ....[6]....
        /*0380*/ 	.word	0xffffffff


	//   ....[7]....
        /*0384*/ 	.word	0xffffffff


	//   ....[8]....
        /*0388*/ 	.word	0xffffffff


	//   ....[9]....
        /*038c*/ 	.word	0xffffffff


	//   ....[10]....
        /*0390*/ 	.word	0xffffffff


	//   ....[11]....
        /*0394*/ 	.word	0xffffffff


	//   ....[12]....
        /*0398*/ 	.word	0xffffffff


	//   ....[13]....
        /*039c*/ 	.word	0xffffffff


	//   ....[14]....
        /*03a0*/ 	.word	0xffffffff


	//   ....[15]....
        /*03a4*/ 	.word	0xffffffff


	//   ....[16]....
        /*03a8*/ 	.word	0xffffffff


	//   ....[17]....
        /*03ac*/ 	.word	0xffffffff


	//   ....[18]....
        /*03b0*/ 	.word	0xffffffff


	//   ....[19]....
        /*03b4*/ 	.word	0xffffffff


	//   ....[20]....
        /*03b8*/ 	.word	0xffffffff


	//   ....[21]....
        /*03bc*/ 	.word	0xffffffff


	//   ....[22]....
        /*03c0*/ 	.word	0xffffffff


	//   ....[23]....
        /*03c4*/ 	.word	0xffffffff


	//   ....[24]....
        /*03c8*/ 	.word	0xffffffff


	//   ....[25]....
        /*03cc*/ 	.word	0xffffffff


	//   ....[26]....
        /*03d0*/ 	.word	0xffffffff


	//   ....[27]....
        /*03d4*/ 	.word	0xffffffff


	//   ....[28]....
        /*03d8*/ 	.word	0xffffffff


	//   ....[29]....
        /*03dc*/ 	.word	0xffffffff


	//   ....[30]....
        /*03e0*/ 	.word	0xffffffff


	//   ....[31]....
        /*03e4*/ 	.word	0xffffffff


	//   ....[32]....
        /*03e8*/ 	.word	0xffffffff


	//   ....[33]....
        /*03ec*/ 	.word	0xffffffff


	//   ....[34]....
        /*03f0*/ 	.word	0xffffffff


	//   ....[35]....
        /*03f4*/ 	.word	0xffffffff


	//   ....[36]....
        /*03f8*/ 	.word	0xffffffff


	//   ....[37]....
        /*03fc*/ 	.word	0xffffffff


	//   ....[38]....
        /*0400*/ 	.word	0xffffffff


	//   ....[39]....
        /*0404*/ 	.word	0xffffffff


	//   ....[40]....
        /*0408*/ 	.word	0xffffffff


	//   ....[41]....
        /*040c*/ 	.word	0xffffffff


	//   ....[42]....
        /*0410*/ 	.word	0xffffffff


	//   ....[43]....
        /*0414*/ 	.word	0xffffffff


	//   ....[44]....
        /*0418*/ 	.word	0xffffffff


	//   ....[45]....
        /*041c*/ 	.word	0xffffffff


	//   ....[46]....
        /*0420*/ 	.word	0xffffffff


	//   ....[47]....
        /*0424*/ 	.word	0xffffffff


	//   ....[48]....
        /*0428*/ 	.word	0xffffffff


	//   ....[49]....
        /*042c*/ 	.word	0xffffffff


	//   ....[50]....
        /*0430*/ 	.word	0xffffffff


	//   ....[51]....
        /*0434*/ 	.word	0xffffffff


	//   ....[52]....
        /*0438*/ 	.word	0xffffffff


	//   ....[53]....
        /*043c*/ 	.word	0xffffffff


	//   ....[54]....
        /*0440*/ 	.word	0xffffffff


	//   ....[55]....
        /*0444*/ 	.word	0xffffffff


	//   ....[56]....
        /*0448*/ 	.word	0xffffffff


	//   ....[57]....
        /*044c*/ 	.word	0xffffffff


	//   ....[58]....
        /*0450*/ 	.word	0xffffffff


	//   ....[59]....
        /*0454*/ 	.word	0xffffffff


	//   ....[60]....
        /*0458*/ 	.word	0xffffffff


	//   ....[61]....
        /*045c*/ 	.word	0xffffffff


	//   ....[62]....
        /*0460*/ 	.word	0xffffffff


	//   ....[63]....
        /*0464*/ 	.word	0xffffffff


	//   ....[64]....
        /*0468*/ 	.word	0xffffffff


	//   ....[65]....
        /*046c*/ 	.word	0xffffffff


	//   ....[66]....
        /*0470*/ 	.word	0xffffffff


	//   ....[67]....
        /*0474*/ 	.word	0xffffffff


	//   ....[68]....
        /*0478*/ 	.word	0xffffffff


	//   ....[69]....
        /*047c*/ 	.word	0xffffffff


	//   ....[70]....
        /*0480*/ 	.word	0xffffffff


	//   ....[71]....
        /*0484*/ 	.word	0xffffffff


	//   ....[72]....
        /*0488*/ 	.word	0xffffffff


	//   ....[73]....
        /*048c*/ 	.word	0xffffffff


	//   ....[74]....
        /*0490*/ 	.word	0xffffffff


	//   ....[75]....
        /*0494*/ 	.word	0xffffffff


	//   ....[76]....
        /*0498*/ 	.word	0xffffffff


	//   ....[77]....
        /*049c*/ 	.word	0xffffffff


	//   ....[78]....
        /*04a0*/ 	.word	0xffffffff


	//   ....[79]....
        /*04a4*/ 	.word	0xffffffff


	//   ....[80]....
        /*04a8*/ 	.word	0xffffffff


	//   ....[81]....
        /*04ac*/ 	.word	0xffffffff


	//   ....[82]....
        /*04b0*/ 	.word	0xffffffff


	//   ....[83]....
        /*04b4*/ 	.word	0xffffffff


	//   ....[84]....
        /*04b8*/ 	.word	0xffffffff


	//   ....[85]....
        /*04bc*/ 	.word	0xffffffff


	//   ....[86]....
        /*04c0*/ 	.word	0xffffffff


	//   ....[87]....
        /*04c4*/ 	.word	0xffffffff


	//   ....[88]....
        /*04c8*/ 	.word	0xffffffff


	//   ....[89]....
        /*04cc*/ 	.word	0xffffffff


	//   ....[90]....
        /*04d0*/ 	.word	0xffffffff


	//   ....[91]....
        /*04d4*/ 	.word	0xffffffff


	//   ....[92]....
        /*04d8*/ 	.word	0xffffffff


	//   ....[93]....
        /*04dc*/ 	.word	0xffffffff


	//   ....[94]....
        /*04e0*/ 	.word	0xffffffff


	//   ....[95]....
        /*04e4*/ 	.word	0xffffffff


	//   ....[96]....
        /*04e8*/ 	.word	0xffffffff


	//   ....[97]....
        /*04ec*/ 	.word	0xffffffff


	//   ....[98]....
        /*04f0*/ 	.word	0xffffffff


	//   ....[99]....
        /*04f4*/ 	.word	0xffffffff


	//   ....[100]....
        /*04f8*/ 	.word	0xffffffff


	//   ....[101]....
        /*04fc*/ 	.word	0xffffffff


	//   ....[102]....
        /*0500*/ 	.word	0xffffffff


	//   ....[103]....
        /*0504*/ 	.word	0xffffffff


	//   ....[104]....
        /*0508*/ 	.word	0xffffffff


	//   ....[105]....
        /*050c*/ 	.word	0xffffffff


	//   ....[106]....
        /*0510*/ 	.word	0xffffffff


	//   ....[107]....
        /*0514*/ 	.word	0xffffffff


	//   ....[108]....
        /*0518*/ 	.word	0xffffffff


	//   ....[109]....
        /*051c*/ 	.word	0xffffffff


	//   ....[110]....
        /*0520*/ 	.word	0xffffffff


	//   ....[111]....
        /*0524*/ 	.word	0xffffffff


	//   ....[112]....
        /*0528*/ 	.word	0xffffffff


	//   ....[113]....
        /*052c*/ 	.word	0xffffffff


	//   ....[114]....
        /*0530*/ 	.word	0xffffffff


	//   ....[115]....
        /*0534*/ 	.word	0xffffffff


	//   ....[116]....
        /*0538*/ 	.word	0xffffffff


	//   ....[117]....
        /*053c*/ 	.word	0xffffffff


	//   ....[118]....
        /*0540*/ 	.word	0xffffffff


	//   ....[119]....
        /*0544*/ 	.word	0xffffffff


	//   ....[120]....
        /*0548*/ 	.word	0xffffffff


	//   ....[121]....
        /*054c*/ 	.word	0xffffffff


	//   ....[122]....
        /*0550*/ 	.word	0xffffffff


	//   ....[123]....
        /*0554*/ 	.word	0xffffffff


	//   ....[124]....
        /*0558*/ 	.word	0xffffffff


	//   ....[125]....
        /*055c*/ 	.word	0xffffffff


	//   ....[126]....
        /*0560*/ 	.word	0xffffffff


	//   ....[127]....
        /*0564*/ 	.word	0xffffffff


	//   ....[128]....
        /*0568*/ 	.word	0xffffffff


	//   ....[129]....
        /*056c*/ 	.word	0xffffffff


	//   ....[130]....
        /*0570*/ 	.word	0xffffffff


	//   ....[131]....
        /*0574*/ 	.word	0xffffffff


	//   ....[132]....
        /*0578*/ 	.word	0xffffffff


	//   ....[133]....
        /*057c*/ 	.word	0xffffffff


	//   ....[134]....
        /*0580*/ 	.word	0xffffffff


	//   ....[135]....
        /*0584*/ 	.word	0xffffffff


	//   ....[136]....
        /*0588*/ 	.word	0xffffffff


	//   ....[137]....
        /*058c*/ 	.word	0xffffffff


	//   ....[138]....
        /*0590*/ 	.word	0xffffffff


	//   ....[139]....
        /*0594*/ 	.word	0xffffffff


	//   ....[140]....
        /*0598*/ 	.word	0xffffffff


	//   ....[141]....
        /*059c*/ 	.word	0xffffffff


	//   ....[142]....
        /*05a0*/ 	.word	0xffffffff


	//   ....[143]....
        /*05a4*/ 	.word	0xffffffff


	//   ....[144]....
        /*05a8*/ 	.word	0xffffffff


	//   ....[145]....
        /*05ac*/ 	.word	0xffffffff


	//   ....[146]....
        /*05b0*/ 	.word	0xffffffff


	//   ....[147]....
        /*05b4*/ 	.word	0xffffffff


	//   ....[148]....
        /*05b8*/ 	.word	0xffffffff


	//   ....[149]....
        /*05bc*/ 	.word	0xffffffff


	//   ....[150]....
        /*05c0*/ 	.word	0xffffffff


	//   ....[151]....
        /*05c4*/ 	.word	0xffffffff


	//   ....[152]....
        /*05c8*/ 	.word	0xffffffff


	//----- nvinfo : EIATTR_COOP_GROUP_INSTR_OFFSETS
	.align		4
.L_174:
        /*05cc*/ 	.byte	0x04, 0x28
        /*05ce*/ 	.short	(.L_176 - .L_175)


	//   ....[0]....
.L_175:
        /*05d0*/ 	.word	0x00000090


	//   ....[1]....
        /*05d4*/ 	.word	0x000023c0


	//   ....[2]....
        /*05d8*/ 	.word	0x000023d0


	//   ....[3]....
        /*05dc*/ 	.word	0x00003f00


	//   ....[4]....
        /*05e0*/ 	.word	0x00003f10


	//   ....[5]....
        /*05e4*/ 	.word	0x00005860


	//   ....[6]....
        /*05e8*/ 	.word	0x00005880


	//   ....[7]....
        /*05ec*/ 	.word	0x00005d80


	//   ....[8]....
        /*05f0*/ 	.word	0x00005e40


	//   ....[9]....
        /*05f4*/ 	.word	0x00006fc0


	//   ....[10]....
        /*05f8*/ 	.word	0x00006ff0


	//   ....[11]....
        /*05fc*/ 	.word	0x00007230


	//   ....[12]....
        /*0600*/ 	.word	0x00007260


	//   ....[13]....
        /*0604*/ 	.word	0x00007380


	//   ....[14]....
        /*0608*/ 	.word	0x000073b0


	//   ....[15]....
        /*060c*/ 	.word	0x000074e0


	//   ....[16]....
        /*0610*/ 	.word	0x000074f0


	//   ....[17]....
        /*0614*/ 	.word	0x00007a00


	//   ....[18]....
        /*0618*/ 	.word	0x00007a10


	//   ....[19]....
        /*061c*/ 	.word	0x00007b10


	//   ....[20]....
        /*0620*/ 	.word	0x00007b20


	//   ....[21]....
        /*0624*/ 	.word	0x00007fc0


	//   ....[22]....
        /*0628*/ 	.word	0x00007fe0


	//   ....[23]....
        /*062c*/ 	.word	0x00008020


	//   ....[24]....
        /*0630*/ 	.word	0x00008050


	//   ....[25]....
        /*0634*/ 	.word	0x00008470


	//   ....[26]....
        /*0638*/ 	.word	0x00008720


	//   ....[27]....
        /*063c*/ 	.word	0x00008760


	//   ....[28]....
        /*0640*/ 	.word	0x000087a0


	//   ....[29]....
        /*0644*/ 	.word	0x0000b5e0


	//   ....[30]....
        /*0648*/ 	.word	0x0000b600


	//   ....[31]....
        /*064c*/ 	.word	0x0000b660


	//   ....[32]....
        /*0650*/ 	.word	0x0000b670


	//   ....[33]....
        /*0654*/ 	.word	0x0000b8e0


	//   ....[34]....
        /*0658*/ 	.word	0x0000b960


	//   ....[35]....
        /*065c*/ 	.word	0x0000ba60


	//   ....[36]....
        /*0660*/ 	.word	0x0000bb70


	//   ....[37]....
        /*0664*/ 	.word	0x0000f040


	//   ....[38]....
        /*0668*/ 	.word	0x0000f100


	//   ....[39]....
        /*066c*/ 	.word	0x0000f470


	//   ....[40]....
        /*0670*/ 	.word	0x0000f480


	//   ....[41]....
        /*0674*/ 	.word	0x00010150


	//   ....[42]....
        /*0678*/ 	.word	0x00010170


	//   ....[43]....
        /*067c*/ 	.word	0x00010270


	//   ....[44]....
        /*0680*/ 	.word	0x00010290


	//   ....[45]....
        /*0684*/ 	.word	0x00010510


	//   ....[46]....
        /*0688*/ 	.word	0x00010770


	//   ....[47]....
        /*068c*/ 	.word	0x00010910


	//   ....[48]....
        /*0690*/ 	.word	0x00011090


	//   ....[49]....
        /*0694*/ 	.word	0x000118d0


	//   ....[50]....
        /*0698*/ 	.word	0x00011910


	//   ....[51]....
        /*069c*/ 	.word	0x00011a10


	//   ....[52]....
        /*06a0*/ 	.word	0x00011a40


	//   ....[53]....
        /*06a4*/ 	.word	0x00011b40


	//   ....[54]....
        /*06a8*/ 	.word	0x00011ba0


	//   ....[55]....
        /*06ac*/ 	.word	0x00011d40


	//   ....[56]....
        /*06b0*/ 	.word	0x00011d90


	//   ....[57]....
        /*06b4*/ 	.word	0x000132d0


	//   ....[58]....
        /*06b8*/ 	.word	0x000132e0


	//   ....[59]....
        /*06bc*/ 	.word	0x000133c0


	//   ....[60]....
        /*06c0*/ 	.word	0x000133d0


	//   ....[61]....
        /*06c4*/ 	.word	0x00013e10


	//   ....[62]....
        /*06c8*/ 	.word	0x00013e40


	//   ....[63]....
        /*06cc*/ 	.word	0x00013f00


	//   ....[64]....
        /*06d0*/ 	.word	0x00013f40


	//   ....[65]....
        /*06d4*/ 	.word	0x000140f0


	//   ....[66]....
        /*06d8*/ 	.word	0x000142d0


	//   ....[67]....
        /*06dc*/ 	.word	0x00014490


	//   ....[68]....
        /*06e0*/ 	.word	0x00014ab0


	//   ....[69]....
        /*06e4*/ 	.word	0x000153c0


	//   ....[70]....
        /*06e8*/ 	.word	0x00015400


	//   ....[71]....
        /*06ec*/ 	.word	0x00015560


	//   ....[72]....
        /*06f0*/ 	.word	0x00015580


	//   ....[73]....
        /*06f4*/ 	.word	0x000156a0


	//   ....[74]....
        /*06f8*/ 	.word	0x000156c0


	//   ....[75]....
        /*06fc*/ 	.word	0x00015800


	//   ....[76]....
        /*0700*/ 	.word	0x00015820


	//   ....[77]....
        /*0704*/ 	.word	0x000176c0


	//   ....[78]....
        /*0708*/ 	.word	0x000176d0


	//   ....[79]....
        /*070c*/ 	.word	0x000177b0


	//   ....[80]....
        /*0710*/ 	.word	0x000177c0


	//   ....[81]....
        /*0714*/ 	.word	0x00018240


	//   ....[82]....
        /*0718*/ 	.word	0x00018260


	//   ....[83]....
        /*071c*/ 	.word	0x000182e0


	//   ....[84]....
        /*0720*/ 	.word	0x00018320


	//   ....[85]....
        /*0724*/ 	.word	0x00018630


	//   ....[86]....
        /*0728*/ 	.word	0x00018680


	//   ....[87]....
        /*072c*/ 	.word	0x000186b0


	//   ....[88]....
        /*0730*/ 	.word	0x000186e0


	//   ....[89]....
        /*0734*/ 	.word	0x00018720


	//   ....[90]....
        /*0738*/ 	.word	0x00018750


	//   ....[91]....
        /*073c*/ 	.word	0x000188b0


	//   ....[92]....
        /*0740*/ 	.word	0x00018c60


	//   ....[93]....
        /*0744*/ 	.word	0x0001a360


	//   ....[94]....
        /*0748*/ 	.word	0x0001a390


	//   ....[95]....
        /*074c*/ 	.word	0x0001a520


	//   ....[96]....
        /*0750*/ 	.word	0x0001a530


	//   ....[97]....
        /*0754*/ 	.word	0x0001af60


	//   ....[98]....
        /*0758*/ 	.word	0x0001af80


	//   ....[99]....
        /*075c*/ 	.word	0x0001b000


	//   ....[100]....
        /*0760*/ 	.word	0x0001b040


	//   ....[101]....
        /*0764*/ 	.word	0x0001b1b0


	//   ....[102]....
        /*0768*/ 	.word	0x0001b3b0


	//   ....[103]....
        /*076c*/ 	.word	0x0001b880


	//   ....[104]....
        /*0770*/ 	.word	0x0001bd00


	//   ....[105]....
        /*0774*/ 	.word	0x0001c530


	//   ....[106]....
        /*0778*/ 	.word	0x0001c570


	//   ....[107]....
        /*077c*/ 	.word	0x0001c6d0


	//   ....[108]....
        /*0780*/ 	.word	0x0001c6f0


	//   ....[109]....
        /*0784*/ 	.word	0x0001c810


	//   ....[110]....
        /*0788*/ 	.word	0x0001c830


	//   ....[111]....
        /*078c*/ 	.word	0x0001c970


	//   ....[112]....
        /*0790*/ 	.word	0x0001c990


	//   ....[113]....
        /*0794*/ 	.word	0x0001e180


	//   ....[114]....
        /*0798*/ 	.word	0x0001e190


	//   ....[115]....
        /*079c*/ 	.word	0x0001e1a0


	//   ....[116]....
        /*07a0*/ 	.word	0x0001e1b0


	//   ....[117]....
        /*07a4*/ 	.word	0x0001e1e0


	//   ....[118]....
        /*07a8*/ 	.word	0x0001e200


	//   ....[119]....
        /*07ac*/ 	.word	0x0001e220


	//   ....[120]....
        /*07b0*/ 	.word	0x0001e230


	//   ....[121]....
        /*07b4*/ 	.word	0x0001f930


	//   ....[122]....
        /*07b8*/ 	.word	0x0001f960


	//   ....[123]....
        /*07bc*/ 	.word	0x0001f990


	//   ....[124]....
        /*07c0*/ 	.word	0x0001f9b0


	//   ....[125]....
        /*07c4*/ 	.word	0x0001f9c0


	//   ....[126]....
        /*07c8*/ 	.word	0x0001f9d0


	//   ....[127]....
        /*07cc*/ 	.word	0x0001f9e0


	//   ....[128]....
        /*07d0*/ 	.word	0x0001f9f0


	//   ....[129]....
        /*07d4*/ 	.word	0x0001fc10


	//   ....[130]....
        /*07d8*/ 	.word	0x0001fc20


	//   ....[131]....
        /*07dc*/ 	.word	0x0001fda0


	//   ....[132]....
        /*07e0*/ 	.word	0x0001fdd0


	//   ....[133]....
        /*07e4*/ 	.word	0x0001ff20


	//   ....[134]....
        /*07e8*/ 	.word	0x0001ff50


	//   ....[135]....
        /*07ec*/ 	.word	0x000200a0


	//   ....[136]....
        /*07f0*/ 	.word	0x000200c0


	//   ....[137]....
        /*07f4*/ 	.word	0x000208b0


	//   ....[138]....
        /*07f8*/ 	.word	0x000208d0


	//   ....[139]....
        /*07fc*/ 	.word	0x00020a20


	//   ....[140]....
        /*0800*/ 	.word	0x00020a50


	//   ....[141]....
        /*0804*/ 	.word	0x00020b80


	//   ....[142]....
        /*0808*/ 	.word	0x00020bb0


	//   ....[143]....
        /*080c*/ 	.word	0x00020ce0


	//   ....[144]....
        /*0810*/ 	.word	0x00020d00


	//   ....[145]....
        /*0814*/ 	.word	0x00020e60


	//   ....[146]....
        /*0818*/ 	.word	0x00020eb0


	//   ....[147]....
        /*081c*/ 	.word	0x00020f00


	//   ....[148]....
        /*0820*/ 	.word	0x00020f50


	//   ....[149]....
        /*0824*/ 	.word	0x00020fb0


	//   ....[150]....
        /*0828*/ 	.word	0x00021000


	//   ....[151]....
        /*082c*/ 	.word	0x00021050


	//   ....[152]....
        /*0830*/ 	.word	0x000210a0


	//----- nvinfo : EIATTR_EXIT_INSTR_OFFSETS
	.align		4
.L_176:
        /*0834*/ 	.byte	0x04, 0x1c
        /*0836*/ 	.short	(.L_178 - .L_177)


	//   ....[0]....
.L_177:
        /*0838*/ 	.word	0x00000370


	//   ....[1]....
        /*083c*/ 	.word	0x000200d0


	//   ....[2]....
        /*0840*/ 	.word	0x000201a0


	//   ....[3]....
        /*0844*/ 	.word	0x00020200


	//   ....[4]....
        /*0848*/ 	.word	0x00020d10


	//   ....[5]....
        /*084c*/ 	.word	0x00020dc0


	//   ....[6]....
        /*0850*/ 	.word	0x00020e20


	//----- nvinfo : EIATTR_CTAIDZ_USED
	.align		4
.L_178:
        /*0854*/ 	.byte	0x01, 0x04
	.zero		2


	//----- nvinfo : EIATTR_MAX_THREADS
	.align		4
        /*0858*/ 	.byte	0x04, 0x05
        /*085a*/ 	.short	(.L_180 - .L_179)
.L_179:
        /*085c*/ 	.word	0x00000080
        /*0860*/ 	.word	0x00000001
        /*0864*/ 	.word	0x00000001


	//----- nvinfo : EIATTR_CRS_STACK_SIZE
	.align		4
.L_180:
        /*0868*/ 	.byte	0x04, 0x1e
        /*086a*/ 	.short	(.L_182 - .L_181)
.L_181:
        /*086c*/ 	.word	0x00000000
.L_182:


//--------------------- .nv.info._ZN7cutlass13device_kernelIN5flash19enable_sm80_to_sm89INS1_16FlashAttnFwdSm80INS1_25CollectiveMainloopFwdSm80ILi4ELi1ELb0EN4cute5tupleIJNS5_1CILi128EEENS7_ILi64EEENS7_ILi96EEEEEELi96ENS_6half_tEfNS_4arch4Sm80ELb1ELb0ELb0ELb0ELb1ELb0ELb1ELb0EEENS1_21CollectiveEpilogueFwdINS6_IJS8_SA_S9_EEENS6_IJNS7_ILi1EEESI_SI_EEESC_SE_Li128ELb0ELb1ELb0ELb0EEENS1_30DynamicPersistentTileSchedulerILi128ELi128ELb0ELb1ELb0EEEEEEEEEvNT_6ParamsE --------------------------
	.section	.nv.info._ZN7cutlass13device_kernelIN5flash19enable_sm80_to_sm89INS1_16FlashAttnFwdSm80INS1_25CollectiveMainloopFwdSm80ILi4ELi1ELb0EN4cute5tupleIJNS5_1CILi128EEENS7_ILi64EEENS7_ILi96EEEEEELi96ENS_6half_tEfNS_4arch4Sm80ELb1ELb0ELb0ELb0ELb1ELb0ELb1ELb0EEENS1_21CollectiveEpilogueFwdINS6_IJS8_SA_S9_EEENS6_IJNS7_ILi1EEESI_SI_EEESC_SE_Li128ELb0ELb1ELb0ELb0EEENS1_30DynamicPersistentTileSchedulerILi128ELi128ELb0ELb1ELb0EEEEEEEEEvNT_6ParamsE,"",@"SHT_CUDA_INFO"
	.sectionflags	@""
	.align	4


	//----- nvinfo : EIATTR_CUDA_API_VERSION
	.align		4
        /*0000*/ 	.byte	0x04, 0x37
        /*0002*/ 	.short	(.L_184 - .L_183)
.L_183:
        /*0004*/ 	.word	0x00000082


	//----- nvinfo : EIATTR_SW2861232_WAR
	.align		4
.L_184:
        /*0008*/ 	.byte	0x01, 0x35
	.zero		2


	//----- nvinfo : EIATTR_PARAM_CBANK
	.align		4
        /*000c*/ 	.byte	0x04, 0x0a
        /*000e*/ 	.short	(.L_186 - .L_185)
	.align		4
.L_185:
        /*0010*/ 	.word	index@(.nv.constant0._ZN7cutlass13device_kernelIN5flash19enable_sm80_to_sm89INS1_16FlashAttnFwdSm80INS1_25CollectiveMainloopFwdSm80ILi4ELi1ELb0EN4cute5tupleIJNS5_1CILi128EEENS7_ILi64EEENS7_ILi96EEEEEELi96ENS_6half_tEfNS_4arch4Sm80ELb1ELb0ELb0ELb0ELb1ELb0ELb1ELb0EEENS1_21CollectiveEpilogueFwdINS6_IJS8_SA_S9_EEENS6_IJNS7_ILi1EEESI_SI_EEESC_SE_Li128ELb0ELb1ELb0ELb0EEENS1_30DynamicPersistentTileSchedulerILi128ELi128ELb0ELb1ELb0EEEEEEEEEvNT_6ParamsE)
        /*0014*/ 	.short	0x0160
        /*0016*/ 	.short	0x0428


	//----- nvinfo : EIATTR_CBANK_PARAM_SIZE
	.align		4
.L_186:
        /*0018*/ 	.byte	0x03, 0x19
        /*001a*/ 	.short	0x0428


	//----- nvinfo : EIATTR_KPARAM_INFO
	.align		4
        /*001c*/ 	.byte	0x04, 0x17
        /*001e*/ 	.short	(.L_188 - .L_187)
.L_187:
        /*0020*/ 	.word	0x00000000
        /*0024*/ 	.short	0x0000
        /*0026*/ 	.short	0x0000
        /*0028*/ 	.byte	0x00, 0xf0, 0xa1, 0x10


	//----- nvinfo : EIATTR_MAXREG_COUNT
	.align		4
.L_188:
        /*002c*/ 	.byte	0x03, 0x1b
        /*002e*/ 	.short	0x00ff


	//----- nvinfo : EIATTR_NUM_BARRIERS
	.align		4
        /*0030*/ 	.byte	0x02, 0x4c
        /*0032*/ 	.byte	0x06
	.zero		1


	//----- nvinfo : EIATTR_ANNOTATIONS
	.align		4
        /*0034*/ 	.byte	0x04, 0x55
        /*0036*/ 	.short	(.L_190 - .L_189)


	//   ....[0]....
.L_189:
        /* <DEDUP_REMOVED lines=55> */
        /*039c*/ 	.byte	0xd0, 0x2a, 0x01, 0x00, 0x01, 0x00, 0x00, 0x00, 0x20, 0x2b, 0x01, 0x00


	//----- nvinfo : EIATTR_MERCURY_ISA_VERSION
	.align		4
.L_190:
        /*03a8*/ 	.byte	0x03, 0x5f
        /*03aa*/ 	.short	0x0000


	//----- nvinfo : EIATTR_INT_WARP_WIDE_INSTR_OFFSETS
	.align		4
        /*03ac*/ 	.byte	0x04, 0x31
        /*03ae*/ 	.short	(.L_192 - .L_191)


	//   ....[0]....
.L_191:
        /*03b0*/ 	.word	0x0000dbe0


	//   ....[1]....
        /*03b4*/ 	.word	0x0000dc60


	//----- nvinfo : EIATTR_COOP_GROUP_MASK_REGIDS
	.align		4
.L_192:
        /*03b8*/ 	.byte	0x04, 0x29
        /*03ba*/ 	.short	(.L_194 - .L_193)


	//   ....[0]....
.L_193:
        /*03bc*/ 	.word	0xffffffff


	//   ....[1]....
        /*03c0*/ 	.word	0xffffffff


	//   ....[2]....
        /*03c4*/ 	.word	0xffffffff


	//   ....[3]....
        /*03c8*/ 	.word	0xffffffff


	//   ....[4]....
        /*03cc*/ 	.word	0xffffffff


	//   ....[5]....
        /*03d0*/ 	.word	0xffffffff


	//   ....[6]....
        /*03d4*/ 	.word	0xffffffff


	//   ....[7]....
        /*03d8*/ 	.word	0xffffffff


	//   ....[8]....
        /*03dc*/ 	.word	0xffffffff


	//   ....[9]....
        /*03e0*/ 	.word	0xffffffff


	//   ....[10]....
        /*03e4*/ 	.word	0xffffffff


	//   ....[11]....
        /*03e8*/ 	.word	0xffffffff


	//   ....[12]....
        /*03ec*/ 	.word	0xffffffff


	//   ....[13]....
        /*03f0*/ 	.word	0xffffffff


	//   ....[14]....
        /*03f4*/ 	.word	0xffffffff


	//   ....[15]....
        /*03f8*/ 	.word	0xffffffff


	//   ....[16]....
        /*03fc*/ 	.word	0xffffffff


	//   ....[17]....
        /*0400*/ 	.word	0xffffffff


	//   ....[18]....
        /*0404*/ 	.word	0xffffffff


	//   ....[19]....
        /*0408*/ 	.word	0xffffffff


	//   ....[20]....
        /*040c*/ 	.word	0xffffffff


	//   ....[21]....
        /*0410*/ 	.word	0xffffffff


	//   ....[22]....
        /*0414*/ 	.word	0xffffffff


	//   ....[23]....
        /*0418*/ 	.word	0xffffffff


	//   ....[24]....
        /*041c*/ 	.word	0xffffffff


	//   ....[25]....
        /*0420*/ 	.word	0xffffffff


	//   ....[26]....
        /*0424*/ 	.word	0xffffffff


	//   ....[27]....
        /*0428*/ 	.word	0xffffffff


	//   ....[28]....
        /*042c*/ 	.word	0xffffffff


	//   ....[29]....
        /*0430*/ 	.word	0xffffffff


	//   ....[30]....
        /*0434*/ 	.word	0xffffffff


	//   ....[31]....
        /*0438*/ 	.word	0xffffffff


	//   ....[32]....
        /*043c*/ 	.word	0xffffffff


	//   ....[33]....
        /*0440*/ 	.word	0xffffffff


	//   ....[34]....
        /*0444*/ 	.word	0xffffffff


	//   ....[35]....
        /*0448*/ 	.word	0xffffffff


	//   ....[36]....
        /*044c*/ 	.word	0xffffffff


	//   ....[37]....
        /*0450*/ 	.word	0xffffffff


	//   ....[38]....
        /*0454*/ 	.word	0xffffffff


	//   ....[39]....
        /*0458*/ 	.word	0xffffffff


	//   ....[40]....
        /*045c*/ 	.word	0xffffffff


	//   ....[41]....
        /*0460*/ 	.word	0xffffffff


	//   ....[42]....
        /*0464*/ 	.word	0xffffffff


	//   ....[43]....
        /*0468*/ 	.word	0xffffffff


	//   ....[44]....
        /*046c*/ 	.word	0xffffffff


	//   ....[45]....
        /*0470*/ 	.word	0xffffffff


	//   ....[46]....
        /*0474*/ 	.word	0xffffffff


	//   ....[47]....
        /*0478*/ 	.word	0xffffffff


	//   ....[48]....
        /*047c*/ 	.word	0xffffffff


	//   ....[49]....
        /*0480*/ 	.word	0xffffffff


	//   ....[50]....
        /*0484*/ 	.word	0xffffffff


	//   ....[51]....
        /*0488*/ 	.word	0xffffffff


	//   ....[52]....
        /*048c*/ 	.word	0xffffffff


	//   ....[53]....
        /*0490*/ 	.word	0xffffffff


	//   ....[54]....
        /*0494*/ 	.word	0xffffffff


	//   ....[55]....
        /*0498*/ 	.word	0xffffffff


	//   ....[56]....
        /*049c*/ 	.word	0xffffffff


	//   ....[57]....
        /*04a0*/ 	.word	0xffffffff


	//   ....[58]....
        /*04a4*/ 	.word	0xffffffff


	//   ....[59]....
        /*04a8*/ 	.word	0xffffffff


	//   ....[60]....
        /*04ac*/ 	.word	0xffffffff


	//   ....[61]....
        /*04b0*/ 	.word	0xffffffff


	//   ....[62]....
        /*04b4*/ 	.word	0xffffffff


	//   ....[63]....
        /*04b8*/ 	.word	0xffffffff


	//   ....[64]....
        /*04bc*/ 	.word	0xffffffff


	//   ....[65]....
        /*04c0*/ 	.word	0xffffffff


	//   ....[66]....
        /*04c4*/ 	.word	0xffffffff


	//   ....[67]....
        /*04c8*/ 	.word	0xffffffff


	//   ....[68]....
        /*04cc*/ 	.word	0xffffffff


	//   ....[69]....
        /*04d0*/ 	.word	0xffffffff


	//   ....[70]....
        /*04d4*/ 	.word	0xffffffff


	//   ....[71]....
        /*04d8*/ 	.word	0xffffffff


	//   ....[72]....
        /*04dc*/ 	.word	0xffffffff


	//   ....[73]....
        /*04e0*/ 	.word	0xffffffff


	//   ....[74]....
        /*04e4*/ 	.word	0xffffffff


	//   ....[75]....
        /*04e8*/ 	.word	0xffffffff


	//   ....[76]....
        /*04ec*/ 	.word	0xffffffff


	//   ....[77]....
        /*04f0*/ 	.word	0xffffffff


	//   ....[78]....
        /*04f4*/ 	.word	0xffffffff


	//   ....[79]....
        /*04f8*/ 	.word	0xffffffff


	//   ....[80]....
        /*04fc*/ 	.word	0xffffffff


	//   ....[81]....
        /*0500*/ 	.word	0xffffffff


	//   ....[82]....
        /*0504*/ 	.word	0xffffffff


	//   ....[83]....
        /*0508*/ 	.word	0xffffffff


	//   ....[84]....
        /*050c*/ 	.word	0xffffffff


	//   ....[85]....
        /*0510*/ 	.word	0xffffffff


	//   ....[86]....
        /*0514*/ 	.word	0xffffffff


	//   ....[87]....
        /*0518*/ 	.word	0xffffffff


	//   ....[88]....
        /*051c*/ 	.word	0xffffffff


	//   ....[89]....
        /*0520*/ 	.word	0xffffffff


	//   ....[90]....
        /*0524*/ 	.word	0xffffffff


	//   ....[91]....
        /*0528*/ 	.word	0xffffffff


	//   ....[92]....
        /*052c*/ 	.word	0xffffffff


	//   ....[93]....
        /*0530*/ 	.word	0xffffffff


	//   ....[94]....
        /*0534*/ 	.word	0xffffffff


	//   ....[95]....
        /*0538*/ 	.word	0xffffffff


	//   ....[96]....
        /*053c*/ 	.word	0xffffffff


	//   ....[97]....
        /*0540*/ 	.word	0xffffffff


	//   ....[98]....
        /*0544*/ 	.word	0xffffffff


	//   ....[99]....
        /*0548*/ 	.word	0xffffffff


	//   ....[100]....
        /*054c*/ 	.word	0xffffffff


	//   ....[101]....
        /*0550*/ 	.word	0xffffffff


	//   ....[102]....
        /*0554*/ 	.word	0xffffffff


	//   ....[103]....
        /*0558*/ 	.word	0xffffffff


	//   ....[104]....
        /*055c*/ 	.word	0xffffffff


	//   ....[105]....
        /*0560*/ 	.word	0xffffffff


	//   ....[106]....
        /*0564*/ 	.word	0xffffffff


	//   ....[107]....
        /*0568*/ 	.word	0xffffffff


	//   ....[108]....
        /*056c*/ 	.word	0xffffffff


	//   ....[109]....
        /*0570*/ 	.word	0xffffffff


	//   ....[110]....
        /*0574*/ 	.word	0xffffffff


	//   ....[111]....
        /*0578*/ 	.word	0xffffffff


	//   ....[112]....
        /*057c*/ 	.word	0xffffffff


	//   ....[113]....
        /*0580*/ 	.word	0xffffffff


	//   ....[114]....
        /*0584*/ 	.word	0xffffffff


	//   ....[115]....
        /*0588*/ 	.word	0xffffffff


	//   ....[116]....
        /*058c*/ 	.word	0xffffffff


	//   ....[117]....
        /*0590*/ 	.word	0xffffffff


	//   ....[118]....
        /*0594*/ 	.word	0xffffffff


	//   ....[119]....
        /*0598*/ 	.word	0xffffffff


	//   ....[120]....
        /*059c*/ 	.word	0xffffffff


	//   ....[121]....
        /*05a0*/ 	.word	0xffffffff


	//   ....[122]....
        /*05a4*/ 	.word	0xffffffff


	//   ....[123]....
        /*05a8*/ 	.word	0xffffffff


	//   ....[124]....
        /*05ac*/ 	.word	0xffffffff


	//   ....[125]....
        /*05b0*/ 	.word	0xffffffff


	//   ....[126]....
        /*05b4*/ 	.word	0xffffffff


	//   ....[127]....
        /*05b8*/ 	.word	0xffffffff


	//   ....[128]....
        /*05bc*/ 	.word	0xffffffff


	//   ....[129]....
        /*05c0*/ 	.word	0xffffffff


	//   ....[130]....
        /*05c4*/ 	.word	0xffffffff


	//   ....[131]....
        /*05c8*/ 	.word	0xffffffff


	//   ....[132]....
        /*05cc*/ 	.word	0xffffffff


	//   ....[133]....
        /*05d0*/ 	.word	0xffffffff


	//   ....[134]....
        /*05d4*/ 	.word	0xffffffff


	//   ....[135]....
        /*05d8*/ 	.word	0xffffffff


	//   ....[136]....
        /*05dc*/ 	.word	0xffffffff


	//   ....[137]....
        /*05e0*/ 	.word	0xffffffff


	//   ....[138]....
        /*05e4*/ 	.word	0xffffffff


	//   ....[139]....
        /*05e8*/ 	.word	0xffffffff


	//   ....[140]....
        /*05ec*/ 	.word	0xffffffff


	//   ....[141]....
        /*05f0*/ 	.word	0xffffffff


	//   ....[142]....
        /*05f4*/ 	.word	0xffffffff


	//   ....[143]....
        /*05f8*/ 	.word	0xffffffff


	//   ....[144]....
        /*05fc*/ 	.word	0xffffffff


	//   ....[145]....
        /*0600*/ 	.word	0xffffffff


	//   ....[146]....
        /*0604*/ 	.word	0xffffffff


	//   ....[147]....
        /*0608*/ 	.word	0xffffffff


	//   ....[148]....
        /*060c*/ 	.word	0xffffffff


	//   ....[149]....
        /*0610*/ 	.word	0xffffffff


	//   ....[150]....
        /*0614*/ 	.word	0xffffffff


	//   ....[151]....
        /*0618*/ 	.word	0xffffffff


	//   ....[152]....
        /*061c*/ 	.word	0xffffffff


	//   ....[153]....
        /*0620*/ 	.word	0xffffffff


	//   ....[154]....
        /*0624*/ 	.word	0xffffffff


	//   ....[155]....
        /*0628*/ 	.word	0xffffffff


	//   ....[156]....
        /*062c*/ 	.word	0xffffffff


	//   ....[157]....
        /*0630*/ 	.word	0xffffffff


	//   ....[158]....
        /*0634*/ 	.word	0xffffffff


	//   ....[159]....
        /*0638*/ 	.word	0xffffffff


	//   ....[160]....
        /*063c*/ 	.word	0xffffffff


	//   ....[161]....
        /*0640*/ 	.word	0xffffffff


	//   ....[162]....
        /*0644*/ 	.word	0xffffffff


	//   ....[163]....
        /*0648*/ 	.word	0xffffffff


	//   ....[164]....
        /*064c*/ 	.word	0xffffffff


	//   ....[165]....
        /*0650*/ 	.word	0xffffffff


	//   ....[166]....
        /*0654*/ 	.word	0xffffffff


	//   ....[167]....
        /*0658*/ 	.word	0xffffffff


	//   ....[168]....
        /*065c*/ 	.word	0xffffffff


	//   ....[169]....
        /*0660*/ 	.word	0xffffffff


	//   ....[170]....
        /*0664*/ 	.word	0xffffffff


	//   ....[171]....
        /*0668*/ 	.word	0xffffffff


	//   ....[172]....
        /*066c*/ 	.word	0xffffffff


	//   ....[173]....
        /*0670*/ 	.word	0xffffffff


	//   ....[174]....
        /*0674*/ 	.word	0xffffffff


	//   ....[175]....
        /*0678*/ 	.word	0xffffffff


	//   ....[176]....
        /*067c*/ 	.word	0xffffffff


	//----- nvinfo : EIATTR_COOP_GROUP_INSTR_OFFSETS
	.align		4
.L_194:
        /*0680*/ 	.byte	0x04, 0x28
        /*0682*/ 	.short	(.L_196 - .L_195)


	//   ....[0]....
.L_195:
        /*0684*/ 	.word	0x00000050


	//   ....[1]....
        /*0688*/ 	.word	0x00001530


	//   ....[2]....
        /*068c*/ 	.word	0x00001550


	//   ....[3]....
        /*0690*/ 	.word	0x00001760


	//   ....[4]....
        /*0694*/ 	.word	0x00001770


	//   ....[5]....
        /*0698*/ 	.word	0x00001910


	//   ....[6]....
        /*069c*/ 	.word	0x00001930


	//   ....[7]....
        /*06a0*/ 	.word	0x00001ad0


	//   ....[8]....
        /*06a4*/ 	.word	0x00001ae0


	//   ....[9]....
        /*06a8*/ 	.word	0x00002090


	//   ....[10]....
        /*06ac*/ 	.word	0x000020a0


	//   ....[11]....
        /*06b0*/ 	.word	0x000020b0


	//   ....[12]....
        /*06b4*/ 	.word	0x000020c0


	//   ....[13]....
        /*06b8*/ 	.word	0x000024d0


	//   ....[14]....
        /*06bc*/ 	.word	0x000024e0


	//   ....[15]....
        /*06c0*/ 	.word	0x000024f0


	//   ....[16]....
        /*06c4*/ 	.word	0x00002500


	//   ....[17]....
        /*06c8*/ 	.word	0x00003030


	//   ....[18]....
        /*06cc*/ 	.word	0x00003050


	//   ....[19]....
        /*06d0*/ 	.word	0x00003160


	//   ....[20]....
        /*06d4*/ 	.word	0x00003180


	//   ....[21]....
        /*06d8*/ 	.word	0x000033e0


	//   ....[22]....
        /*06dc*/ 	.word	0x00003620


	//   ....[23]....
        /*06e0*/ 	.word	0x00003630


	//   ....[24]....
        /*06e4*/ 	.word	0x00003640


	//   ....[25]....
        /*06e8*/ 	.word	0x00004040


	//   ....[26]....
        /*06ec*/ 	.word	0x00004070


	//   ....[27]....
        /*06f0*/ 	.word	0x00004090


	//   ....[28]....
        /*06f4*/ 	.word	0x000040a0


	//   ....[29]....
        /*06f8*/ 	.word	0x000040d0


	//   ....[30]....
        /*06fc*/ 	.word	0x000040f0


	//   ....[31]....
        /*0700*/ 	.word	0x00004110


	//   ....[32]....
        /*0704*/ 	.word	0x00004120


	//   ....[33]....
        /*0708*/ 	.word	0x00005cf0


	//   ....[34]....
        /*070c*/ 	.word	0x00005d10


	//   ....[35]....
        /*0710*/ 	.word	0x00005e20


	//   ....[36]....
        /*0714*/ 	.word	0x00005e30


	//   ....[37]....
        /*0718*/ 	.word	0x00006a80


	//   ....[38]....
        /*071c*/ 	.word	0x00006aa0


	//   ....[39]....
        /*0720*/ 	.word	0x00006bb0


	//   ....[40]....
        /*0724*/ 	.word	0x00006bc0


	//   ....[41]....
        /*0728*/ 	.word	0x00006e30


	//   ....[42]....
        /*072c*/ 	.word	0x00007070


	//   ....[43]....
        /*0730*/ 	.word	0x00007080


	//   ....[44]....
        /*0734*/ 	.word	0x00007090


	//   ....[45]....
        /*0738*/ 	.word	0x00007a90


	//   ....[46]....
        /*073c*/ 	.word	0x00007ad0


	//   ....[47]....
        /*0740*/ 	.word	0x00007ae0


	//   ....[48]....
        /*0744*/ 	.word	0x00007af0


	//   ....[49]....
        /*0748*/ 	.word	0x00007b10


	//   ....[50]....
        /*074c*/ 	.word	0x00007b30


	//   ....[51]....
        /*0750*/ 	.word	0x00007b50


	//   ....[52]....
        /*0754*/ 	.word	0x00007b70


	//   ....[53]....
        /*0758*/ 	.word	0x00009fd0


	//   ....[54]....
        /*075c*/ 	.word	0x00009ff0


	//   ....[55]....
        /*0760*/ 	.word	0x0000a050


	//   ....[56]....
        /*0764*/ 	.word	0x0000a090


	//   ....[57]....
        /*0768*/ 	.word	0x0000acd0


	//   ....[58]....
        /*076c*/ 	.word	0x0000acf0


	//   ....[59]....
        /*0770*/ 	.word	0x0000adb0


	//   ....[60]....
        /*0774*/ 	.word	0x0000ade0


	//   ....[61]....
        /*0778*/ 	.word	0x0000b320


	//   ....[62]....
        /*077c*/ 	.word	0x0000b330


	//   ....[63]....
        /*0780*/ 	.word	0x0000b340


	//   ....[64]....
        /*0784*/ 	.word	0x0000b350


	//   ....[65]....
        /*0788*/ 	.word	0x0000b390


	//   ....[66]....
        /*078c*/ 	.word	0x0000b3b0


	//   ....[67]....
        /*0790*/ 	.word	0x0000b3c0


	//   ....[68]....
        /*0794*/ 	.word	0x0000b3d0


	//   ....[69]....
        /*0798*/ 	.word	0x0000d1e0


	//   ....[70]....
        /*079c*/ 	.word	0x0000d250


	//   ....[71]....
        /*07a0*/ 	.word	0x0000d260


	//   ....[72]....
        /*07a4*/ 	.word	0x0000d270


	//   ....[73]....
        /*07a8*/ 	.word	0x0000d2a0


	//   ....[74]....
        /*07ac*/ 	.word	0x0000d2c0


	//   ....[75]....
        /*07b0*/ 	.word	0x0000d2d0


	//   ....[76]....
        /*07b4*/ 	.word	0x0000d2e0


	//   ....[77]....
        /*07b8*/ 	.word	0x0000e400


	//   ....[78]....
        /*07bc*/ 	.word	0x0000e800


	//   ....[79]....
        /*07c0*/ 	.word	0x0000e830


	//   ....[80]....
        /*07c4*/ 	.word	0x0000e840


	//   ....[81]....
        /*07c8*/ 	.word	0x0000e850


	//   ....[82]....
        /*07cc*/ 	.word	0x0000e860


	//   ....[83]....
        /*07d0*/ 	.word	0x0000e870


	//   ....[84]....
        /*07d4*/ 	.word	0x0000e880


	//   ....[85]....
        /*07d8*/ 	.word	0x0000e890


	//   ....[86]....
        /*07dc*/ 	.word	0x0000eb10


	//   ....[87]....
        /*07e0*/ 	.word	0x0000eb30


	//   ....[88]....
        /*07e4*/ 	.word	0x0000ec70


	//   ....[89]....
        /*07e8*/ 	.word	0x0000eca0


	//   ....[90]....
        /*07ec*/ 	.word	0x0000eda0


	//   ....[91]....
        /*07f0*/ 	.word	0x0000edd0


	//   ....[92]....
        /*07f4*/ 	.word	0x0000eed0


	//   ....[93]....
        /*07f8*/ 	.word	0x0000eef0


	//   ....[94]....
        /*07fc*/ 	.word	0x0000f480


	//   ....[95]....
        /*0800*/ 	.word	0x0000f4a0


	//   ....[96]....
        /*0804*/ 	.word	0x0000f690


	//   ....[97]....
        /*0808*/ 	.word	0x0000f6a0


	//   ....[98]....
        /*080c*/ 	.word	0x0000f820


	//   ....[99]....
        /*0810*/ 	.word	0x0000f840


	//   ....[100]....
        /*0814*/ 	.word	0x0000f9c0


	//   ....[101]....
        /*0818*/ 	.word	0x0000f9d0


	//   ....[102]....
        /*081c*/ 	.word	0x0000fbc0


	//   ....[103]....
        /*0820*/ 	.word	0x0000fcb0


	//   ....[104]....
        /*0824*/ 	.word	0x0000fd20


	//   ....[105]....
        /*0828*/ 	.word	0x0000fd90


	//   ....[106]....
        /*082c*/ 	.word	0x0000fdf0


	//   ....[107]....
        /*0830*/ 	.word	0x0000fe60


	//   ....[108]....
        /*0834*/ 	.word	0x0000fed0


	//   ....[109]....
        /*0838*/ 	.word	0x0000ff40


	//   ....[110]....
        /*083c*/ 	.word	0x0000ffa0


	//   ....[111]....
        /*0840*/ 	.word	0x00010010


	//   ....[112]....
        /*0844*/ 	.word	0x00010080


	//   ....[113]....
        /*0848*/ 	.word	0x00010200


	//   ....[114]....
        /*084c*/ 	.word	0x00010260


	//   ....[115]....
        /*0850*/ 	.word	0x000102d0


	//   ....[116]....
        /*0854*/ 	.word	0x00010340


	//   ....[117]....
        /*0858*/ 	.word	0x000105b0


	//   ....[118]....
        /*085c*/ 	.word	0x00010820


	//   ....[119]....
        /*0860*/ 	.word	0x00010e40


	//   ....[120]....
        /*0864*/ 	.word	0x00010e90


	//   ....[121]....
        /*0868*/ 	.word	0x00010ee0


	//   ....[122]....
        /*086c*/ 	.word	0x00010f30


	//   ....[123]....
        /*0870*/ 	.word	0x00010f80


	//   ....[124]....
        /*0874*/ 	.word	0x00010fd0


	//   ....[125]....
        /*0878*/ 	.word	0x00011020


	//   ....[126]....
        /*087c*/ 	.word	0x00011070


	//   ....[127]....
        /*0880*/ 	.word	0x000110e0


	//   ....[128]....
        /*0884*/ 	.word	0x00011150


	//   ....[129]....
        /*0888*/ 	.word	0x000112d0


	//   ....[130]....
        /*088c*/ 	.word	0x00011330


	//   ....[131]....
        /*0890*/ 	.word	0x000113a0


	//   ....[132]....
        /*0894*/ 	.word	0x00011410


	//   ....[133]....
        /*0898*/ 	.word	0x00011590


	//   ....[134]....
        /*089c*/ 	.word	0x000115f0


	//   ....[135]....
        /*08a0*/ 	.word	0x00011650


	//   ....[136]....
        /*08a4*/ 	.word	0x000116b0


	//   ....[137]....
        /*08a8*/ 	.word	0x00011900


	//   ....[138]....
        /*08ac*/ 	.word	0x00011b50


	//   ....[139]....
        /*08b0*/ 	.word	0x00012190


	//   ....[140]....
        /*08b4*/ 	.word	0x000121d0


	//   ....[141]....
        /*08b8*/ 	.word	0x00012220


	//   ....[142]....
        /*08bc*/ 	.word	0x00012260


	//   ....[143]....
        /*08c0*/ 	.word	0x000122b0


	//   ....[144]....
        /*08c4*/ 	.word	0x000122f0


	//   ....[145]....
        /*08c8*/ 	.word	0x00012340


	//   ....[146]....
        /*08cc*/ 	.word	0x00012380


	//   ....[147]....
        /*08d0*/ 	.word	0x000123e0


	//   ....[148]....
        /*08d4*/ 	.word	0x00012450


	//   ....[149]....
        /*08d8*/ 	.word	0x000124c0


	//   ....[150]....
        /*08dc*/ 	.word	0x00012600


	//   ....[151]....
        /*08e0*/ 	.word	0x00012660


	//   ....[152]....
        /*08e4*/ 	.word	0x000126b0


	//   ....[153]....
        /*08e8*/ 	.word	0x000126f0


	//   ....[154]....
        /*08ec*/ 	.word	0x00012740


	//   ....[155]....
        /*08f0*/ 	.word	0x00012780


	//   ....[156]....
        /*08f4*/ 	.word	0x000127d0


	//   ....[157]....
        /*08f8*/ 	.word	0x00012810


	//   ....[158]....
        /*08fc*/ 	.word	0x00012860


	//   ....[159]....
        /*0900*/ 	.word	0x000128a0


	//   ....[160]....
        /*0904*/ 	.word	0x00012900


	//   ....[161]....
        /*0908*/ 	.word	0x00012960


	//   ....[162]....
        /*090c*/ 	.word	0x000129b0


	//   ....[163]....
        /*0910*/ 	.word	0x00012a10


	//   ....[164]....
        /*0914*/ 	.word	0x00012a60


	//   ....[165]....
        /*0918*/ 	.word	0x00012ac0


	//   ....[166]....
        /*091c*/ 	.word	0x00012b10


	//   ....[167]....
        /*0920*/ 	.word	0x00012b70


	//   ....[168]....
        /*0924*/ 	.word	0x00012bd0


	//   ....[169]....
        /*0928*/ 	.word	0x00012c40


	//   ....[170]....
        /*092c*/ 	.word	0x00012cb0


	//   ....[171]....
        /*0930*/ 	.word	0x00012d10


	//   ....[172]....
        /*0934*/ 	.word	0x00012d80


	//   ....[173]....
        /*0938*/ 	.word	0x00012df0


	//   ....[174]....
        /*093c*/ 	.word	0x00012e60


	//   ....[175]....
        /*0940*/ 	.word	0x00012ec0


	//   ....[176]....
        /*0944*/ 	.word	0x00012f30


	//----- nvinfo : EIATTR_EXIT_INSTR_OFFSETS
	.align		4
.L_196:
        /*0948*/ 	.byte	0x04, 0x1c
        /*094a*/ 	.short	(.L_198 - .L_197)


	//   ....[0]....
.L_197:
        /*094c*/ 	.word	0x000000a0


	//   ....[1]....
        /*0950*/ 	.word	0x0000fc60


	//----- nvinfo : EIATTR_MAX_THREADS
	.align		4
.L_198:
        /*0954*/ 	.byte	0x04, 0x05
        /*0956*/ 	.short	(.L_200 - .L_199)
.L_199:
        /*0958*/ 	.word	0x00000080
        /*095c*/ 	.word	0x00000001
        /*0960*/ 	.word	0x00000001


	//----- nvinfo : EIATTR_CRS_STACK_SIZE
	.align		4
.L_200:
        /*0964*/ 	.byte	0x04, 0x1e
        /*0966*/ 	.short	(.L_202 - .L_201)
.L_201:
        /*0968*/ 	.word	0x00000000
.L_202:


//--------------------- .nv.info._ZN7cutlass13device_kernelIN5flash19enable_sm80_to_sm89INS1_16FlashAttnFwdSm80INS1_25CollectiveMainloopFwdSm80ILi4ELi1ELb0EN4cute5tupleIJNS5_1CILi128EEENS7_ILi64EEENS7_ILi96EEEEEELi96ENS_6half_tEfNS_4arch4Sm80ELb1ELb0ELb0ELb1ELb1ELb0ELb1ELb0EEENS1_21CollectiveEpilogueFwdINS6_IJS8_SA_S9_EEENS6_IJNS7_ILi1EEESI_SI_EEESC_SE_Li128ELb1ELb1ELb0ELb0EEENS1_19SingleTileSchedulerILb1ELb0ELb1ELi128EEEEEEEEEvNT_6ParamsE --------------------------
	.section	.nv.info._ZN7cutlass13device_kernelIN5flash19enable_sm80_to_sm89INS1_16FlashAttnFwdSm80INS1_25CollectiveMainloopFwdSm80ILi4ELi1ELb0EN4cute5tupleIJNS5_1CILi128EEENS7_ILi64EEENS7_ILi96EEEEEELi96ENS_6half_tEfNS_4arch4Sm80ELb1ELb0ELb0ELb1ELb1ELb0ELb1ELb0EEENS1_21CollectiveEpilogueFwdINS6_IJS8_SA_S9_EEENS6_IJNS7_ILi1EEESI_SI_EEESC_SE_Li128ELb1ELb1ELb0ELb0EEENS1_19SingleTileSchedulerILb1ELb0ELb1ELi128EEEEEEEEEvNT_6ParamsE,"",@"SHT_CUDA_INFO"
	.sectionflags	@""
	.align	4


	//----- nvinfo : EIATTR_CUDA_API_VERSION
	.align		4
        /*0000*/ 	.byte	0x04, 0x37
        /*0002*/ 	.short	(.L_204 - .L_203)
.L_203:
        /*0004*/ 	.word	0x00000082


	//----- nvinfo : EIATTR_SW2861232_WAR
	.align		4
.L_204:
        /*0008*/ 	.byte	0x01, 0x35
	.zero		2


	//----- nvinfo : EIATTR_PARAM_CBANK
	.align		4
        /*000c*/ 	.byte	0x04, 0x0a
        /*000e*/ 	.short	(.L_206 - .L_205)
	.align		4
.L_205:
        /*0010*/ 	.word	index@(.nv.constant0._ZN7cutlass13device_kernelIN5flash19enable_sm80_to_sm89INS1_16FlashAttnFwdSm80INS1_25CollectiveMainloopFwdSm80ILi4ELi1ELb0EN4cute5tupleIJNS5_1CILi128EEENS7_ILi64EEENS7_ILi96EEEEEELi96ENS_6half_tEfNS_4arch4Sm80ELb1ELb0ELb0ELb1ELb1ELb0ELb1ELb0EEENS1_21CollectiveEpilogueFwdINS6_IJS8_SA_S9_EEENS6_IJNS7_ILi1EEESI_SI_EEESC_SE_Li128ELb1ELb1ELb0ELb0EEENS1_19SingleTileSchedulerILb1ELb0ELb1ELi128EEEEEEEEEvNT_6ParamsE)
        /*0014*/ 	.short	0x0160
        /*0016*/ 	.short	0x0418


	//----- nvinfo : EIATTR_CBANK_PARAM_SIZE
	.align		4
.L_206:
        /*0018*/ 	.byte	0x03, 0x19
        /*001a*/ 	.short	0x0418


	//----- nvinfo : EIATTR_KPARAM_INFO
	.align		4
        /*001c*/ 	.byte	0x04, 0x17
        /*001e*/ 	.short	(.L_208 - .L_207)
.L_207:
        /*0020*/ 	.word	0x00000000
        /*0024*/ 	.short	0x0000
        /*0026*/ 	.short	0x0000
        /*0028*/ 	.byte	0x00, 0xf0, 0x61, 0x10


	//----- nvinfo : EIATTR_MAXREG_COUNT
	.align		4
.L_208:
        /*002c*/ 	.byte	0x03, 0x1b
        /*002e*/ 	.short	0x00ff


	//----- nvinfo : EIATTR_NUM_BARRIERS
	.align		4
        /*0030*/ 	.byte	0x02, 0x4c
        /*0032*/ 	.byte	0x02
	.zero		1


	//----- nvinfo : EIATTR_ANNOTATIONS
	.align		4
        /*0034*/ 	.byte	0x04, 0x55
        /*0036*/ 	.short	(.L_210 - .L_209)


	//   ....[0]....
.L_209:
        /* <DEDUP_REMOVED lines=32> */


	//----- nvinfo : EIATTR_MERCURY_ISA_VERSION
	.align		4
.L_210:
        /*0220*/ 	.byte	0x03, 0x5f
        /*0222*/ 	.short	0x0000


	//----- nvinfo : EIATTR_COOP_GROUP_MASK_REGIDS
	.align		4
        /*0224*/ 	.byte	0x04, 0x29
        /*0226*/ 	.short	(.L_212 - .L_211)


	//   ....[0]....
.L_211:
        /*0228*/ 	.word	0xffffffff


	//   ....[1]....
        /*022c*/ 	.word	0xffffffff


	//   ....[2]....
        /*0230*/ 	.word	0xffffffff


	//   ....[3]....
        /*0234*/ 	.word	0xffffffff


	//   ....[4]....
        /*0238*/ 	.word	0xffffffff


	//   ....[5]....
        /*023c*/ 	.word	0xffffffff


	//   ....[6]....
        /*0240*/ 	.word	0xffffffff


	//   ....[7]....
        /*0244*/ 	.word	0xffffffff


	//   ....[8]....
        /*0248*/ 	.word	0xffffffff


	//   ....[9]....
        /*024c*/ 	.word	0xffffffff


	//   ....[10]....
        /*0250*/ 	.word	0xffffffff


	//   ....[11]....
        /*0254*/ 	.word	0xffffffff


	//   ....[12]....
        /*0258*/ 	.word	0xffffffff


	//   ....[13]....
        /*025c*/ 	.word	0xffffffff


	//   ....[14]....
        /*0260*/ 	.word	0xffffffff


	//   ....[15]....
        /*0264*/ 	.word	0xffffffff


	//   ....[16]....
        /*0268*/ 	.word	0xffffffff


	//   ....[17]....
        /*026c*/ 	.word	0xffffffff


	//   ....[18]....
        /*0270*/ 	.word	0xffffffff


	//   ....[19]....
        /*0274*/ 	.word	0xffffffff


	//   ....[20]....
        /*0278*/ 	.word	0xffffffff


	//   ....[21]....
        /*027c*/ 	.word	0xffffffff


	//   ....[22]....
        /*0280*/ 	.word	0xffffffff


	//   ....[23]....
        /*0284*/ 	.word	0xffffffff


	//   ....[24]....
        /*0288*/ 	.word	0xffffffff


	//   ....[25]....
        /*028c*/ 	.word	0xffffffff


	//   ....[26]....
        /*0290*/ 	.word	0xffffffff


	//   ....[27]....
        /*0294*/ 	.word	0xffffffff


	//   ....[28]....
        /*0298*/ 	.word	0xffffffff


	//   ....[29]....
        /*029c*/ 	.word	0xffffffff


	//   ....[30]....
        /*02a0*/ 	.word	0xffffffff


	//   ....[31]....
        /*02a4*/ 	.word	0xffffffff


	//   ....[32]....
        /*02a8*/ 	.word	0xffffffff


	//   ....[33]....
        /*02ac*/ 	.word	0xffffffff


	//   ....[34]....
        /*02b0*/ 	.word	0xffffffff


	//   ....[35]....
        /*02b4*/ 	.word	0xffffffff


	//   ....[36]....
        /*02b8*/ 	.word	0xffffffff


	//   ....[37]....
        /*02bc*/ 	.word	0xffffffff


	//   ....[38]....
        /*02c0*/ 	.word	0xffffffff


	//   ....[39]....
        /*02c4*/ 	.word	0xffffffff


	//   ....[40]....
        /*02c8*/ 	.word	0xffffffff


	//   ....[41]....
        /*02cc*/ 	.word	0xffffffff


	//   ....[42]....
        /*02d0*/ 	.word	0xffffffff


	//   ....[43]....
        /*02d4*/ 	.word	0xffffffff


	//   ....[44]....
        /*02d8*/ 	.word	0xffffffff


	//   ....[45]....
        /*02dc*/ 	.word	0xffffffff


	//   ....[46]....
        /*02e0*/ 	.word	0xffffffff


	//   ....[47]....
        /*02e4*/ 	.word	0xffffffff


	//   ....[48]....
        /*02e8*/ 	.word	0xffffffff


	//   ....[49]....
        /*02ec*/ 	.word	0xffffffff


	//   ....[50]....
        /*02f0*/ 	.word	0xffffffff


	//   ....[51]....
        /*02f4*/ 	.word	0xffffffff


	//   ....[52]....
        /*02f8*/ 	.word	0xffffffff


	//   ....[53]....
        /*02fc*/ 	.word	0xffffffff


	//   ....[54]....
        /*0300*/ 	.word	0xffffffff


	//   ....[55]....
        /*0304*/ 	.word	0xffffffff


	//   ....[56]....
        /*0308*/ 	.word	0xffffffff


	//   ....[57]....
        /*030c*/ 	.word	0xffffffff


	//   ....[58]....
        /*0310*/ 	.word	0xffffffff


	//   ....[59]....
        /*0314*/ 	.word	0xffffffff


	//   ....[60]....
        /*0318*/ 	.word	0xffffffff


	//   ....[61]....
        /*031c*/ 	.word	0xffffffff


	//   ....[62]....
        /*0320*/ 	.word	0xffffffff


	//   ....[63]....
        /*0324*/ 	.word	0xffffffff


	//   ....[64]....
        /*0328*/ 	.word	0xffffffff


	//   ....[65]....
        /*032c*/ 	.word	0xffffffff


	//   ....[66]....
        /*0330*/ 	.word	0xffffffff


	//   ....[67]....
        /*0334*/ 	.word	0xffffffff


	//   ....[68]....
        /*0338*/ 	.word	0xffffffff


	//   ....[69]....
        /*033c*/ 	.word	0xffffffff


	//   ....[70]....
        /*0340*/ 	.word	0xffffffff


	//   ....[71]....
        /*0344*/ 	.word	0xffffffff


	//   ....[72]....
        /*0348*/ 	.word	0xffffffff


	//   ....[73]....
        /*034c*/ 	.word	0xffffffff


	//   ....[74]....
        /*0350*/ 	.word	0xffffffff


	//   ....[75]....
        /*0354*/ 	.word	0xffffffff


	//   ....[76]....
        /*0358*/ 	.word	0xffffffff


	//   ....[77]....
        /*035c*/ 	.word	0xffffffff


	//   ....[78]....
        /*0360*/ 	.word	0xffffffff


	//   ....[79]....
        /*0364*/ 	.word	0xffffffff


	//   ....[80]....
        /*0368*/ 	.word	0xffffffff


	//   ....[81]....
        /*036c*/ 	.word	0xffffffff


	//   ....[82]....
        /*0370*/ 	.word	0xffffffff


	//   ....[83]....
        /*0374*/ 	.word	0xffffffff


	//   ....[84]....
        /*0378*/ 	.word	0xffffffff


	//   ....[85]....
        /*037c*/ 	.word	0xffffffff


	//   ....[86]....
        /*0380*/ 	.word	0xffffffff


	//   ....[87]....
        /*0384*/ 	.word	0xffffffff


	//   ....[88]....
        /*0388*/ 	.word	0xffffffff


	//   ....[89]....
        /*038c*/ 	.word	0xffffffff


	//   ....[90]....
        /*0390*/ 	.word	0xffffffff


	//   ....[91]....
        /*0394*/ 	.word	0xffffffff


	//   ....[92]....
        /*0398*/ 	.word	0xffffffff


	//   ....[93]....
        /*039c*/ 	.word	0xffffffff


	//   ....[94]....
        /*03a0*/ 	.word	0xffffffff


	//   ....[95]....
        /*03a4*/ 	.word	0xffffffff


	//   ....[96]....
        /*03a8*/ 	.word	0xffffffff


	//   ....[97]....
        /*03ac*/ 	.word	0xffffffff


	//   ....[98]....
        /*03b0*/ 	.word	0xffffffff


	//   ....[99]....
        /*03b4*/ 	.word	0xffffffff


	//   ....[100]....
        /*03b8*/ 	.word	0xffffffff


	//----- nvinfo : EIATTR_COOP_GROUP_INSTR_OFFSETS
	.align		4
.L_212:
        /*03bc*/ 	.byte	0x04, 0x28
        /*03be*/ 	.short	(.L_214 - .L_213)


	//   ....[0]....
.L_213:
        /*03c0*/ 	.word	0x000000a0


	//   ....[1]....
        /*03c4*/ 	.word	0x000013a0


	//   ....[2]....
        /*03c8*/ 	.word	0x000013d0


	//   ....[3]....
        /*03cc*/ 	.word	0x000015b0


	//   ....[4]....
        /*03d0*/ 	.word	0x000015e0


	//   ....[5]....
        /*03d4*/ 	.word	0x00001700


	//   ....[6]....
        /*03d8*/ 	.word	0x00001730


	//   ....[7]....
        /*03dc*/ 	.word	0x00001850


	//   ....[8]....
        /*03e0*/ 	.word	0x000018b0


	//   ....[9]....
        /*03e4*/ 	.word	0x00002000


	//   ....[10]....
        /*03e8*/ 	.word	0x00002030


	//   ....[11]....
        /*03ec*/ 	.word	0x00002060


	//   ....[12]....
        /*03f0*/ 	.word	0x00002090


	//   ....[13]....
        /*03f4*/ 	.word	0x000020b0


	//   ....[14]....
        /*03f8*/ 	.word	0x000020d0


	//   ....[15]....
        /*03fc*/ 	.word	0x000020f0


	//   ....[16]....
        /*0400*/ 	.word	0x00002100


	//   ....[17]....
        /*0404*/ 	.word	0x00003050


	//   ....[18]....
        /*0408*/ 	.word	0x00003060


	//   ....[19]....
        /*040c*/ 	.word	0x00003070


	//   ....[20]....
        /*0410*/ 	.word	0x00003080


	//   ....[21]....
        /*0414*/ 	.word	0x00003460


	//   ....[22]....
        /*0418*/ 	.word	0x00003470


	//   ....[23]....
        /*041c*/ 	.word	0x000034c0


	//   ....[24]....
        /*0420*/ 	.word	0x000034f0


	//   ....[25]....
        /*0424*/ 	.word	0x00003d00


	//   ....[26]....
        /*0428*/ 	.word	0x00003f00


	//   ....[27]....
        /*042c*/ 	.word	0x00003f40


	//   ....[28]....
        /*0430*/ 	.word	0x00004120


	//   ....[29]....
        /*0434*/ 	.word	0x00004190


	//   ....[30]....
        /*0438*/ 	.word	0x00004260


	//   ....[31]....
        /*043c*/ 	.word	0x00004290


	//   ....[32]....
        /*0440*/ 	.word	0x00004370


	//   ....[33]....
        /*0444*/ 	.word	0x00005ed0


	//   ....[34]....
        /*0448*/ 	.word	0x00005ee0


	//   ....[35]....
        /*044c*/ 	.word	0x00005ef0


	//   ....[36]....
        /*0450*/ 	.word	0x00005f00


	//   ....[37]....
        /*0454*/ 	.word	0x00006a20


	//   ....[38]....
        /*0458*/ 	.word	0x00006a30


	//   ....[39]....
        /*045c*/ 	.word	0x00006a40


	//   ....[40]....
        /*0460*/ 	.word	0x00006a50


	//   ....[41]....
        /*0464*/ 	.word	0x00006c50


	//   ....[42]....
        /*0468*/ 	.word	0x00006c60


	//   ....[43]....
        /*046c*/ 	.word	0x00006c70


	//   ....[44]....
        /*0470*/ 	.word	0x00006c90


	//   ....[45]....
        /*0474*/ 	.word	0x00007270


	//   ....[46]....
        /*0478*/ 	.word	0x000073c0


	//   ....[47]....
        /*047c*/ 	.word	0x000077c0


	//   ....[48]....
        /*0480*/ 	.word	0x00007940


	//   ....[49]....
        /*0484*/ 	.word	0x00007a30


	//   ....[50]....
        /*0488*/ 	.word	0x00007a70


	//   ....[51]....
        /*048c*/ 	.word	0x00007ae0


	//   ....[52]....
        /*0490*/ 	.word	0x00007b10


	//   ....[53]....
        /*0494*/ 	.word	0x00009fc0


	//   ....[54]....
        /*0498*/ 	.word	0x00009fd0


	//   ....[55]....
        /*049c*/ 	.word	0x00009fe0


	//   ....[56]....
        /*04a0*/ 	.word	0x00009ff0


	//   ....[57]....
        /*04a4*/ 	.word	0x0000a310


	//   ....[58]....
        /*04a8*/ 	.word	0x0000a330


	//   ....[59]....
        /*04ac*/ 	.word	0x0000a350


	//   ....[60]....
        /*04b0*/ 	.word	0x0000a360


	//   ....[61]....
        /*04b4*/ 	.word	0x0000aed0


	//   ....[62]....
        /*04b8*/ 	.word	0x0000b000


	//   ....[63]....
        /*04bc*/ 	.word	0x0000b070


	//   ....[64]....
        /*04c0*/ 	.word	0x0000b0d0


	//   ....[65]....
        /*04c4*/ 	.word	0x0000b0e0


	//   ....[66]....
        /*04c8*/ 	.word	0x0000b100


	//   ....[67]....
        /*04cc*/ 	.word	0x0000b2c0


	//   ....[68]....
        /*04d0*/ 	.word	0x0000b5f0


	//   ....[69]....
        /*04d4*/ 	.word	0x0000cf70


	//   ....[70]....
        /*04d8*/ 	.word	0x0000cf80


	//   ....[71]....
        /*04dc*/ 	.word	0x0000cf90


	//   ....[72]....
        /*04e0*/ 	.word	0x0000cfb0


	//   ....[73]....
        /*04e4*/ 	.word	0x0000cfd0


	//   ....[74]....
        /*04e8*/ 	.word	0x0000cff0


	//   ....[75]....
        /*04ec*/ 	.word	0x0000d010


	//   ....[76]....
        /*04f0*/ 	.word	0x0000d040


	//   ....[77]....
        /*04f4*/ 	.word	0x0000e800


	//   ....[78]....
        /*04f8*/ 	.word	0x0000e860


	//   ....[79]....
        /*04fc*/ 	.word	0x0000e890


	//   ....[80]....
        /*0500*/ 	.word	0x0000e8d0


	//   ....[81]....
        /*0504*/ 	.word	0x0000e8f0


	//   ....[82]....
        /*0508*/ 	.word	0x0000e900


	//   ....[83]....
        /*050c*/ 	.word	0x0000e910


	//   ....[84]....
        /*0510*/ 	.word	0x0000e920


	//   ....[85]....
        /*0514*/ 	.word	0x0000eb30


	//   ....[86]....
        /*0518*/ 	.word	0x0000eb40


	//   ....[87]....
        /*051c*/ 	.word	0x0000ecc0


	//   ....[88]....
        /*0520*/ 	.word	0x0000ecf0


	//   ....[89]....
        /*0524*/ 	.word	0x0000ee40


	//   ....[90]....
        /*0528*/ 	.word	0x0000ee70


	//   ....[91]....
        /*052c*/ 	.word	0x0000efc0


	//   ....[92]....
        /*0530*/ 	.word	0x0000efe0


	//   ....[93]....
        /*0534*/ 	.word	0x0000f8f0


	//   ....[94]....
        /*0538*/ 	.word	0x0000f910


	//   ....[95]....
        /*053c*/ 	.word	0x0000fa60


	//   ....[96]....
        /*0540*/ 	.word	0x0000fa90


	//   ....[97]....
        /*0544*/ 	.word	0x0000fbc0


	//   ....[98]....
        /*0548*/ 	.word	0x0000fbf0


	//   ....[99]....
        /*054c*/ 	.word	0x0000fd20


	//   ....[100]....
        /*0550*/ 	.word	0x0000fd40


	//----- nvinfo : EIATTR_EXIT_INSTR_OFFSETS
	.align		4
.L_214:
        /*0554*/ 	.byte	0x04, 0x1c
        /*0556*/ 	.short	(.L_216 - .L_215)


	//   ....[0]....
.L_215:
        /*0558*/ 	.word	0x00000450


	//   ....[1]....
        /*055c*/ 	.word	0x0000eff0


	//   ....[2]....
        /*0560*/ 	.word	0x0000f0c0


	//   ....[3]....
        /*0564*/ 	.word	0x0000f120


	//   ....[4]....
        /*0568*/ 	.word	0x0000fd50


	//   ....[5]....
        /*056c*/ 	.word	0x0000fe00


	//   ....[6]....
        /*0570*/ 	.word	0x0000fe60


	//----- nvinfo : EIATTR_CTAIDZ_USED
	.align		4
.L_216:
        /*0574*/ 	.byte	0x01, 0x04
	.zero		2


	//----- nvinfo : EIATTR_MAX_THREADS
	.align		4
        /*0578*/ 	.byte	0x04, 0x05
        /*057a*/ 	.short	(.L_218 - .L_217)
.L_217:
        /*057c*/ 	.word	0x00000080
        /*0580*/ 	.word	0x00000001
        /*0584*/ 	.word	0x00000001


	//----- nvinfo : EIATTR_CRS_STACK_SIZE
	.align		4
.L_218:
        /*0588*/ 	.byte	0x04, 0x1e
        /*058a*/ 	.short	(.L_220 - .L_219)
.L_219:
        /*058c*/ 	.word	0x00000000
.L_220:


//--------------------- .nv.info._ZN7cutlass13device_kernelIN5flash19enable_sm80_to_sm89INS1_16FlashAttnFwdSm80INS1_25CollectiveMainloopFwdSm80ILi4ELi1ELb0EN4cute5tupleIJNS5_1CILi128EEENS7_ILi64EEENS7_ILi96EEEEEELi96ENS_6half_tEfNS_4arch4Sm80ELb1ELb0ELb0ELb1ELb1ELb1ELb1ELb0EEENS1_21CollectiveEpilogueFwdINS6_IJS8_SA_S9_EEENS6_IJNS7_ILi1EEESI_SI_EEESC_SE_Li128ELb1ELb1ELb0ELb0EEENS1_19SingleTileSchedulerILb1ELb0ELb1ELi128EEEEEEEEEvNT_6ParamsE --------------------------
	.section	.nv.info._ZN7cutlass13device_kernelIN5flash19enable_sm80_to_sm89INS1_16FlashAttnFwdSm80INS1_25CollectiveMainloopFwdSm80ILi4ELi1ELb0EN4cute5tupleIJNS5_1CILi128EEENS7_ILi64EEENS7_ILi96EEEEEELi96ENS_6half_tEfNS_4arch4Sm80ELb1ELb0ELb0ELb1ELb1ELb1ELb1ELb0EEENS1_21CollectiveEpilogueFwdINS6_IJS8_SA_S9_EEENS6_IJNS7_ILi1EEESI_SI_EEESC_SE_Li128ELb1ELb1ELb0ELb0EEENS1_19SingleTileSchedulerILb1ELb0ELb1ELi128EEEEEEEEEvNT_6ParamsE,"",@"SHT_CUDA_INFO"
	.sectionflags	@""
	.align	4


	//----- nvinfo : EIATTR_CUDA_API_VERSION
	.align		4
        /*0000*/ 	.byte	0x04, 0x37
        /*0002*/ 	.short	(.L_222 - .L_221)
.L_221:
        /*0004*/ 	.word	0x00000082


	//----- nvinfo : EIATTR_SW2861232_WAR
	.align		4
.L_222:
        /*0008*/ 	.byte	0x01, 0x35
	.zero		2


	//----- nvinfo : EIATTR_PARAM_CBANK
	.align		4
        /*000c*/ 	.byte	0x04, 0x0a
        /*000e*/ 	.short	(.L_224 - .L_223)
	.align		4
.L_223:
        /*0010*/ 	.word	index@(.nv.constant0._ZN7cutlass13device_kernelIN5flash19enable_sm80_to_sm89INS1_16FlashAttnFwdSm80INS1_25CollectiveMainloopFwdSm80ILi4ELi1ELb0EN4cute5tupleIJNS5_1CILi128EEENS7_ILi64EEENS7_ILi96EEEEEELi96ENS_6half_tEfNS_4arch4Sm80ELb1ELb0ELb0ELb1ELb1ELb1ELb1ELb0EEENS1_21CollectiveEpilogueFwdINS6_IJS8_SA_S9_EEENS6_IJNS7_ILi1EEESI_SI_EEESC_SE_Li128ELb1ELb1ELb0ELb0EEENS1_19SingleTileSchedulerILb1ELb0ELb1ELi128EEEEEEEEEvNT_6ParamsE)
        /*0014*/ 	.short	0x0160
        /*0016*/ 	.short	0x0418


	//----- nvinfo : EIATTR_CBANK_PARAM_SIZE
	.align		4
.L_224:
        /*0018*/ 	.byte	0x03, 0x19
        /*001a*/ 	.short	0x0418


	//----- nvinfo : EIATTR_KPARAM_INFO
	.align		4
        /*001c*/ 	.byte	0x04, 0x17
        /*001e*/ 	.short	(.L_226 - .L_225)
.L_225:
        /*0020*/ 	.word	0x00000000
        /*0024*/ 	.short	0x0000
        /*0026*/ 	.short	0x0000
        /*0028*/ 	.byte	0x00, 0xf0, 0x61, 0x10


	//----- nvinfo : EIATTR_MAXREG_COUNT
	.align		4
.L_226:
        /*002c*/ 	.byte	0x03, 0x1b
        /*002e*/ 	.short	0x00ff


	//----- nvinfo : EIATTR_NUM_BARRIERS
	.align		4
        /*0030*/ 	.byte	0x02, 0x4c
        /*0032*/ 	.byte	0x02
	.zero		1


	//----- nvinfo : EIATTR_ANNOTATIONS
	.align		4
        /*0034*/ 	.byte	0x04, 0x55
        /*0036*/ 	.short	(.L_228 - .L_227)


	//   ....[0]....
.L_227:
        /* <DEDUP_REMOVED lines=38> */


	//----- nvinfo : EIATTR_MERCURY_ISA_VERSION
	.align		4
.L_228:
        /*0288*/ 	.byte	0x03, 0x5f
        /*028a*/ 	.short	0x0000


	//----- nvinfo : EIATTR_COOP_GROUP_MASK_REGIDS
	.align		4
        /*028c*/ 	.byte	0x04, 0x29
        /*028e*/ 	.short	(.L_230 - .L_229)


	//   ....[0]....
.L_229:
        /*0290*/ 	.word	0xffffffff


	//   ....[1]....
        /*0294*/ 	.word	0xffffffff


	//   ....[2]....
        /*0298*/ 	.word	0xffffffff


	//   ....[3]....
        /*029c*/ 	.word	0xffffffff


	//   ....[4]....
        /*02a0*/ 	.word	0xffffffff


	//   ....[5]....
        /*02a4*/ 	.word	0xffffffff


	//   ....[6]....
        /*02a8*/ 	.word	0xffffffff


	//   ....[7]....
        /*02ac*/ 	.word	0xffffffff


	//   ....[8]....
        /*02b0*/ 	.word	0xffffffff


	//   ....[9]....
        /*02b4*/ 	.word	0xffffffff


	//   ....[10]....
        /*02b8*/ 	.word	0xffffffff


	//   ....[11]....
        /*02bc*/ 	.word	0xffffffff


	//   ....[12]....
        /*02c0*/ 	.word	0xffffffff


	//   ....[13]....
        /*02c4*/ 	.word	0xffffffff


	//   ....[14]....
        /*02c8*/ 	.word	0xffffffff


	//   ....[15]....
        /*02cc*/ 	.word	0xffffffff


	//   ....[16]....
        /*02d0*/ 	.word	0xffffffff


	//   ....[17]....
        /*02d4*/ 	.word	0xffffffff


	//   ....[18]....
        /*02d8*/ 	.word	0xffffffff


	//   ....[19]....
        /*02dc*/ 	.word	0xffffffff


	//   ....[20]....
        /*02e0*/ 	.word	0xffffffff


	//   ....[21]....
        /*02e4*/ 	.word	0xffffffff


	//   ....[22]....
        /*02e8*/ 	.word	0xffffffff


	//   ....[23]....
        /*02ec*/ 	.word	0xffffffff


	//   ....[24]....
        /*02f0*/ 	.word	0xffffffff


	//   ....[25]....
        /*02f4*/ 	.word	0xffffffff


	//   ....[26]....
        /*02f8*/ 	.word	0xffffffff


	//   ....[27]....
        /*02fc*/ 	.word	0xffffffff


	//   ....[28]....
        /*0300*/ 	.word	0xffffffff


	//   ....[29]....
        /*0304*/ 	.word	0xffffffff


	//   ....[30]....
        /*0308*/ 	.word	0xffffffff


	//   ....[31]....
        /*030c*/ 	.word	0xffffffff


	//   ....[32]....
        /*0310*/ 	.word	0xffffffff


	//   ....[33]....
        /*0314*/ 	.word	0xffffffff


	//   ....[34]....
        /*0318*/ 	.word	0xffffffff


	//   ....[35]....
        /*031c*/ 	.word	0xffffffff


	//   ....[36]....
        /*0320*/ 	.word	0xffffffff


	//   ....[37]....
        /*0324*/ 	.word	0xffffffff


	//   ....[38]....
        /*0328*/ 	.word	0xffffffff


	//   ....[39]....
        /*032c*/ 	.word	0xffffffff


	//   ....[40]....
        /*0330*/ 	.word	0xffffffff


	//   ....[41]....
        /*0334*/ 	.word	0xffffffff


	//   ....[42]....
        /*0338*/ 	.word	0xffffffff


	//   ....[43]....
        /*033c*/ 	.word	0xffffffff


	//   ....[44]....
        /*0340*/ 	.word	0xffffffff


	//   ....[45]....
        /*0344*/ 	.word	0xffffffff


	//   ....[46]....
        /*0348*/ 	.word	0xffffffff


	//   ....[47]....
        /*034c*/ 	.word	0xffffffff


	//   ....[48]....
        /*0350*/ 	.word	0xffffffff


	//   ....[49]....
        /*0354*/ 	.word	0xffffffff


	//   ....[50]....
        /*0358*/ 	.word	0xffffffff


	//   ....[51]....
        /*035c*/ 	.word	0xffffffff


	//   ....[52]....
        /*0360*/ 	.word	0xffffffff


	//   ....[53]....
        /*0364*/ 	.word	0xffffffff


	//   ....[54]....
        /*0368*/ 	.word	0xffffffff


	//   ....[55]....
        /*036c*/ 	.word	0xffffffff


	//   ....[56]....
        /*0370*/ 	.word	0xffffffff


	//   ....[57]....
        /*0374*/ 	.word	0xffffffff


	//   ....[58]....
        /*0378*/ 	.word	0xffffffff


	//   ....[59]....
        /*037c*/ 	.word	0xffffffff


	//   ....[60]....
        /*0380*/ 	.word	0xffffffff


	//   ....[61]....
        /*0384*/ 	.word	0xffffffff


	//   ....[62]....
        /*0388*/ 	.word	0xffffffff


	//   ....[63]....
        /*038c*/ 	.word	0xffffffff


	//   ....[64]....
        /*0390*/ 	.word	0xffffffff


	//   ....[65]....
        /*0394*/ 	.word	0xffffffff


	//   ....[66]....
        /*0398*/ 	.word	0xffffffff


	//   ....[67]....
        /*039c*/ 	.word	0xffffffff


	//   ....[68]....
        /*03a0*/ 	.word	0xffffffff


	//   ....[69]....
        /*03a4*/ 	.word	0xffffffff


	//   ....[70]....
        /*03a8*/ 	.word	0xffffffff


	//   ....[71]....
        /*03ac*/ 	.word	0xffffffff


	//   ....[72]....
        /*03b0*/ 	.word	0xffffffff


	//   ....[73]....
        /*03b4*/ 	.word	0xffffffff


	//   ....[74]....
        /*03b8*/ 	.word	0xffffffff


	//   ....[75]....
        /*03bc*/ 	.word	0xffffffff


	//   ....[76]....
        /*03c0*/ 	.word	0xffffffff


	//   ....[77]....
        /*03c4*/ 	.word	0xffffffff


	//   ....[78]....
        /*03c8*/ 	.word	0xffffffff


	//   ....[79]....
        /*03cc*/ 	.word	0xffffffff


	//   ....[80]....
        /*03d0*/ 	.word	0xffffffff


	//   ....[81]....
        /*03d4*/ 	.word	0xffffffff


	//   ....[82]....
        /*03d8*/ 	.word	0xffffffff


	//   ....[83]....
        /*03dc*/ 	.word	0xffffffff


	//   ....[84]....
        /*03e0*/ 	.word	0xffffffff


	//   ....[85]....
        /*03e4*/ 	.word	0xffffffff


	//   ....[86]....
        /*03e8*/ 	.word	0xffffffff


	//   ....[87]....
        /*03ec*/ 	.word	0xffffffff


	//   ....[88]....
        /*03f0*/ 	.word	0xffffffff


	//   ....[89]....
        /*03f4*/ 	.word	0xffffffff


	//   ....[90]....
        /*03f8*/ 	.word	0xffffffff


	//   ....[91]....
        /*03fc*/ 	.word	0xffffffff


	//   ....[92]....
        /*0400*/ 	.word	0xffffffff


	//   ....[93]....
        /*0404*/ 	.word	0xffffffff


	//   ....[94]....
        /*0408*/ 	.word	0xffffffff


	//   ....[95]....
        /*040c*/ 	.word	0xffffffff


	//   ....[96]....
        /*0410*/ 	.word	0xffffffff


	//   ....[97]....
        /*0414*/ 	.word	0xffffffff


	//   ....[98]....
        /*0418*/ 	.word	0xffffffff


	//   ....[99]....
        /*041c*/ 	.word	0xffffffff


	//   ....[100]....
        /*0420*/ 	.word	0xffffffff


	//   ....[101]....
        /*0424*/ 	.word	0xffffffff


	//   ....[102]....
        /*0428*/ 	.word	0xffffffff


	//   ....[103]....
        /*042c*/ 	.word	0xffffffff


	//   ....[104]....
        /*0430*/ 	.word	0xffffffff


	//   ....[105]....
        /*0434*/ 	.word	0xffffffff


	//   ....[106]....
        /*0438*/ 	.word	0xffffffff


	//   ....[107]....
        /*043c*/ 	.word	0xffffffff


	//   ....[108]....
        /*0440*/ 	.word	0xffffffff


	//   ....[109]....
        /*0444*/ 	.word	0xffffffff


	//   ....[110]....
        /*0448*/ 	.word	0xffffffff


	//   ....[111]....
        /*044c*/ 	.word	0xffffffff


	//   ....[112]....
        /*0450*/ 	.word	0xffffffff


	//   ....[113]....
        /*0454*/ 	.word	0xffffffff


	//   ....[114]....
        /*0458*/ 	.word	0xffffffff


	//   ....[115]....
        /*045c*/ 	.word	0xffffffff


	//   ....[116]....
        /*0460*/ 	.word	0xffffffff


	//   ....[117]....
        /*0464*/ 	.word	0xffffffff


	//   ....[118]....
        /*0468*/ 	.word	0xffffffff


	//   ....[119]....
        /*046c*/ 	.word	0xffffffff


	//   ....[120]....
        /*0470*/ 	.word	0xffffffff


	//   ....[121]....
        /*0474*/ 	.word	0xffffffff


	//   ....[122]....
        /*0478*/ 	.word	0xffffffff


	//   ....[123]....
        /*047c*/ 	.word	0xffffffff


	//   ....[124]....
        /*0480*/ 	.word	0xffffffff


	//----- nvinfo : EIATTR_COOP_GROUP_INSTR_OFFSETS
	.align		4
.L_230:
        /*0484*/ 	.byte	0x04, 0x28
        /*0486*/ 	.short	(.L_232 - .L_231)


	//   ....[0]....
.L_231:
        /*0488*/ 	.word	0x000000a0


	//   ....[1]....
        /*048c*/ 	.word	0x00002520


	//   ....[2]....
        /*0490*/ 	.word	0x00002530


	//   ....[3]....
        /*0494*/ 	.word	0x00004060


	//   ....[4]....
        /*0498*/ 	.word	0x00004070


	//   ....[5]....
        /*049c*/ 	.word	0x000059f0


	//   ....[6]....
        /*04a0*/ 	.word	0x00005a10


	//   ....[7]....
        /*04a4*/ 	.word	0x00005f10


	//   ....[8]....
        /*04a8*/ 	.word	0x00005f70


	//   ....[9]....
        /*04ac*/ 	.word	0x00006e20


	//   ....[10]....
        /*04b0*/ 	.word	0x00006e50


	//   ....[11]....
        /*04b4*/ 	.word	0x00007030


	//   ....[12]....
        /*04b8*/ 	.word	0x00007060


	//   ....[13]....
        /*04bc*/ 	.word	0x00007180


	//   ....[14]....
        /*04c0*/ 	.word	0x000071b0


	//   ....[15]....
        /*04c4*/ 	.word	0x000072f0


	//   ....[16]....
        /*04c8*/ 	.word	0x00007340


	//   ....[17]....
        /*04cc*/ 	.word	0x000077d0


	//   ....[18]....
        /*04d0*/ 	.word	0x00007800


	//   ....[19]....
        /*04d4*/ 	.word	0x00007820


	//   ....[20]....
        /*04d8*/ 	.word	0x00007830


	//   ....[21]....
        /*04dc*/ 	.word	0x00007d80


	//   ....[22]....
        /*04e0*/ 	.word	0x00007da0


	//   ....[23]....
        /*04e4*/ 	.word	0x00007db0


	//   ....[24]....
        /*04e8*/ 	.word	0x00007dc0


	//   ....[25]....
        /*04ec*/ 	.word	0x00008330


	//   ....[26]....
        /*04f0*/ 	.word	0x000083c0


	//   ....[27]....
        /*04f4*/ 	.word	0x00008490


	//   ....[28]....
        /*04f8*/ 	.word	0x000084d0


	//   ....[29]....
        /*04fc*/ 	.word	0x0000b320


	//   ....[30]....
        /*0500*/ 	.word	0x0000b340


	//   ....[31]....
        /*0504*/ 	.word	0x0000b350


	//   ....[32]....
        /*0508*/ 	.word	0x0000b360


	//   ....[33]....
        /*050c*/ 	.word	0x0000b5e0


	//   ....[34]....
        /*0510*/ 	.word	0x0000b830


	//   ....[35]....
        /*0514*/ 	.word	0x0000b8a0


	//   ....[36]....
        /*0518*/ 	.word	0x0000b8e0


	//   ....[37]....
        /*051c*/ 	.word	0x0000ecd0


	//   ....[38]....
        /*0520*/ 	.word	0x0000ed00


	//   ....[39]....
        /*0524*/ 	.word	0x0000ed20


	//   ....[40]....
        /*0528*/ 	.word	0x0000ed40


	//   ....[41]....
        /*052c*/ 	.word	0x0000fdc0


	//   ....[42]....
        /*0530*/ 	.word	0x0000fdd0


	//   ....[43]....
        /*0534*/ 	.word	0x0000fe00


	//   ....[44]....
        /*0538*/ 	.word	0x0000fe10


	//   ....[45]....
        /*053c*/ 	.word	0x00010210


	//   ....[46]....
        /*0540*/ 	.word	0x00010230


	//   ....[47]....
        /*0544*/ 	.word	0x000102b0


	//   ....[48]....
        /*0548*/ 	.word	0x000102f0


	//   ....[49]....
        /*054c*/ 	.word	0x00010a80


	//   ....[50]....
        /*0550*/ 	.word	0x00010c80


	//   ....[51]....
        /*0554*/ 	.word	0x00010ce0


	//   ....[52]....
        /*0558*/ 	.word	0x00010ea0


	//   ....[53]....
        /*055c*/ 	.word	0x00010f20


	//   ....[54]....
        /*0560*/ 	.word	0x00010ff0


	//   ....[55]....
        /*0564*/ 	.word	0x00011010


	//   ....[56]....
        /*0568*/ 	.word	0x00011100


	//   ....[57]....
        /*056c*/ 	.word	0x00012c40


	//   ....[58]....
        /*0570*/ 	.word	0x00012c50


	//   ....[59]....
        /*0574*/ 	.word	0x00012c60


	//   ....[60]....
        /*0578*/ 	.word	0x00012c70


	//   ....[61]....
        /*057c*/ 	.word	0x000137e0


	//   ....[62]....
        /*0580*/ 	.word	0x00013800


	//   ....[63]....
        /*0584*/ 	.word	0x00013820


	//   ....[64]....
        /*0588*/ 	.word	0x00013840


	//   ....[65]....
        /*058c*/ 	.word	0x00013a40


	//   ....[66]....
        /*0590*/ 	.word	0x00013a50


	//   ....[67]....
        /*0594*/ 	.word	0x00013a60


	//   ....[68]....
        /*0598*/ 	.word	0x00013a80


	//   ....[69]....
        /*059c*/ 	.word	0x00014060


	//   ....[70]....
        /*05a0*/ 	.word	0x00014160


	//   ....[71]....
        /*05a4*/ 	.word	0x000145a0


	//   ....[72]....
        /*05a8*/ 	.word	0x00014720


	//   ....[73]....
        /*05ac*/ 	.word	0x00014820


	//   ....[74]....
        /*05b0*/ 	.word	0x00014870


	//   ....[75]....
        /*05b4*/ 	.word	0x000148e0


	//   ....[76]....
        /*05b8*/ 	.word	0x00014910


	//   ....[77]....
        /*05bc*/ 	.word	0x00016e10


	//   ....[78]....
        /*05c0*/ 	.word	0x00016e30


	//   ....[79]....
        /*05c4*/ 	.word	0x00016e40


	//   ....[80]....
        /*05c8*/ 	.word	0x00016e50


	//   ....[81]....
        /*05cc*/ 	.word	0x000171f0


	//   ....[82]....
        /*05d0*/ 	.word	0x00017220


	//   ....[83]....
        /*05d4*/ 	.word	0x00017230


	//   ....[84]....
        /*05d8*/ 	.word	0x00017250


	//   ....[85]....
        /*05dc*/ 	.word	0x00017d60


	//   ....[86]....
        /*05e0*/ 	.word	0x00017e90


	//   ....[87]....
        /*05e4*/ 	.word	0x00017f00


	//   ....[88]....
        /*05e8*/ 	.word	0x00017f60


	//   ....[89]....
        /*05ec*/ 	.word	0x00017f70


	//   ....[90]....
        /*05f0*/ 	.word	0x00017f90


	//   ....[91]....
        /*05f4*/ 	.word	0x00018150


	//   ....[92]....
        /*05f8*/ 	.word	0x00018480


	//   ....[93]....
        /*05fc*/ 	.word	0x00019e00


	//   ....[94]....
        /*0600*/ 	.word	0x00019e10


	//   ....[95]....
        /*0604*/ 	.word	0x00019e20


	//   ....[96]....
        /*0608*/ 	.word	0x00019e40


	//   ....[97]....
        /*060c*/ 	.word	0x00019e60


	//   ....[98]....
        /*0610*/ 	.word	0x00019e80


	//   ....[99]....
        /*0614*/ 	.word	0x00019ea0


	//   ....[100]....
        /*0618*/ 	.word	0x00019ed0


	//   ....[101]....
        /*061c*/ 	.word	0x0001b690


	//   ....[102]....
        /*0620*/ 	.word	0x0001b6e0


	//   ....[103]....
        /*0624*/ 	.word	0x0001b720


	//   ....[104]....
        /*0628*/ 	.word	0x0001b760


	//   ....[105]....
        /*062c*/ 	.word	0x0001b770


	//   ....[106]....
        /*0630*/ 	.word	0x0001b780


	//   ....[107]....
        /*0634*/ 	.word	0x0001b790


	//   ....[108]....
        /*0638*/ 	.word	0x0001b7a0


	//   ....[109]....
        /*063c*/ 	.word	0x0001b9c0


	//   ....[110]....
        /*0640*/ 	.word	0x0001b9d0


	//   ....[111]....
        /*0644*/ 	.word	0x0001bb50


	//   ....[112]....
        /*0648*/ 	.word	0x0001bb80


	//   ....[113]....
        /*064c*/ 	.word	0x0001bcd0


	//   ....[114]....
        /*0650*/ 	.word	0x0001bd00


	//   ....[115]....
        /*0654*/ 	.word	0x0001be50


	//   ....[116]....
        /*0658*/ 	.word	0x0001be70


	//   ....[117]....
        /*065c*/ 	.word	0x0001c780


	//   ....[118]....
        /*0660*/ 	.word	0x0001c7a0


	//   ....[119]....
        /*0664*/ 	.word	0x0001c8f0


	//   ....[120]....
        /*0668*/ 	.word	0x0001c920


	//   ....[121]....
        /*066c*/ 	.word	0x0001ca50


	//   ....[122]....
        /*0670*/ 	.word	0x0001ca80


	//   ....[123]....
        /*0674*/ 	.word	0x0001cbb0


	//   ....[124]....
        /*0678*/ 	.word	0x0001cbd0


	//----- nvinfo : EIATTR_EXIT_INSTR_OFFSETS
	.align		4
.L_232:
        /*067c*/ 	.byte	0x04, 0x1c
        /*067e*/ 	.short	(.L_234 - .L_233)


	//   ....[0]....
.L_233:
        /*0680*/ 	.word	0x00000450


	//   ....[1]....
        /*0684*/ 	.word	0x0001be80


	//   ....[2]....
        /*0688*/ 	.word	0x0001bf50


	//   ....[3]....
        /*068c*/ 	.word	0x0001bfb0


	//   ....[4]....
        /*0690*/ 	.word	0x0001cbe0


	//   ....[5]....
        /*0694*/ 	.word	0x0001cc90


	//   ....[6]....
        /*0698*/ 	.word	0x0001ccf0


	//----- nvinfo : EIATTR_CTAIDZ_USED
	.align		4
.L_234:
        /*069c*/ 	.byte	0x01, 0x04
	.zero		2


	//----- nvinfo : EIATTR_MAX_THREADS
	.align		4
        /*06a0*/ 	.byte	0x04, 0x05
        /*06a2*/ 	.short	(.L_236 - .L_235)
.L_235:
        /*06a4*/ 	.word	0x00000080
        /*06a8*/ 	.word	0x00000001
        /*06ac*/ 	.word	0x00000001


	//----- nvinfo : EIATTR_CRS_STACK_SIZE
	.align		4
.L_236:
        /*06b0*/ 	.byte	0x04, 0x1e
        /*06b2*/ 	.short	(.L_238 - .L_237)
.L_237:
        /*06b4*/ 	.word	0x00000000
.L_238:


//--------------------- .nv.callgraph             --------------------------
	.section	.nv.callgraph,"",@"SHT_CUDA_CALLGRAPH"
	.align	4
	.sectionentsize	8
	.align		4
        /*0000*/ 	.word	0x00000000
	.align		4
        /*0004*/ 	.word	0xffffffff
	.align		4
        /*0008*/ 	.word	0x00000000
	.align		4
        /*000c*/ 	.word	0xfffffffe
	.align		4
        /*0010*/ 	.word	0x00000000
	.align		4
        /*0014*/ 	.word	0xfffffffd
	.align		4
        /*0018*/ 	.word	0x00000000
	.align		4
        /*001c*/ 	.word	0xfffffffc


//--------------------- .nv.rel.action            --------------------------
	.section	.nv.rel.action,"",@"SHT_CUDA_RELOCINFO"
	.align	8
	.sectionentsize	8
        /*0000*/ 	.byte	0x73, 0x00, 0x00, 0x00, 0x00, 0x00, 0x00, 0x00, 0x00, 0x00, 0x00, 0x11, 0x25, 0x00, 0x05, 0x36


//--------------------- .nv.constant4             --------------------------
	.section	.nv.constant4,"a",@progbits
	.align	8
	.align		8
.nv.constant4:
        /*0000*/ 	.dword	_ZN71_INTERNAL_e3d9369f_35_flash_fwd_hdim96_fp16_paged_sm80_cu_c784774a_37834cuda3std3__45__cpo5beginE
	.align		8
        /*0008*/ 	.dword	_ZN71_INTERNAL_e3d9369f_35_flash_fwd_hdim96_fp16_paged_sm80_cu_c784774a_37834cuda3std3__45__cpo3endE
	.align		8
        /*0010*/ 	.dword	_ZN71_INTERNAL_e3d9369f_35_flash_fwd_hdim96_fp16_paged_sm80_cu_c784774a_37834cuda3std3__45__cpo6cbeginE
	.align		8
        /*0018*/ 	.dword	_ZN71_INTERNAL_e3d9369f_35_flash_fwd_hdim96_fp16_paged_sm80_cu_c784774a_37834cuda3std3__45__cpo4cendE
	.align		8
        /*0020*/ 	.dword	_ZN71_INTERNAL_e3d9369f_35_flash_fwd_hdim96_fp16_paged_sm80_cu_c784774a_37834cuda3std3__473_GLOBAL__N__e3d9369f_35_flash_fwd_hdim96_fp16_paged_sm80_cu_c784774a_37836ignoreE
	.align		8
        /*0028*/ 	.dword	_ZN71_INTERNAL_e3d9369f_35_flash_fwd_hdim96_fp16_paged_sm80_cu_c784774a_37834cuda3std3__419piecewise_constructE
	.align		8
        /*0030*/ 	.dword	_ZN71_INTERNAL_e3d9369f_35_flash_fwd_hdim96_fp16_paged_sm80_cu_c784774a_37834cuda3std3__48in_placeE
	.align		8
        /*0038*/ 	.dword	_ZN71_INTERNAL_e3d9369f_35_flash_fwd_hdim96_fp16_paged_sm80_cu_c784774a_37834cuda3std6ranges3__45__cpo4swapE
	.align		8
        /*0040*/ 	.dword	_ZN71_INTERNAL_e3d9369f_35_flash_fwd_hdim96_fp16_paged_sm80_cu_c784774a_37834cuda3std6ranges3__45__cpo9iter_moveE
	.align		8
        /*0048*/ 	.dword	_ZN71_INTERNAL_e3d9369f_35_flash_fwd_hdim96_fp16_paged_sm80_cu_c784774a_37834cute7productE
	.align		8
        /*0050*/ 	.dword	_ZN71_INTERNAL_e3d9369f_35_flash_fwd_hdim96_fp16_paged_sm80_cu_c784774a_37834cute1_E


//--------------------- .nv.constant0._ZN7cutlass13device_kernelIN5flash19enable_sm80_to_sm89INS1_16FlashAttnFwdSm80INS1_25CollectiveMainloopFwdSm80ILi4ELi1ELb0EN4cute5tupleIJNS5_1CILi128EEENS7_ILi64EEENS7_ILi96EEEEEELi96ENS_6half_tEfNS_4arch4Sm80ELb0ELb0ELb0ELb0ELb1ELb0ELb1ELb0EEENS1_21CollectiveEpilogueFwdINS6_IJS8_SA_S9_EEENS6_IJNS7_ILi1EEESI_SI_EEESC_SE_Li128ELb0ELb1ELb0ELb0EEENS1_19SingleTileSchedulerILb0ELb0ELb1ELi128EEEEEEEEEvNT_6ParamsE --------------------------
	.section	.nv.constant0._ZN7cutlass13device_kernelIN5flash19enable_sm80_to_sm89INS1_16FlashAttnFwdSm80INS1_25CollectiveMainloopFwdSm80ILi4ELi1ELb0EN4cute5tupleIJNS5_1CILi128EEENS7_ILi64EEENS7_ILi96EEEEEELi96ENS_6half_tEfNS_4arch4Sm80ELb0ELb0ELb0ELb0ELb1ELb0ELb1ELb0EEENS1_21CollectiveEpilogueFwdINS6_IJS8_SA_S9_EEENS6_IJNS7_ILi1EEESI_SI_EEESC_SE_Li128ELb0ELb1ELb0ELb0EEENS1_19SingleTileSchedulerILb0ELb0ELb1ELi128EEEEEEEEEvNT_6ParamsE,"a",@progbits
	.sectionflags	@""
	.align	4
.nv.constant0._ZN7cutlass13device_kernelIN5flash19enable_sm80_to_sm89INS1_16FlashAttnFwdSm80INS1_25CollectiveMainloopFwdSm80ILi4ELi1ELb0EN4cute5tupleIJNS5_1CILi128EEENS7_ILi64EEENS7_ILi96EEEEEELi96ENS_6half_tEfNS_4arch4Sm80ELb0ELb0ELb0ELb0ELb1ELb0ELb1ELb0EEENS1_21CollectiveEpilogueFwdINS6_IJS8_SA_S9_EEENS6_IJNS7_ILi1EEESI_SI_EEESC_SE_Li128ELb0ELb1ELb0ELb0EEENS1_19SingleTileSchedulerILb0ELb0ELb1ELi128EEEEEEEEEvNT_6ParamsE:
	.zero		1400


//--------------------- .nv.constant0._ZN7cutlass13device_kernelIN5flash19enable_sm80_to_sm89INS1_16FlashAttnFwdSm80INS1_25CollectiveMainloopFwdSm80ILi4ELi1ELb0EN4cute5tupleIJNS5_1CILi128EEENS7_ILi64EEENS7_ILi96EEEEEELi96ENS_6half_tEfNS_4arch4Sm80ELb0ELb0ELb0ELb1ELb1ELb0ELb1ELb0EEENS1_21CollectiveEpilogueFwdINS6_IJS8_SA_S9_EEENS6_IJNS7_ILi1EEESI_SI_EEESC_SE_Li128ELb1ELb1ELb0ELb0EEENS1_19SingleTileSchedulerILb1ELb0ELb1ELi128EEEEEEEEEvNT_6ParamsE --------------------------
	.section	.nv.constant0._ZN7cutlass13device_kernelIN5flash19enable_sm80_to_sm89INS1_16FlashAttnFwdSm80INS1_25CollectiveMainloopFwdSm80ILi4ELi1ELb0EN4cute5tupleIJNS5_1CILi128EEENS7_ILi64EEENS7_ILi96EEEEEELi96ENS_6half_tEfNS_4arch4Sm80ELb0ELb0ELb0ELb1ELb1ELb0ELb1ELb0EEENS1_21CollectiveEpilogueFwdINS6_IJS8_SA_S9_EEENS6_IJNS7_ILi1EEESI_SI_EEESC_SE_Li128ELb1ELb1ELb0ELb0EEENS1_19SingleTileSchedulerILb1ELb0ELb1ELi128EEEEEEEEEvNT_6ParamsE,"a",@progbits
	.sectionflags	@""
	.align	4
.nv.constant0._ZN7cutlass13device_kernelIN5flash19enable_sm80_to_sm89INS1_16FlashAttnFwdSm80INS1_25CollectiveMainloopFwdSm80ILi4ELi1ELb0EN4cute5tupleIJNS5_1CILi128EEENS7_ILi64EEENS7_ILi96EEEEEELi96ENS_6half_tEfNS_4arch4Sm80ELb0ELb0ELb0ELb1ELb1ELb0ELb1ELb0EEENS1_21CollectiveEpilogueFwdINS6_IJS8_SA_S9_EEENS6_IJNS7_ILi1EEESI_SI_EEESC_SE_Li128ELb1ELb1ELb0ELb0EEENS1_19SingleTileSchedulerILb1ELb0ELb1ELi128EEEEEEEEEvNT_6ParamsE:
	.zero		1400


//--------------------- .nv.constant0._ZN7cutlass13device_kernelIN5flash19enable_sm80_to_sm89INS1_16FlashAttnFwdSm80INS1_25CollectiveMainloopFwdSm80ILi4ELi1ELb0EN4cute5tupleIJNS5_1CILi128EEENS7_ILi64EEENS7_ILi96EEEEEELi96ENS_6half_tEfNS_4arch4Sm80ELb0ELb0ELb0ELb1ELb1ELb1ELb1ELb0EEENS1_21CollectiveEpilogueFwdINS6_IJS8_SA_S9_EEENS6_IJNS7_ILi1EEESI_SI_EEESC_SE_Li128ELb1ELb1ELb0ELb0EEENS1_19SingleTileSchedulerILb1ELb0ELb1ELi128EEEEEEEEEvNT_6ParamsE --------------------------
	.section	.nv.constant0._ZN7cutlass13device_kernelIN5flash19enable_sm80_to_sm89INS1_16FlashAttnFwdSm80INS1_25CollectiveMainloopFwdSm80ILi4ELi1ELb0EN4cute5tupleIJNS5_1CILi128EEENS7_ILi64EEENS7_ILi96EEEEEELi96ENS_6half_tEfNS_4arch4Sm80ELb0ELb0ELb0ELb1ELb1ELb1ELb1ELb0EEENS1_21CollectiveEpilogueFwdINS6_IJS8_SA_S9_EEENS6_IJNS7_ILi1EEESI_SI_EEESC_SE_Li128ELb1ELb1ELb0ELb0EEENS1_19SingleTileSchedulerILb1ELb0ELb1ELi128EEEEEEEEEvNT_6ParamsE,"a",@progbits
	.sectionflags	@""
	.align	4
.nv.constant0._ZN7cutlass13device_kernelIN5flash19enable_sm80_to_sm89INS1_16FlashAttnFwdSm80INS1_25CollectiveMainloopFwdSm80ILi4ELi1ELb0EN4cute5tupleIJNS5_1CILi128EEENS7_ILi64EEENS7_ILi96EEEEEELi96ENS_6half_tEfNS_4arch4Sm80ELb0ELb0ELb0ELb1ELb1ELb1ELb1ELb0EEENS1_21CollectiveEpilogueFwdINS6_IJS8_SA_S9_EEENS6_IJNS7_ILi1EEESI_SI_EEESC_SE_Li128ELb1ELb1ELb0ELb0EEENS1_19SingleTileSchedulerILb1ELb0ELb1ELi128EEEEEEEEEvNT_6ParamsE:
	.zero		1400


//--------------------- .nv.constant0._ZN7cutlass13device_kernelIN5flash19enable_sm80_to_sm89INS1_16FlashAttnFwdSm80INS1_25CollectiveMainloopFwdSm80ILi4ELi1ELb0EN4cute5tupleIJNS5_1CILi128EEENS7_ILi48EEENS7_ILi96EEEEEELi96ENS_6half_tEfNS_4arch4Sm80ELb0ELb1ELb0ELb0ELb1ELb0ELb1ELb0EEENS1_21CollectiveEpilogueFwdINS6_IJS8_SA_S9_EEENS6_IJNS7_ILi1EEESI_SI_EEESC_SE_Li128ELb0ELb1ELb0ELb0EEENS1_19SingleTileSchedulerILb0ELb0ELb1ELi128EEEEEEEEEvNT_6ParamsE --------------------------
	.section	.nv.constant0._ZN7cutlass13device_kernelIN5flash19enable_sm80_to_sm89INS1_16FlashAttnFwdSm80INS1_25CollectiveMainloopFwdSm80ILi4ELi1ELb0EN4cute5tupleIJNS5_1CILi128EEENS7_ILi48EEENS7_ILi96EEEEEELi96ENS_6half_tEfNS_4arch4Sm80ELb0ELb1ELb0ELb0ELb1ELb0ELb1ELb0EEENS1_21CollectiveEpilogueFwdINS6_IJS8_SA_S9_EEENS6_IJNS7_ILi1EEESI_SI_EEESC_SE_Li128ELb0ELb1ELb0ELb0EEENS1_19SingleTileSchedulerILb0ELb0ELb1ELi128EEEEEEEEEvNT_6ParamsE,"a",@progbits
	.sectionflags	@""
	.align	4
.nv.constant0._ZN7cutlass13device_kernelIN5flash19enable_sm80_to_sm89INS1_16FlashAttnFwdSm80INS1_25CollectiveMainloopFwdSm80ILi4ELi1ELb0EN4cute5tupleIJNS5_1CILi128EEENS7_ILi48EEENS7_ILi96EEEEEELi96ENS_6half_tEfNS_4arch4Sm80ELb0ELb1ELb0ELb0ELb1ELb0ELb1ELb0EEENS1_21CollectiveEpilogueFwdINS6_IJS8_SA_S9_EEENS6_IJNS7_ILi1EEESI_SI_EEESC_SE_Li128ELb0ELb1ELb0ELb0EEENS1_19SingleTileSchedulerILb0ELb0ELb1ELi128EEEEEEEEEvNT_6ParamsE:
	.zero		1400


//--------------------- .nv.constant0._ZN7cutlass13device_kernelIN5flash19enable_sm80_to_sm89INS1_16FlashAttnFwdSm80INS1_25CollectiveMainloopFwdSm80ILi4ELi1ELb0EN4cute5tupleIJNS5_1CILi128EEENS7_ILi48EEENS7_ILi96EEEEEELi96ENS_6half_tEfNS_4arch4Sm80ELb0ELb1ELb0ELb1ELb1ELb0ELb1ELb0EEENS1_21CollectiveEpilogueFwdINS6_IJS8_SA_S9_EEENS6_IJNS7_ILi1EEESI_SI_EEESC_SE_Li128ELb1ELb1ELb0ELb0EEENS1_19SingleTileSchedulerILb1ELb0ELb1ELi128EEEEEEEEEvNT_6ParamsE --------------------------
	.section	.nv.constant0._ZN7cutlass13device_kernelIN5flash19enable_sm80_to_sm89INS1_16FlashAttnFwdSm80INS1_25CollectiveMainloopFwdSm80ILi4ELi1ELb0EN4cute5tupleIJNS5_1CILi128EEENS7_ILi48EEENS7_ILi96EEEEEELi96ENS_6half_tEfNS_4arch4Sm80ELb0ELb1ELb0ELb1ELb1ELb0ELb1ELb0EEENS1_21CollectiveEpilogueFwdINS6_IJS8_SA_S9_EEENS6_IJNS7_ILi1EEESI_SI_EEESC_SE_Li128ELb1ELb1ELb0ELb0EEENS1_19SingleTileSchedulerILb1ELb0ELb1ELi128EEEEEEEEEvNT_6ParamsE,"a",@progbits
	.sectionflags	@""
	.align	4
.nv.constant0._ZN7cutlass13device_kernelIN5flash19enable_sm80_to_sm89INS1_16FlashAttnFwdSm80INS1_25CollectiveMainloopFwdSm80ILi4ELi1ELb0EN4cute5tupleIJNS5_1CILi128EEENS7_ILi48EEENS7_ILi96EEEEEELi96ENS_6half_tEfNS_4arch4Sm80ELb0ELb1ELb0ELb1ELb1ELb0ELb1ELb0EEENS1_21CollectiveEpilogueFwdINS6_IJS8_SA_S9_EEENS6_IJNS7_ILi1EEESI_SI_EEESC_SE_Li128ELb1ELb1ELb0ELb0EEENS1_19SingleTileSchedulerILb1ELb0ELb1ELi128EEEEEEEEEvNT_6ParamsE:
	.zero		1400


//--------------------- .nv.constant0._ZN7cutlass13device_kernelIN5flash19enable_sm80_to_sm89INS1_16FlashAttnFwdSm80INS1_25CollectiveMainloopFwdSm80ILi4ELi1ELb0EN4cute5tupleIJNS5_1CILi128EEENS7_ILi48EEENS7_ILi96EEEEEELi96ENS_6half_tEfNS_4arch4Sm80ELb0ELb1ELb0ELb1ELb1ELb1ELb1ELb0EEENS1_21CollectiveEpilogueFwdINS6_IJS8_SA_S9_EEENS6_IJNS7_ILi1EEESI_SI_EEESC_SE_Li128ELb1ELb1ELb0ELb0EEENS1_19SingleTileSchedulerILb1ELb0ELb1ELi128EEEEEEEEEvNT_6ParamsE --------------------------
	.section	.nv.constant0._ZN7cutlass13device_kernelIN5flash19enable_sm80_to_sm89INS1_16FlashAttnFwdSm80INS1_25CollectiveMainloopFwdSm80ILi4ELi1ELb0EN4cute5tupleIJNS5_1CILi128EEENS7_ILi48EEENS7_ILi96EEEEEELi96ENS_6half_tEfNS_4arch4Sm80ELb0ELb1ELb0ELb1ELb1ELb1ELb1ELb0EEENS1_21CollectiveEpilogueFwdINS6_IJS8_SA_S9_EEENS6_IJNS7_ILi1EEESI_SI_EEESC_SE_Li128ELb1ELb1ELb0ELb0EEENS1_19SingleTileSchedulerILb1ELb0ELb1ELi128EEEEEEEEEvNT_6ParamsE,"a",@progbits
	.sectionflags	@""
	.align	4
.nv.constant0._ZN7cutlass13device_kernelIN5flash19enable_sm80_to_sm89INS1_16FlashAttnFwdSm80INS1_25CollectiveMainloopFwdSm80ILi4ELi1ELb0EN4cute5tupleIJNS5_1CILi128EEENS7_ILi48EEENS7_ILi96EEEEEELi96ENS_6half_tEfNS_4arch4Sm80ELb0ELb1ELb0ELb1ELb1ELb1ELb1ELb0EEENS1_21CollectiveEpilogueFwdINS6_IJS8_SA_S9_EEENS6_IJNS7_ILi1EEESI_SI_EEESC_SE_Li128ELb1ELb1ELb0ELb0EEENS1_19SingleTileSchedulerILb1ELb0ELb1ELi128EEEEEEEEEvNT_6ParamsE:
	.zero		1400


//--------------------- .nv.constant0._ZN7cutlass13device_kernelIN5flash19enable_sm80_to_sm89INS1_16FlashAttnFwdSm80INS1_25CollectiveMainloopFwdSm80ILi4ELi1ELb0EN4cute5tupleIJNS5_1CILi128EEENS7_ILi64EEENS7_ILi96EEEEEELi96ENS_6half_tEfNS_4arch4Sm80ELb1ELb0ELb0ELb0ELb1ELb0ELb1ELb0EEENS1_21CollectiveEpilogueFwdINS6_IJS8_SA_S9_EEENS6_IJNS7_ILi1EEESI_SI_EEESC_SE_Li128ELb0ELb1ELb0ELb0EEENS1_30DynamicPersistentTileSchedulerILi128ELi128ELb0ELb1ELb0EEEEEEEEEvNT_6ParamsE --------------------------
	.section	.nv.constant0._ZN7cutlass13device_kernelIN5flash19enable_sm80_to_sm89INS1_16FlashAttnFwdSm80INS1_25CollectiveMainloopFwdSm80ILi4ELi1ELb0EN4cute5tupleIJNS5_1CILi128EEENS7_ILi64EEENS7_ILi96EEEEEELi96ENS_6half_tEfNS_4arch4Sm80ELb1ELb0ELb0ELb0ELb1ELb0ELb1ELb0EEENS1_21CollectiveEpilogueFwdINS6_IJS8_SA_S9_EEENS6_IJNS7_ILi1EEESI_SI_EEESC_SE_Li128ELb0ELb1ELb0ELb0EEENS1_30DynamicPersistentTileSchedulerILi128ELi128ELb0ELb1ELb0EEEEEEEEEvNT_6ParamsE,"a",@progbits
	.sectionflags	@""
	.align	4
.nv.constant0._ZN7cutlass13device_kernelIN5flash19enable_sm80_to_sm89INS1_16FlashAttnFwdSm80INS1_25CollectiveMainloopFwdSm80ILi4ELi1ELb0EN4cute5tupleIJNS5_1CILi128EEENS7_ILi64EEENS7_ILi96EEEEEELi96ENS_6half_tEfNS_4arch4Sm80ELb1ELb0ELb0ELb0ELb1ELb0ELb1ELb0EEENS1_21CollectiveEpilogueFwdINS6_IJS8_SA_S9_EEENS6_IJNS7_ILi1EEESI_SI_EEESC_SE_Li128ELb0ELb1ELb0ELb0EEENS1_30DynamicPersistentTileSchedulerILi128ELi128ELb0ELb1ELb0EEEEEEEEEvNT_6ParamsE:
	.zero		1416


//--------------------- .nv.constant0._ZN7cutlass13device_kernelIN5flash19enable_sm80_to_sm89INS1_16FlashAttnFwdSm80INS1_25CollectiveMainloopFwdSm80ILi4ELi1ELb0EN4cute5tupleIJNS5_1CILi128EEENS7_ILi64EEENS7_ILi96EEEEEELi96ENS_6half_tEfNS_4arch4Sm80ELb1ELb0ELb0ELb1ELb1ELb0ELb1ELb0EEENS1_21CollectiveEpilogueFwdINS6_IJS8_SA_S9_EEENS6_IJNS7_ILi1EEESI_SI_EEESC_SE_Li128ELb1ELb1ELb0ELb0EEENS1_19SingleTileSchedulerILb1ELb0ELb1ELi128EEEEEEEEEvNT_6ParamsE --------------------------
	.section	.nv.constant0._ZN7cutlass13device_kernelIN5flash19enable_sm80_to_sm89INS1_16FlashAttnFwdSm80INS1_25CollectiveMainloopFwdSm80ILi4ELi1ELb0EN4cute5tupleIJNS5_1CILi128EEENS7_ILi64EEENS7_ILi96EEEEEELi96ENS_6half_tEfNS_4arch4Sm80ELb1ELb0ELb0ELb1ELb1ELb0ELb1ELb0EEENS1_21CollectiveEpilogueFwdINS6_IJS8_SA_S9_EEENS6_IJNS7_ILi1EEESI_SI_EEESC_SE_Li128ELb1ELb1ELb0ELb0EEENS1_19SingleTileSchedulerILb1ELb0ELb1ELi128EEEEEEEEEvNT_6ParamsE,"a",@progbits
	.sectionflags	@""
	.align	4
.nv.constant0._ZN7cutlass13device_kernelIN5flash19enable_sm80_to_sm89INS1_16FlashAttnFwdSm80INS1_25CollectiveMainloopFwdSm80ILi4ELi1ELb0EN4cute5tupleIJNS5_1CILi128EEENS7_ILi64EEENS7_ILi96EEEEEELi96ENS_6half_tEfNS_4arch4Sm80ELb1ELb0ELb0ELb1ELb1ELb0ELb1ELb0EEENS1_21CollectiveEpilogueFwdINS6_IJS8_SA_S9_EEENS6_IJNS7_ILi1EEESI_SI_EEESC_SE_Li128ELb1ELb1ELb0ELb0EEENS1_19SingleTileSchedulerILb1ELb0ELb1ELi128EEEEEEEEEvNT_6ParamsE:
	.zero		1400


//--------------------- .nv.constant0._ZN7cutlass13device_kernelIN5flash19enable_sm80_to_sm89INS1_16FlashAttnFwdSm80INS1_25CollectiveMainloopFwdSm80ILi4ELi1ELb0EN4cute5tupleIJNS5_1CILi128EEENS7_ILi64EEENS7_ILi96EEEEEELi96ENS_6half_tEfNS_4arch4Sm80ELb1ELb0ELb0ELb1ELb1ELb1ELb1ELb0EEENS1_21CollectiveEpilogueFwdINS6_IJS8_SA_S9_EEENS6_IJNS7_ILi1EEESI_SI_EEESC_SE_Li128ELb1ELb1ELb0ELb0EEENS1_19SingleTileSchedulerILb1ELb0ELb1ELi128EEEEEEEEEvNT_6ParamsE --------------------------
	.section	.nv.constant0._ZN7cutlass13device_kernelIN5flash19enable_sm80_to_sm89INS1_16FlashAttnFwdSm80INS1_25CollectiveMainloopFwdSm80ILi4ELi1ELb0EN4cute5tupleIJNS5_1CILi128EEENS7_ILi64EEENS7_ILi96EEEEEELi96ENS_6half_tEfNS_4arch4Sm80ELb1ELb0ELb0ELb1ELb1ELb1ELb1ELb0EEENS1_21CollectiveEpilogueFwdINS6_IJS8_SA_S9_EEENS6_IJNS7_ILi1EEESI_SI_EEESC_SE_Li128ELb1ELb1ELb0ELb0EEENS1_19SingleTileSchedulerILb1ELb0ELb1ELi128EEEEEEEEEvNT_6ParamsE,"a",@progbits
	.sectionflags	@""
	.align	4
.nv.constant0._ZN7cutlass13device_kernelIN5flash19enable_sm80_to_sm89INS1_16FlashAttnFwdSm80INS1_25CollectiveMainloopFwdSm80ILi4ELi1ELb0EN4cute5tupleIJNS5_1CILi128EEENS7_ILi64EEENS7_ILi96EEEEEELi96ENS_6half_tEfNS_4arch4Sm80ELb1ELb0ELb0ELb1ELb1ELb1ELb1ELb0EEENS1_21CollectiveEpilogueFwdINS6_IJS8_SA_S9_EEENS6_IJNS7_ILi1EEESI_SI_EEESC_SE_Li128ELb1ELb1ELb0ELb0EEENS1_19SingleTileSchedulerILb1ELb0ELb1ELi128EEEEEEEEEvNT_6ParamsE:
	.zero		1400


//--------------------- .text._ZN7cutlass13device_kernelIN5flash19enable_sm80_to_sm89INS1_16FlashAttnFwdSm80INS1_25CollectiveMainloopFwdSm80ILi4ELi1ELb0EN4cute5tupleIJNS5_1CILi128EEENS7_ILi64EEENS7_ILi96EEEEEELi96ENS_6half_tEfNS_4arch4Sm80ELb0ELb0ELb0ELb0ELb1ELb0ELb1ELb0EEENS1_21CollectiveEpilogueFwdINS6_IJS8_SA_S9_EEENS6_IJNS7_ILi1EEESI_SI_EEESC_SE_Li128ELb0ELb1ELb0ELb0EEENS1_19SingleTileSchedulerILb0ELb0ELb1ELi128EEEEEEEEEvNT_6ParamsE --------------------------
	.section	.text._ZN7cutlass13device_kernelIN5flash19enable_sm80_to_sm89INS1_16FlashAttnFwdSm80INS1_25CollectiveMainloopFwdSm80ILi4ELi1ELb0EN4cute5tupleIJNS5_1CILi128EEENS7_ILi64EEENS7_ILi96EEEEEELi96ENS_6half_tEfNS_4arch4Sm80ELb0ELb0ELb0ELb0ELb1ELb0ELb1ELb0EEENS1_21CollectiveEpilogueFwdINS6_IJS8_SA_S9_EEENS6_IJNS7_ILi1EEESI_SI_EEESC_SE_Li128ELb0ELb1ELb0ELb0EEENS1_19SingleTileSchedulerILb0ELb0ELb1ELi128EEEEEEEEEvNT_6ParamsE,"ax",@progbits
	.sectioninfo	@"SHI_REGISTERS=255"
	.align	128
.text._ZN7cutlass13device_kernelIN5flash19enable_sm80_to_sm89INS1_16FlashAttnFwdSm80INS1_25CollectiveMainloopFwdSm80ILi4ELi1ELb0EN4cute5tupleIJNS5_1CILi128EEENS7_ILi64EEENS7_ILi96EEEEEELi96ENS_6half_tEfNS_4arch4Sm80ELb0ELb0ELb0ELb0ELb1ELb0ELb1ELb0EEENS1_21CollectiveEpilogueFwdINS6_IJS8_SA_S9_EEENS6_IJNS7_ILi1EEESI_SI_EEESC_SE_Li128ELb0ELb1ELb0ELb0EEENS1_19SingleTileSchedulerILb0ELb0ELb1ELi128EEEEEEEEEvNT_6ParamsE:
        .type           _ZN7cutlass13device_kernelIN5flash19enable_sm80_to_sm89INS1_16FlashAttnFwdSm80INS1_25CollectiveMainloopFwdSm80ILi4ELi1ELb0EN4cute5tupleIJNS5_1CILi128EEENS7_ILi64EEENS7_ILi96EEEEEELi96ENS_6half_tEfNS_4arch4Sm80ELb0ELb0ELb0ELb0ELb1ELb0ELb1ELb0EEENS1_21CollectiveEpilogueFwdINS6_IJS8_SA_S9_EEENS6_IJNS7_ILi1EEESI_SI_EEESC_SE_Li128ELb0ELb1ELb0ELb0EEENS1_19SingleTileSchedulerILb0ELb0ELb1ELi128EEEEEEEEEvNT_6ParamsE,@function
        .size           _ZN7cutlass13device_kernelIN5flash19enable_sm80_to_sm89INS1_16FlashAttnFwdSm80INS1_25CollectiveMainloopFwdSm80ILi4ELi1ELb0EN4cute5tupleIJNS5_1CILi128EEENS7_ILi64EEENS7_ILi96EEEEEELi96ENS_6half_tEfNS_4arch4Sm80ELb0ELb0ELb0ELb0ELb1ELb0ELb1ELb0EEENS1_21CollectiveEpilogueFwdINS6_IJS8_SA_S9_EEENS6_IJNS7_ILi1EEESI_SI_EEESC_SE_Li128ELb0ELb1ELb0ELb0EEENS1_19SingleTileSchedulerILb0ELb0ELb1ELi128EEEEEEEEEvNT_6ParamsE,(.L_x_855 - _ZN7cutlass13device_kernelIN5flash19enable_sm80_to_sm89INS1_16FlashAttnFwdSm80INS1_25CollectiveMainloopFwdSm80ILi4ELi1ELb0EN4cute5tupleIJNS5_1CILi128EEENS7_ILi64EEENS7_ILi96EEEEEELi96ENS_6half_tEfNS_4arch4Sm80ELb0ELb0ELb0ELb0ELb1ELb0ELb1ELb0EEENS1_21CollectiveEpilogueFwdINS6_IJS8_SA_S9_EEENS6_IJNS7_ILi1EEESI_SI_EEESC_SE_Li128ELb0ELb1ELb0ELb0EEENS1_19SingleTileSchedulerILb0ELb0ELb1ELi128EEEEEEEEEvNT_6ParamsE)
        .other          _ZN7cutlass13device_kernelIN5flash19enable_sm80_to_sm89INS1_16FlashAttnFwdSm80INS1_25CollectiveMainloopFwdSm80ILi4ELi1ELb0EN4cute5tupleIJNS5_1CILi128EEENS7_ILi64EEENS7_ILi96EEEEEELi96ENS_6half_tEfNS_4arch4Sm80ELb0ELb0ELb0ELb0ELb1ELb0ELb1ELb0EEENS1_21CollectiveEpilogueFwdINS6_IJS8_SA_S9_EEENS6_IJNS7_ILi1EEESI_SI_EEESC_SE_Li128ELb0ELb1ELb0ELb0EEENS1_19SingleTileSchedulerILb0ELb0ELb1ELi128EEEEEEEEEvNT_6ParamsE,@"STO_CUDA_ENTRY STV_DEFAULT"
_ZN7cutlass13device_kernelIN5flash19enable_sm80_to_sm89INS1_16FlashAttnFwdSm80INS1_25CollectiveMainloopFwdSm80ILi4ELi1ELb0EN4cute5tupleIJNS5_1CILi128EEENS7_ILi64EEENS7_ILi96EEEEEELi96ENS_6half_tEfNS_4arch4Sm80ELb0ELb0ELb0ELb0ELb1ELb0ELb1ELb0EEENS1_21CollectiveEpilogueFwdINS6_IJS8_SA_S9_EEENS6_IJNS7_ILi1EEESI_SI_EEESC_SE_Li128ELb0ELb1ELb0ELb0EEENS1_19SingleTileSchedulerILb0ELb0ELb1ELi128EEEEEEEEEvNT_6ParamsE:
[----:B------:R-:W-:-:S03]  /*0000*/  MOV R1, c[0x0][0x28] ;  /* 0x00000a0000017a02 */ /* 0x000fc60000000f00 */
[----:B------:R-:W1:Y:S01]  /*0010*/  S2UR UR11, SR_CTAID.Z ;  /* 0x00000000000b79c3 */ /* 0x000e620000002700 */
[----:B------:R-:W-:Y:S02]  /*0020*/  IADD3 R1, R1, -0x8, RZ ;  /* 0xfffffff801017810 */ /* 0x000fe40007ffe0ff */
[----:B-1----:R-:W-:-:S13]  /*0030*/  ISETP.LE.AND P0, PT, RZ, UR11, PT ;  /* 0x0000000bff007c0c */ /* 0x002fda000bf03270 */
[----:B------:R-:W-:Y:S05]  /*0040*/  @!P0 EXIT ;  /* 0x000000000000894d */ /* 0x000fea0003800000 */
[----:B------:R-:W-:Y:S02]  /*0050*/  ULDC.64 UR4, c[0x0][0x370] ;  /* 0x0000dc0000047ab9 */ /* 0x000fe40000000a00 */
[----:B------:R-:W-:Y:S02]  /*0060*/  UISETP.NE.U32.AND UP0, UPT, URZ, UR4, UPT ;  /* 0x000000043f00728c */ /* 0x000fe4000bf05070 */
[----:B------:R-:W-:Y:S02]  /*0070*/  ULDC.64 UR8, c[0x0][0x370] ;  /* 0x0000dc0000087ab9 */ /* 0x000fe40000000a00 */
[----:B------:R-:W-:Y:S02]  /*0080*/  UISETP.NE.AND.EX UP0, UPT, URZ, UR5, UPT, UP0 ;  /* 0x000000053f00728c */ /* 0x000fe4000bf05300 */
[----:B------:R-:W-:Y:S02]  /*0090*/  ULDC.64 UR12, c[0x0][0x118] ;  /* 0x00004600000c7ab9 */ /* 0x000fe40000000a00 */
[----:B------:R-:W-:-:S02]  /*00a0*/  ULDC.64 UR4, c[0x0][0x340] ;  /* 0x0000d00000047ab9 */ /* 0x000fc40000000a00 */
[----:B------:R-:W-:-:S05]  /*00b0*/  PLOP3.LUT P1, PT, PT, PT, UP0, 0x80, 0x0 ;  /* 0x000000000000781c */ /* 0x000fca0003f2f008 */
[----:B------:R-:W-:Y:S02]  /*00c0*/  @UP0 UMOV UR6, 0x4 ;  /* 0x0000000400060882 */ /* 0x000fe40000000000 */
[----:B------:R-:W-:Y:S02]  /*00d0*/  @UP0 UIMAD.WIDE UR6, UR11, UR6, UR8 ;  /* 0x000000060b0602a5 */ /* 0x000fe4000f8e0208 */
[----:B------:R-:W-:-:S04]  /*00e0*/  UISETP.NE.U32.AND UP0, UPT, URZ, UR4, UPT ;  /* 0x000000043f00728c */ /* 0x000fc8000bf05070 */
[----:B------:R-:W-:Y:S01]  /*00f0*/  UISETP.NE.AND.EX UP0, UPT, URZ, UR5, UPT, UP0 ;  /* 0x000000053f00728c */ /* 0x000fe2000bf05300 */
[----:B------:R-:W-:Y:S02]  /*0100*/  IMAD.U32 R2, RZ, RZ, UR6 ;  /* 0x00000006ff027e24 */ /* 0x000fe4000f8e00ff */
[----:B------:R-:W-:Y:S01]  /*0110*/  IMAD.U32 R3, RZ, RZ, UR7 ;  /* 0x00000007ff037e24 */ /* 0x000fe2000f8e00ff */
[----:B------:R-:W-:Y:S02]  /*0120*/  ULDC.64 UR6, c[0x0][0x340] ;  /* 0x0000d00000067ab9 */ /* 0x000fe40000000a00 */
[----:B------:R-:W-:Y:S02]  /*0130*/  PLOP3.LUT P6, PT, PT, PT, UP0, 0x80, 0x0 ;  /* 0x000000000000781c */ /* 0x000fe40003fcf008 */
[----:B------:R1:W2:Y:S03]  /*0140*/  @P1 LDG.E R5, [R2.64] ;  /* 0x0000000c02051981 */ /* 0x0002a6000c1e1900 */
[----:B------:R-:W-:-:S02]  /*0150*/  @UP0 UMOV UR4, 0x4 ;  /* 0x0000000400040882 */ /* 0x000fc40000000000 */
[----:B------:R-:W-:-:S06]  /*0160*/  @UP0 UIMAD.WIDE UR4, UR11, UR4, UR6 ;  /* 0x000000040b0402a5 */ /* 0x000fcc000f8e0206 */
[----:B------:R-:W-:Y:S02]  /*0170*/  IMAD.U32 R14, RZ, RZ, UR4 ;  /* 0x00000004ff0e7e24 */ /* 0x000fe4000f8e00ff */
[----:B------:R-:W-:Y:S01]  /*0180*/  IMAD.U32 R15, RZ, RZ, UR5 ;  /* 0x00000005ff0f7e24 */ /* 0x000fe2000f8e00ff */
[----:B------:R-:W3:Y:S01]  /*0190*/  S2UR UR8, SR_CTAID.Y ;  /* 0x00000000000879c3 */ /* 0x000ee20000002600 */
[----:B------:R-:W4:Y:S01]  /*01a0*/  S2R R232, SR_CTAID.X ;  /* 0x0000000000e87919 */ /* 0x000f220000002500 */
[----:B------:R-:W-:Y:S01]  /*01b0*/  IMAD.MOV.U32 R6, RZ, RZ, c[0x0][0x2c4] ;  /* 0x0000b100ff067624 */ /* 0x000fe200078e00ff */
[----:B------:R-:W-:Y:S02]  /*01c0*/  ULDC.64 UR4, c[0x0][0x1b8] ;  /* 0x00006e0000047ab9 */ /* 0x000fe40000000a00 */
[----:B------:R5:W2:Y:S01]  /*01d0*/  @P6 LDG.E R14, [R14.64] ;  /* 0x0000000c0e0e6981 */ /* 0x000aa2000c1e1900 */
[----:B------:R-:W-:Y:S01]  /*01e0*/  USHF.R.S32.HI UR9, URZ, 0x1f, UR11 ;  /* 0x0000001f3f097899 */ /* 0x000fe2000801140b */
[C---:B------:R-:W-:Y:S01]  /*01f0*/  ISETP.NE.AND P0, PT, R6.reuse, 0x1, PT ;  /* 0x000000010600780c */ /* 0x040fe20003f05270 */
[----:B------:R-:W-:Y:S01]  /*0200*/  IMAD R6, R6, c[0x0][0x168], RZ ;  /* 0x00005a0006067a24 */ /* 0x000fe200078e02ff */
[----:B------:R-:W-:Y:S01]  /*0210*/  UMOV UR10, URZ ;  /* 0x0000003f000a7c82 */ /* 0x000fe20008000000 */
[----:B------:R-:W-:Y:S01]  /*0220*/  IMAD.MOV.U32 R229, RZ, RZ, c[0x0][0x2b8] ;  /* 0x0000ae00ffe57624 */ /* 0x000fe200078e00ff */
[----:B-1----:R-:W1:Y:S01]  /*0230*/  S2R R3, SR_TID.X ;  /* 0x0000000000037919 */ /* 0x002e620000002100 */
[----:B------:R-:W-:Y:S01]  /*0240*/  LOP3.LUT R36, R36, 0xfffffffb, RZ, 0xc0, !PT ;  /* 0xfffffffb24247812 */ /* 0x000fe200078ec0ff */
[----:B------:R-:W-:-:S02]  /*0250*/  IMAD.MOV.U32 R230, RZ, RZ, RZ ;  /* 0x000000ffffe67224 */ /* 0x000fc400078e00ff */
[----:B------:R-:W-:Y:S01]  /*0260*/  ISETP.NE.AND P3, PT, R229, 0x1, PT ;  /* 0x00000001e500780c */ /* 0x000fe20003f65270 */
[----:B---3--:R-:W-:Y:S02]  /*0270*/  USHF.R.S32.HI UR6, URZ, 0x1f, UR8 ;  /* 0x0000001f3f067899 */ /* 0x008fe40008011408 */
[----:B------:R-:W-:Y:S02]  /*0280*/  UIMAD.WIDE.U32 UR14, UR8, UR4, URZ ;  /* 0x00000004080e72a5 */ /* 0x000fe4000f8e003f */
[----:B------:R-:W-:-:S08]  /*0290*/  UIMAD UR7, UR6, UR4, URZ ;  /* 0x00000004060772a4 */ /* 0x000fd0000f8e023f */
[----:B------:R-:W-:Y:S01]  /*02a0*/  @P3 LOP3.LUT R36, R36, 0x4, RZ, 0xfc, !PT ;  /* 0x0000000424243812 */ /* 0x000fe200078efcff */
[----:B------:R-:W-:Y:S01]  /*02b0*/  UIMAD UR7, UR8, UR5, UR7 ;  /* 0x00000005080772a4 */ /* 0x000fe2000f8e0207 */
[----:B-1----:R-:W-:Y:S02]  /*02c0*/  SHF.R.S32.HI R8, RZ, 0x1f, R3 ;  /* 0x0000001fff087819 */ /* 0x002fe40000011403 */
[----:B------:R-:W-:Y:S02]  /*02d0*/  ULDC.64 UR4, c[0x0][0x1c0] ;  /* 0x0000700000047ab9 */ /* 0x000fe40000000a00 */
[----:B------:R-:W-:Y:S01]  /*02e0*/  UIADD3 UR15, UR15, UR7, URZ ;  /* 0x000000070f0f7290 */ /* 0x000fe2000fffe03f */
[CC--:B------:R-:W-:Y:S01]  /*02f0*/  LEA.HI R4, R8.reuse, R3.reuse, RZ, 0x2 ;  /* 0x0000000308047211 */ /* 0x0c0fe200078f10ff */
[----:B------:R-:W-:Y:S01]  /*0300*/  UIMAD UR9, UR9, UR4, URZ ;  /* 0x00000004090972a4 */ /* 0x000fe2000f8e023f */
[----:B------:R-:W-:Y:S01]  /*0310*/  LEA.HI R7, R8, R3, RZ, 0x5 ;  /* 0x0000000308077211 */ /* 0x000fe200078f28ff */
[----:B------:R-:W-:Y:S01]  /*0320*/  UIMAD.WIDE.U32 UR14, UR11, UR4, UR14 ;  /* 0x000000040b0e72a5 */ /* 0x000fe2000f8e000e */
[----:B------:R-:W-:Y:S01]  /*0330*/  LOP3.LUT R37, R4, 0xfffffffc, RZ, 0xc0, !PT ;  /* 0xfffffffc04257812 */ /* 0x000fe200078ec0ff */
[----:B------:R-:W-:Y:S01]  /*0340*/  UIMAD UR5, UR11, UR5, UR9 ;  /* 0x000000050b0572a4 */ /* 0x000fe2000f8e0209 */
[----:B------:R-:W-:Y:S01]  /*0350*/  SHF.R.S32.HI R4, RZ, 0x2, R4 ;  /* 0x00000002ff047819 */ /* 0x000fe20000011404 */
[----:B------:R-:W-:-:S02]  /*0360*/  ULDC UR4, c[0x0][0x2ac] ;  /* 0x0000ab0000047ab9 */ /* 0x000fc40000000800 */
[----:B------:R-:W-:Y:S01]  /*0370*/  IMAD.IADD R37, R3, 0x1, -R37 ;  /* 0x0000000103257824 */ /* 0x000fe200078e0a25 */
[----:B------:R-:W-:Y:S01]  /*0380*/  UIADD3 UR5, UR15, UR5, URZ ;  /* 0x000000050f057290 */ /* 0x000fe2000fffe03f */
[----:B------:R-:W-:Y:S01]  /*0390*/  IMAD.U32 R13, RZ, RZ, UR15 ;  /* 0x0000000fff0d7e24 */ /* 0x000fe2000f8e00ff */
[----:B------:R-:W-:Y:S01]  /*03a0*/  LEA.HI R233, R4, R4, RZ, 0x1 ;  /* 0x0000000404e97211 */ /* 0x000fe200078f08ff */
[----:B------:R-:W-:Y:S01]  /*03b0*/  IMAD R235, R37, 0x20, R4 ;  /* 0x0000002025eb7824 */ /* 0x000fe200078e0204 */
[----:B------:R-:W-:Y:S01]  /*03c0*/  ULDC UR7, c[0x0][0x1d0] ;  /* 0x0000740000077ab9 */ /* 0x000fe20000000800 */
[----:B------:R-:W-:Y:S01]  /*03d0*/  IMAD.U32 R12, RZ, RZ, UR14 ;  /* 0x0000000eff0c7e24 */ /* 0x000fe2000f8e00ff */
[----:B------:R-:W-:Y:S01]  /*03e0*/  LOP3.LUT R233, R233, 0x7fffffe, RZ, 0xc0, !PT ;  /* 0x07fffffee9e97812 */ /* 0x000fe200078ec0ff */
[----:B----4-:R-:W-:Y:S01]  /*03f0*/  IMAD R234, R232, 0x80, R235 ;  /* 0x00000080e8ea7824 */ /* 0x010fe200078e02eb */
[----:B------:R-:W-:Y:S01]  /*0400*/  UIMAD UR7, UR4, UR7, 0x3f ;  /* 0x0000003f040774a4 */ /* 0x000fe2000f8e0207 */
[----:B------:R-:W-:Y:S01]  /*0410*/  IMAD.U32 R13, RZ, RZ, UR5 ;  /* 0x00000005ff0d7e24 */ /* 0x000fe2000f8e00ff */
[----:B------:R-:W-:Y:S01]  /*0420*/  ULDC UR9, c[0x0][0x1d0] ;  /* 0x0000740000097ab9 */ /* 0x000fe20000000800 */
[----:B------:R-:W-:Y:S01]  /*0430*/  @P0 IMAD.HI.U32 R0, R234, c[0x0][0x2c8], RZ ;  /* 0x0000b200ea000a27 */ /* 0x000fe200078e00ff */
[----:B------:R-:W-:-:S02]  /*0440*/  USHF.R.S32.HI UR5, URZ, 0x1f, UR7 ;  /* 0x0000001f3f057899 */ /* 0x000fc40008011407 */
[----:B------:R-:W-:Y:S01]  /*0450*/  UIMAD UR9, UR4, UR9, URZ ;  /* 0x00000009040972a4 */ /* 0x000fe2000f8e023f */
[----:B------:R-:W-:Y:S01]  /*0460*/  IMAD.MOV.U32 R2, RZ, RZ, R234 ;  /* 0x000000ffff027224 */ /* 0x000fe200078e00ea */
[----:B------:R-:W-:Y:S01]  /*0470*/  @P0 SHF.R.U32.HI R2, RZ, c[0x0][0x2cc], R0 ;  /* 0x0000b300ff020a19 */ /* 0x000fe20000011600 */
[----:B------:R-:W-:Y:S01]  /*0480*/  IMAD.SHL.U32 R37, R37, 0x8, RZ ;  /* 0x0000000825257824 */ /* 0x000fe200078e00ff */
[----:B------:R-:W-:Y:S01]  /*0490*/  ULEA.HI UR7, UR5, UR7, URZ, 0x6 ;  /* 0x0000000705077291 */ /* 0x000fe2000f8f303f */
[----:B------:R-:W-:Y:S01]  /*04a0*/  IMAD R232, R232, 0x80, R4 ;  /* 0x00000080e8e87824 */ /* 0x000fe200078e0204 */
[--C-:B------:R-:W-:Y:S01]  /*04b0*/  SHF.R.S32.HI R0, RZ, 0x1f, R2.reuse ;  /* 0x0000001fff007819 */ /* 0x100fe20000011402 */
[----:B------:R-:W-:Y:S01]  /*04c0*/  IMAD.MOV R16, RZ, RZ, -R2 ;  /* 0x000000ffff107224 */ /* 0x000fe200078e0a02 */
[C---:B------:R-:W-:Y:S01]  /*04d0*/  IADD3 R237, R37.reuse, 0x20, RZ ;  /* 0x0000002025ed7810 */ /* 0x040fe20007ffe0ff */
[----:B------:R-:W-:Y:S01]  /*04e0*/  IMAD.WIDE.U32 R12, R2, c[0x0][0x1b0], R12 ;  /* 0x00006c00020c7a25 */ /* 0x000fe200078e000c */
[----:B------:R-:W-:Y:S01]  /*04f0*/  IADD3 R9, R232, 0x20, RZ ;  /* 0x00000020e8097810 */ /* 0x000fe20007ffe0ff */
[----:B------:R-:W-:Y:S01]  /*0500*/  USHF.R.S32.HI UR7, URZ, 0x6, UR7 ;  /* 0x000000063f077899 */ /* 0x000fe20008011407 */
[----:B------:R-:W-:Y:S01]  /*0510*/  IADD3 R236, R37, 0x40, RZ ;  /* 0x0000004025ec7810 */ /* 0x000fe20007ffe0ff */
[----:B------:R-:W-:Y:S01]  /*0520*/  IMAD R16, R16, c[0x0][0x2c4], R234 ;  /* 0x0000b10010107a24 */ /* 0x000fe200078e02ea */
[----:B------:R-:W-:Y:S01]  /*0530*/  ISETP.GE.AND P2, PT, R9, R6, PT ;  /* 0x000000060900720c */ /* 0x000fe20003f46270 */
[----:B------:R-:W-:Y:S01]  /*0540*/  IMAD R0, R0, c[0x0][0x1b0], RZ ;  /* 0x00006c0000007a24 */ /* 0x000fe200078e02ff */
[----:B------:R-:W-:Y:S01]  /*0550*/  ISETP.GE.AND P5, PT, R37, c[0x0][0x198], PT ;  /* 0x0000660025007a0c */ /* 0x000fe20003fa6270 */
[----:B------:R-:W-:Y:S01]  /*0560*/  IMAD.IADD R233, R4, 0x1, -R233 ;  /* 0x0000000104e97824 */ /* 0x000fe200078e0ae9 */
[----:B------:R-:W-:Y:S01]  /*0570*/  SHF.R.S32.HI R11, RZ, 0x1f, R16 ;  /* 0x0000001fff0b7819 */ /* 0x000fe20000011410 */
[----:B------:R-:W-:Y:S01]  /*0580*/  IMAD R0, R2, c[0x0][0x1b4], R0 ;  /* 0x00006d0002007a24 */ /* 0x000fe200078e0200 */
[----:B------:R-:W-:Y:S01]  /*0590*/  LEA.HI R2, R8, R3, RZ, 0x3 ;  /* 0x0000000308027211 */ /* 0x000fe200078f18ff */
[----:B------:R-:W-:Y:S01]  /*05a0*/  ULDC.64 UR4, c[0x0][0x2b0] ;  /* 0x0000ac0000047ab9 */ /* 0x000fe20000000a00 */
[----:B------:R-:W-:Y:S01]  /*05b0*/  ISETP.GE.AND P4, PT, R237, c[0x0][0x198], PT ;  /* 0x00006600ed007a0c */ /* 0x000fe20003f86270 */
[----:B------:R-:W-:Y:S01]  /*05c0*/  IMAD R11, R11, c[0x0][0x1a8], RZ ;  /* 0x00006a000b0b7a24 */ /* 0x000fe200078e02ff */
[----:B------:R-:W-:Y:S01]  /*05d0*/  SHF.R.S32.HI R18, RZ, 0x3, R2 ;  /* 0x00000003ff127819 */ /* 0x000fe20000011402 */
[----:B------:R-:W-:Y:S01]  /*05e0*/  IMAD.IADD R13, R13, 0x1, R0 ;  /* 0x000000010d0d7824 */ /* 0x000fe200078e0200 */
[----:B------:R-:W-:Y:S01]  /*05f0*/  ISETP.GE.AND P3, PT, R236, c[0x0][0x198], PT ;  /* 0x00006600ec007a0c */ /* 0x000fe20003f66270 */
[----:B------:R-:W-:-:S02]  /*0600*/  IMAD R11, R16, c[0x0][0x1ac], R11 ;  /* 0x00006b00100b7a24 */ /* 0x000fc400078e020b */
[----:B------:R-:W-:Y:S02]  /*0610*/  IMAD.SHL.U32 R10, R18, 0x40, RZ ;  /* 0x00000040120a7824 */ /* 0x000fe400078e00ff */
[----:B------:R-:W-:-:S03]  /*0620*/  IMAD.WIDE.U32 R16, R16, c[0x0][0x1a8], R12 ;  /* 0x00006a0010107a25 */ /* 0x000fc600078e000c */
[----:B------:R-:W-:Y:S01]  /*0630*/  LOP3.LUT R10, R10, 0xc0, RZ, 0xc0, !PT ;  /* 0x000000c00a0a7812 */ /* 0x000fe200078ec0ff */
[----:B------:R-:W-:Y:S01]  /*0640*/  IMAD.IADD R11, R17, 0x1, R11 ;  /* 0x00000001110b7824 */ /* 0x000fe200078e020b */
[C---:B------:R-:W-:Y:S02]  /*0650*/  LEA R12, P0, R16.reuse, c[0x0][0x160], 0x1 ;  /* 0x00005800100c7a11 */ /* 0x040fe400078008ff */
[----:B------:R-:W-:Y:S02]  /*0660*/  SHF.R.U32.HI R0, RZ, 0x3, R10 ;  /* 0x00000003ff007819 */ /* 0x000fe4000001160a */
[----:B------:R-:W-:Y:S01]  /*0670*/  LEA.HI.X R11, R16, c[0x0][0x164], R11, 0x1, P0 ;  /* 0x00005900100b7a11 */ /* 0x000fe200000f0c0b */
[----:B------:R-:W-:Y:S01]  /*0680*/  SHFL.IDX PT, R24, R12, 0x1, 0x1c1f ;  /* 0x003c1f000c187f89 */ /* 0x000fe200000e0000 */
[----:B------:R-:W-:Y:S02]  /*0690*/  LOP3.LUT R10, R10, 0x18, R37, 0xf8, !PT ;  /* 0x000000180a0a7812 */ /* 0x000fe400078ef825 */
[----:B------:R-:W-:Y:S01]  /*06a0*/  ISETP.GE.AND P0, PT, R232, R6, PT ;  /* 0x00000006e800720c */ /* 0x000fe20003f06270 */
[----:B------:R-:W-:Y:S01]  /*06b0*/  SHFL.IDX PT, R16, R12, RZ, 0x1c1f ;  /* 0x001c1fff0c107589 */ /* 0x000fe200000e0000 */
[----:B------:R-:W-:-:S02]  /*06c0*/  LOP3.LUT R10, R10, R0, RZ, 0x3c, !PT ;  /* 0x000000000a0a7212 */ /* 0x000fc400078e3cff */
[----:B------:R-:W-:Y:S01]  /*06d0*/  SHF.R.S32.HI R0, RZ, 0x5, R7 ;  /* 0x00000005ff007819 */ /* 0x000fe20000011407 */
[----:B------:R-:W1:Y:S04]  /*06e0*/  SHFL.IDX PT, R17, R11, RZ, 0x1c1f ;  /* 0x001c1fff0b117589 */ /* 0x000e6800000e0000 */
[----:B------:R-:W-:Y:S01]  /*06f0*/  IMAD R233, R0, 0x8, R233 ;  /* 0x0000000800e97824 */ /* 0x000fe200078e02e9 */
[----:B------:R-:W3:Y:S03]  /*0700*/  SHFL.IDX PT, R25, R11, 0x1, 0x1c1f ;  /* 0x003c1f000b197f89 */ /* 0x000ee600000e0000 */
[----:B------:R-:W-:Y:S01]  /*0710*/  IMAD.U32 R233, R233, 0x20, R10 ;  /* 0x00000020e9e97824 */ /* 0x000fe200078e000a */
[----:B------:R-:W-:Y:S01]  /*0720*/  @!P0 SHF.R.S32.HI R10, RZ, 0x1f, R237 ;  /* 0x0000001fff0a8819 */ /* 0x000fe200000114ed */
[----:B-----5:R-:W-:Y:S01]  /*0730*/  SHFL.IDX PT, R15, R11, 0x2, 0x1c1f ;  /* 0x005c1f000b0f7f89 */ /* 0x020fe200000e0000 */
[----:B------:R-:W-:Y:S01]  /*0740*/  @!P0 SHF.R.S32.HI R9, RZ, 0x1f, R236 ;  /* 0x0000001fff098819 */ /* 0x000fe200000114ec */
[----:B------:R-:W-:Y:S01]  /*0750*/  @!P0 IMAD.SHL.U32 R13, R233, 0x2, RZ ;  /* 0x00000002e90d8824 */ /* 0x000fe200078e00ff */
[----:B------:R-:W-:Y:S01]  /*0760*/  @!P0 LEA.HI R10, R10, R237, RZ, 0x3 ;  /* 0x000000ed0a0a8211 */ /* 0x000fe200078f18ff */
[----:B------:R-:W-:Y:S01]  /*0770*/  SHFL.IDX PT, R11, R11, 0x3, 0x1c1f ;  /* 0x007c1f000b0b7f89 */ /* 0x000fe200000e0000 */
[----:B------:R-:W-:-:S02]  /*0780*/  @!P0 LEA.HI R9, R9, R236, RZ, 0x3 ;  /* 0x000000ec09098211 */ /* 0x000fc400078f18ff */
[----:B------:R-:W-:Y:S02]  /*0790*/  @!P0 LOP3.LUT R10, R10, 0xfffffff8, RZ, 0xc0, !PT ;  /* 0xfffffff80a0a8812 */ /* 0x000fe400078ec0ff */
[----:B------:R-:W-:-:S03]  /*07a0*/  @!P0 LOP3.LUT R9, R9, 0xfffffff8, RZ, 0xc0, !PT ;  /* 0xfffffff809098812 */ /* 0x000fc600078ec0ff */
[----:B-1----:R-:W-:-:S04]  /*07b0*/  @!P0 IMAD.WIDE R20, R10, 0x2, R16 ;  /* 0x000000020a148825 */ /* 0x002fc800078e0210 */
[----:B------:R-:W-:-:S04]  /*07c0*/  @!P0 IMAD.WIDE R22, R9, 0x2, R16 ;  /* 0x0000000209168825 */ /* 0x000fc800078e0210 */
[----:B------:R-:W-:-:S04]  /*07d0*/  @!P0 IMAD.WIDE R16, R37, 0x2, R16 ;  /* 0x0000000225108825 */ /* 0x000fc800078e0210 */
[----:B------:R-:W-:Y:S01]  /*07e0*/  @!P2 IMAD.SHL.U32 R10, R233, 0x2, RZ ;  /* 0x00000002e90aa824 */ /* 0x000fe200078e00ff */
[----:B------:R1:W-:Y:S04]  /*07f0*/  @!P0 LDGSTS.E.BYPASS.LTC128B.128 [R13+0x6100], [R16.64], !P5 ;  /* 0x06100000100d8fae */ /* 0x0003e8000e901d4c */
[----:B------:R4:W-:Y:S04]  /*0800*/  @!P0 LDGSTS.E.BYPASS.LTC128B.128 [R13+0x8100], [R20.64], !P4 ;  /* 0x08100000140d8fae */ /* 0x0009e8000e101d4c */
[----:B------:R5:W-:Y:S01]  /*0810*/  @!P0 LDGSTS.E.BYPASS.LTC128B.128 [R13+0xa100], [R22.64], !P3 ;  /* 0x0a100000160d8fae */ /* 0x000be2000d901d4c */
[----:B-1----:R-:W-:-:S02]  /*0820*/  @!P2 SHF.R.S32.HI R16, RZ, 0x1f, R236 ;  /* 0x0000001fff10a819 */ /* 0x002fc400000114ec */
[----:B----4-:R-:W-:Y:S02]  /*0830*/  @!P2 SHF.R.S32.HI R20, RZ, 0x1f, R237 ;  /* 0x0000001fff14a819 */ /* 0x010fe400000114ed */
[----:B------:R-:W-:Y:S02]  /*0840*/  @!P2 LEA.HI R16, R16, R236, RZ, 0x3 ;  /* 0x000000ec1010a211 */ /* 0x000fe400078f18ff */
[----:B------:R-:W-:Y:S01]  /*0850*/  @!P2 LEA.HI R20, R20, R237, RZ, 0x3 ;  /* 0x000000ed1414a211 */ /* 0x000fe200078f18ff */
[----:B-----5:R-:W-:Y:S01]  /*0860*/  IMAD.U32 R13, RZ, RZ, UR7 ;  /* 0x00000007ff0d7e24 */ /* 0x020fe2000f8e00ff */
[----:B------:R-:W-:Y:S01]  /*0870*/  @!P2 LOP3.LUT R16, R16, 0xfffffff8, RZ, 0xc0, !PT ;  /* 0xfffffff81010a812 */ /* 0x000fe200078ec0ff */
[----:B---3--:R-:W-:Y:S01]  /*0880*/  @!P2 IMAD.WIDE R22, R37, 0x2, R24 ;  /* 0x000000022516a825 */ /* 0x008fe200078e0218 */
[----:B------:R-:W-:-:S03]  /*0890*/  @!P2 LOP3.LUT R20, R20, 0xfffffff8, RZ, 0xc0, !PT ;  /* 0xfffffff81414a812 */ /* 0x000fc600078ec0ff */
[----:B------:R-:W-:Y:S01]  /*08a0*/  IMAD R13, R13, 0x40, R235 ;  /* 0x000000400d0d7824 */ /* 0x000fe200078e02eb */
[----:B------:R1:W-:Y:S01]  /*08b0*/  @!P2 LDGSTS.E.BYPASS.LTC128B.128 [R10+0x6900], [R22.64], !P5 ;  /* 0x06900000160aafae */ /* 0x0003e2000e901d4c */
[----:B------:R-:W-:-:S03]  /*08c0*/  @!P2 IMAD.WIDE R20, R20, 0x2, R24 ;  /* 0x000000021414a825 */ /* 0x000fc600078e0218 */
[----:B------:R-:W-:Y:S01]  /*08d0*/  IADD3 R13, R13, -0x40, RZ ;  /* 0xffffffc00d0d7810 */ /* 0x000fe20007ffe0ff */
[----:B------:R-:W-:Y:S01]  /*08e0*/  @!P2 IMAD.WIDE R16, R16, 0x2, R24 ;  /* 0x000000021010a825 */ /* 0x000fe200078e0218 */
[----:B------:R1:W-:Y:S04]  /*08f0*/  @!P2 LDGSTS.E.BYPASS.LTC128B.128 [R10+0x8900], [R20.64], !P4 ;  /* 0x08900000140aafae */ /* 0x0003e8000e101d4c */
[----:B------:R1:W-:Y:S01]  /*0900*/  @!P2 LDGSTS.E.BYPASS.LTC128B.128 [R10+0xa900], [R16.64], !P3 ;  /* 0x0a900000100aafae */ /* 0x0003e2000d901d4c */
[----:B------:R-:W-:-:S04]  /*0910*/  ISETP.GE.AND P2, PT, R13, UR9, PT ;  /* 0x000000090d007c0c */ /* 0x000fc8000bf46270 */
[----:B------:R-:W-:Y:S01]  /*0920*/  ISETP.GT.OR P2, PT, R235, 0x3f, P2 ;  /* 0x0000003feb00780c */ /* 0x000fe20001744670 */
[----:B-1----:R-:W1:Y:S01]  /*0930*/  SHFL.IDX PT, R10, R12, 0x3, 0x1c1f ;  /* 0x007c1f000c0a7f89 */ /* 0x002e6200000e0000 */
[----:B--2---:R2:W3:Y:S08]  /*0940*/  @P1 R2UR UR10, R5 ;  /* 0x00000000050a13c2 */ /* 0x0044f000000e0000 */
[----:B------:R4:W5:Y:S01]  /*0950*/  @P6 R2UR UR16, R14 ;  /* 0x000000000e1063c2 */ /* 0x00096200000e0000 */
[----:B------:R-:W-:Y:S01]  /*0960*/  ISETP.NE.AND P6, PT, R229, 0x1, PT ;  /* 0x00000001e500780c */ /* 0x000fe20003fc5270 */
[----:B-----5:R-:W-:Y:S01]  /*0970*/  @!UP0 UMOV UR16, UR11 ;  /* 0x0000000b00108c82 */ /* 0x020fe20008000000 */
[C---:B--2---:R-:W-:Y:S01]  /*0980*/  IADD3 R5, R232.reuse, 0x40, RZ ;  /* 0x00000040e8057810 */ /* 0x044fe20007ffe0ff */
[----:B------:R-:W-:Y:S01]  /*0990*/  USHF.R.S32.HI UR11, URZ, 0x1f, UR16 ;  /* 0x0000001f3f0b7899 */ /* 0x000fe20008011410 */
[----:B---3--:R-:W-:Y:S01]  /*09a0*/  IADD3 R13, R13, UR10, RZ ;  /* 0x0000000a0d0d7c10 */ /* 0x008fe2000fffe0ff */
[----:B------:R-:W-:Y:S01]  /*09b0*/  UIMAD.WIDE.U32 UR14, UR16, UR4, URZ ;  /* 0x00000004100e72a5 */ /* 0x000fe2000f8e003f */
[----:B------:R-:W-:Y:S01]  /*09c0*/  ISETP.GE.AND P1, PT, R5, R6, PT ;  /* 0x000000060500720c */ /* 0x000fe20003f26270 */
[----:B------:R-:W-:Y:S01]  /*09d0*/  UIMAD UR11, UR11, UR4, URZ ;  /* 0x000000040b0b72a4 */ /* 0x000fe2000f8e023f */
[----:B------:R-:W-:-:S03]  /*09e0*/  IADD3 R5, R232, 0x60, RZ ;  /* 0x00000060e8057810 */ /* 0x000fc60007ffe0ff */
[----:B------:R-:W-:Y:S01]  /*09f0*/  UIMAD UR11, UR16, UR5, UR11 ;  /* 0x00000005100b72a4 */ /* 0x000fe2000f8e020b */
[----:B------:R-:W-:Y:S02]  /*0a00*/  ISETP.GE.AND P0, PT, R5, R6, PT ;  /* 0x000000060500720c */ /* 0x000fe40003f06270 */
[----:B------:R-:W-:Y:S02]  /*0a10*/  ULDC.64 UR4, c[0x0][0x1e8] ;  /* 0x00007a0000047ab9 */ /* 0x000fe40000000a00 */
[----:B------:R-:W-:-:S03]  /*0a20*/  UIADD3 UR11, UR15, UR11, URZ ;  /* 0x0000000b0f0b7290 */ /* 0x000fc6000fffe03f */
[----:B------:R-:W-:Y:S01]  /*0a30*/  @!P1 SHF.R.S32.HI R6, RZ, 0x1f, R237 ;  /* 0x0000001fff069819 */ /* 0x000fe200000114ed */
[----:B------:R-:W-:Y:S01]  /*0a40*/  @!P1 IMAD.SHL.U32 R9, R233, 0x2, RZ ;  /* 0x00000002e9099824 */ /* 0x000fe200078e00ff */
[----:B----4-:R2:W3:Y:S01]  /*0a50*/  SHFL.IDX PT, R14, R12, 0x2, 0x1c1f ;  /* 0x005c1f000c0e7f89 */ /* 0x0104e200000e0000 */
[----:B------:R-:W-:Y:S02]  /*0a60*/  @!P1 SHF.R.S32.HI R5, RZ, 0x1f, R236 ;  /* 0x0000001fff059819 */ /* 0x000fe400000114ec */
[----:B------:R-:W-:Y:S01]  /*0a70*/  @!P1 LEA.HI R6, R6, R237, RZ, 0x3 ;  /* 0x000000ed06069211 */ /* 0x000fe200078f18ff */
[----:B-1----:R-:W-:Y:S01]  /*0a80*/  @!P0 IMAD.WIDE R20, R37, 0x2, R10 ;  /* 0x0000000225148825 */ /* 0x002fe200078e020a */
[----:B------:R-:W-:Y:S02]  /*0a90*/  @!P1 LEA.HI R5, R5, R236, RZ, 0x3 ;  /* 0x000000ec05059211 */ /* 0x000fe400078f18ff */
[----:B------:R-:W-:Y:S02]  /*0aa0*/  @!P1 LOP3.LUT R6, R6, 0xfffffff8, RZ, 0xc0, !PT ;  /* 0xfffffff806069812 */ /* 0x000fe400078ec0ff */
[----:B------:R-:W-:-:S02]  /*0ab0*/  @!P1 LOP3.LUT R5, R5, 0xfffffff8, RZ, 0xc0, !PT ;  /* 0xfffffff805059812 */ /* 0x000fc400078ec0ff */
[----:B--2---:R-:W-:Y:S01]  /*0ac0*/  @!P0 SHF.R.S32.HI R12, RZ, 0x1f, R237 ;  /* 0x0000001fff0c8819 */ /* 0x004fe200000114ed */
[----:B---3--:R-:W-:Y:S01]  /*0ad0*/  @!P1 IMAD.WIDE R22, R6, 0x2, R14 ;  /* 0x0000000206169825 */ /* 0x008fe200078e020e */
[----:B------:R-:W-:Y:S02]  /*0ae0*/  @!P0 SHF.R.S32.HI R6, RZ, 0x1f, R236 ;  /* 0x0000001fff068819 */ /* 0x000fe400000114ec */
[----:B------:R-:W-:Y:S01]  /*0af0*/  @!P0 LEA.HI R12, R12, R237, RZ, 0x3 ;  /* 0x000000ed0c0c8211 */ /* 0x000fe200078f18ff */
[--C-:B------:R-:W-:Y:S01]  /*0b00*/  @!P1 IMAD.WIDE R24, R5, 0x2, R14.reuse ;  /* 0x0000000205189825 */ /* 0x100fe200078e020e */
[----:B------:R-:W-:Y:S02]  /*0b10*/  @!P0 LEA.HI R6, R6, R236, RZ, 0x3 ;  /* 0x000000ec06068211 */ /* 0x000fe400078f18ff */
[----:B------:R-:W-:Y:S01]  /*0b20*/  @!P0 LOP3.LUT R12, R12, 0xfffffff8, RZ, 0xc0, !PT ;  /* 0xfffffff80c0c8812 */ /* 0x000fe200078ec0ff */
[----:B------:R-:W-:-:S04]  /*0b30*/  @!P1 IMAD.WIDE R14, R37, 0x2, R14 ;  /* 0x00000002250e9825 */ /* 0x000fc800078e020e */
[----:B------:R-:W-:Y:S01]  /*0b40*/  IMAD.MOV.U32 R5, RZ, RZ, R13 ;  /* 0x000000ffff057224 */ /* 0x000fe200078e000d */
[----:B------:R1:W-:Y:S04]  /*0b50*/  @!P1 LDGSTS.E.BYPASS.LTC128B.128 [R9+0x7100], [R14.64], !P5 ;  /* 0x071000000e099fae */ /* 0x0003e8000e901d4c */
[----:B------:R2:W-:Y:S04]  /*0b60*/  @!P1 LDGSTS.E.BYPASS.LTC128B.128 [R9+0x9100], [R22.64], !P4 ;  /* 0x0910000016099fae */ /* 0x0005e8000e101d4c */
[----:B------:R3:W-:Y:S01]  /*0b70*/  @!P1 LDGSTS.E.BYPASS.LTC128B.128 [R9+0xb100], [R24.64], !P3 ;  /* 0x0b10000018099fae */ /* 0x0007e2000d901d4c */
[----:B-1----:R-:W-:-:S04]  /*0b80*/  @P6 IMAD.HI.U32 R14, R13, c[0x0][0x2bc], RZ ;  /* 0x0000af000d0e6a27 */ /* 0x002fc800078e00ff */
[----:B--2---:R-:W-:Y:S01]  /*0b90*/  @!P0 IMAD.WIDE R22, R12, 0x2, R10 ;  /* 0x000000020c168825 */ /* 0x004fe200078e020a */
[----:B------:R-:W-:Y:S02]  /*0ba0*/  @P6 SHF.R.U32.HI R5, RZ, c[0x0][0x2c0], R14 ;  /* 0x0000b000ff056a19 */ /* 0x000fe4000001160e */
[----:B------:R-:W-:Y:S01]  /*0bb0*/  @!P0 LOP3.LUT R14, R6, 0xfffffff8, RZ, 0xc0, !PT ;  /* 0xfffffff8060e8812 */ /* 0x000fe200078ec0ff */
[----:B------:R-:W-:Y:S01]  /*0bc0*/  @!P0 IMAD.SHL.U32 R6, R233, 0x2, RZ ;  /* 0x00000002e9068824 */ /* 0x000fe200078e00ff */
[----:B---3--:R-:W-:-:S04]  /*0bd0*/  @!P2 IADD3 R9, P1, R5, UR14, RZ ;  /* 0x0000000e0509ac10 */ /* 0x008fc8000ff3e0ff */
[----:B------:R-:W-:Y:S01]  /*0be0*/  @!P2 LEA.HI.X.SX32 R15, R5, UR11, 0x1, P1 ;  /* 0x0000000b050fac11 */ /* 0x000fe200088f0eff */
[----:B------:R1:W-:Y:S01]  /*0bf0*/  @!P0 LDGSTS.E.BYPASS.LTC128B.128 [R6+0x7900], [R20.64], !P5 ;  /* 0x0790000014068fae */ /* 0x0003e2000e901d4c */
[----:B------:R-:W-:-:S03]  /*0c00*/  @!P2 LEA R16, P1, R9, c[0x0][0x2a0], 0x2 ;  /* 0x0000a8000910aa11 */ /* 0x000fc600078210ff */
[----:B------:R1:W-:Y:S01]  /*0c10*/  @!P0 LDGSTS.E.BYPASS.LTC128B.128 [R6+0x9900], [R22.64], !P4 ;  /* 0x0990000016068fae */ /* 0x0003e2000e101d4c */
[----:B------:R-:W-:Y:S01]  /*0c20*/  @!P2 LEA.HI.X R17, R9, c[0x0][0x2a4], R15, 0x2, P1 ;  /* 0x0000a9000911aa11 */ /* 0x000fe200008f140f */
[----:B------:R-:W-:-:S05]  /*0c30*/  @!P0 IMAD.WIDE R14, R14, 0x2, R10 ;  /* 0x000000020e0e8825 */ /* 0x000fca00078e020a */
[----:B------:R1:W-:Y:S04]  /*0c40*/  @!P0 LDGSTS.E.BYPASS.LTC128B.128 [R6+0xb900], [R14.64], !P3 ;  /* 0x0b9000000e068fae */ /* 0x0003e8000d901d4c */
[----:B------:R-:W0:Y:S04]  /*0c50*/  LDGDEPBAR ;  /* 0x00000000000079af */ /* 0x000e280000000000 */
[----:B------:R-:W-:Y:S06]  /*0c60*/  BAR.SYNC.DEFER_BLOCKING 0x0 ;  /* 0x0000000000007b1d */ /* 0x000fec0000010000 */
[----:B------:R2:W3:Y:S01]  /*0c70*/  @!P2 LDG.E R230, [R16.64] ;  /* 0x0000000c10e6a981 */ /* 0x0004e2000c1e1900 */
[----:B------:R-:W-:Y:S01]  /*0c80*/  IMAD.MOV R231, RZ, RZ, -R5 ;  /* 0x000000ffffe77224 */ /* 0x000fe200078e0a05 */
[----:B------:R-:W-:Y:S01]  /*0c90*/  UIMAD UR16, UR6, UR4, URZ ;  /* 0x00000004061072a4 */ /* 0x000fe2000f8e023f */
[----:B------:R-:W-:Y:S01]  /*0ca0*/  ISETP.GE.AND P3, PT, R37, c[0x0][0x1d4], PT ;  /* 0x0000750025007a0c */ /* 0x000fe20003f66270 */
[----:B------:R-:W-:Y:S01]  /*0cb0*/  UIMAD.WIDE.U32 UR18, UR8, UR4, URZ ;  /* 0x00000004081272a5 */ /* 0x000fe2000f8e003f */
[----:B------:R-:W-:Y:S01]  /*0cc0*/  IMAD R231, R231, c[0x0][0x2b8], R13 ;  /* 0x0000ae00e7e77a24 */ /* 0x000fe200078e020d */
[----:B------:R-:W-:Y:S01]  /*0cd0*/  UIMAD UR16, UR8, UR5, UR16 ;  /* 0x00000005081072a4 */ /* 0x000fe2000f8e0210 */
[----:B------:R-:W-:Y:S01]  /*0ce0*/  ISETP.GE.AND P4, PT, R237, c[0x0][0x1d4], PT ;  /* 0x00007500ed007a0c */ /* 0x000fe20003f86270 */
[----:B------:R-:W-:Y:S01]  /*0cf0*/  ULEA UR17, UR7, 0xffffffc0, 0x6 ;  /* 0xffffffc007117891 */ /* 0x000fe2000f8e303f */
[----:B------:R-:W-:Y:S01]  /*0d00*/  IMAD.WIDE.U32 R10, R231, c[0x0][0x1e0], RZ ;  /* 0x00007800e70a7a25 */ /* 0x000fe200078e00ff */
[----:B-1----:R-:W-:Y:S01]  /*0d10*/  SHF.R.S32.HI R6, RZ, 0x1f, R231 ;  /* 0x0000001fff067819 */ /* 0x002fe200000114e7 */
[----:B------:R-:W-:Y:S01]  /*0d20*/  UIADD3 UR16, UR19, UR16, URZ ;  /* 0x0000001013107290 */ /* 0x000fe2000fffe03f */
[----:B------:R-:W-:Y:S01]  /*0d30*/  ISETP.GE.AND P5, PT, R236, c[0x0][0x1d4], PT ;  /* 0x00007500ec007a0c */ /* 0x000fe20003fa6270 */
[----:B------:R-:W-:Y:S01]  /*0d40*/  UIADD3 UR17, UR9, -UR17, URZ ;  /* 0x8000001109117290 */ /* 0x000fe2000fffe03f */
[----:B------:R-:W-:Y:S01]  /*0d50*/  IMAD.SHL.U32 R18, R18, 0x8, RZ ;  /* 0x0000000812127824 */ /* 0x000fe200078e00ff */
[----:B------:R-:W-:Y:S01]  /*0d60*/  UISETP.GE.AND UP0, UPT, UR9, 0x1, UPT ;  /* 0x000000010900788c */ /* 0x000fe2000bf06270 */
[----:B------:R-:W-:Y:S01]  /*0d70*/  IMAD R12, R6, c[0x0][0x1e0], RZ ;  /* 0x00007800060c7a24 */ /* 0x000fe200078e02ff */
[----:B------:R-:W-:Y:S01]  /*0d80*/  ULDC.64 UR4, c[0x0][0x210] ;  /* 0x0000840000047ab9 */ /* 0x000fe20000000a00 */
[----:B------:R-:W-:Y:S01]  /*0d90*/  LOP3.LUT R7, R7, 0xffffffe0, RZ, 0xc0, !PT ;  /* 0xffffffe007077812 */ /* 0x000fe200078ec0ff */
[----:B------:R-:W-:Y:S01]  /*0da0*/  UIMAD UR6, UR6, UR4, URZ ;  /* 0x00000004060672a4 */ /* 0x000fe2000f8e023f */
[----:B------:R-:W-:Y:S01]  /*0db0*/  IMAD R12, R231, c[0x0][0x1e4], R12 ;  /* 0x00007900e70c7a24 */ /* 0x000fe200078e020c */
[----:B------:R-:W-:Y:S01]  /*0dc0*/  IADD3 R4, -R4, UR17, RZ ;  /* 0x0000001104047c10 */ /* 0x000fe2000fffe1ff */
[----:B------:R-:W-:Y:S01]  /*0dd0*/  UIMAD.WIDE.U32 UR20, UR8, UR4, URZ ;  /* 0x00000004081472a5 */ /* 0x000fe2000f8e003f */
[----:B------:R-:W-:Y:S01]  /*0de0*/  ISETP.GT.AND P2, PT, R235, 0x3f, PT ;  /* 0x0000003feb00780c */ /* 0x000fe20003f44270 */
[----:B------:R-:W-:Y:S01]  /*0df0*/  IMAD.IADD R13, R11, 0x1, R12 ;  /* 0x000000010b0d7824 */ /* 0x000fe200078e020c */
[----:B--2---:R-:W-:Y:S01]  /*0e00*/  LEA.HI R17, R8, R3, RZ, 0x4 ;  /* 0x0000000308117211 */ /* 0x004fe200078f20ff */
[----:B------:R-:W-:Y:S01]  /*0e10*/  IMAD.MOV.U32 R12, RZ, RZ, R10 ;  /* 0x000000ffff0c7224 */ /* 0x000fe200078e000a */
[----:B------:R-:W-:Y:S01]  /*0e20*/  LOP3.LUT R8, R2, 0xfffffff8, RZ, 0xc0, !PT ;  /* 0xfffffff802087812 */ /* 0x000fe200078ec0ff */
[----:B------:R-:W-:Y:S01]  /*0e30*/  UIMAD UR5, UR8, UR5, UR6 ;  /* 0x00000005080572a4 */ /* 0x000fe2000f8e0206 */
[----:B------:R-:W-:-:S02]  /*0e40*/  LOP3.LUT R10, R17, 0xfffffff0, RZ, 0xc0, !PT ;  /* 0xfffffff0110a7812 */ /* 0x000fc400078ec0ff */
[----:B------:R-:W-:Y:S01]  /*0e50*/  SHF.R.S32.HI R11, RZ, 0x4, R17 ;  /* 0x00000004ff0b7819 */ /* 0x000fe20000011411 */
[C---:B------:R-:W-:Y:S01]  /*0e60*/  IMAD.IADD R8, R3.reuse, 0x1, -R8 ;  /* 0x0000000103087824 */ /* 0x040fe200078e0a08 */
[----:B------:R-:W-:Y:S01]  /*0e70*/  ISETP.GE.AND P1, PT, R4, 0x1, PT ;  /* 0x000000010400780c */ /* 0x000fe20003f26270 */
[----:B------:R-:W-:Y:S01]  /*0e80*/  IMAD.IADD R10, R3, 0x1, -R10 ;  /* 0x00000001030a7824 */ /* 0x000fe200078e0a0a */
[----:B------:R-:W-:Y:S01]  /*0e90*/  LEA.HI R17, R17, R11, RZ, 0x1 ;  /* 0x0000000b11117211 */ /* 0x000fe200078f08ff */
[----:B------:R-:W-:Y:S01]  /*0ea0*/  UIADD3 UR5, UR21, UR5, URZ ;  /* 0x0000000515057290 */ /* 0x000fe2000fffe03f */
[----:B------:R-:W-:Y:S01]  /*0eb0*/  LEA.HI R15, R8, R8, RZ, 0x1 ;  /* 0x00000008080f7211 */ /* 0x000fe200078f08ff */
[----:B------:R-:W-:Y:S01]  /*0ec0*/  IMAD.IADD R3, R3, 0x1, -R7 ;  /* 0x0000000103037824 */ /* 0x000fe200078e0a07 */
[----:B------:R-:W-:Y:S02]  /*0ed0*/  LEA.HI R120, R10, R10, RZ, 0x1 ;  /* 0x0000000a0a787211 */ /* 0x000fe400078f08ff */
[----:B------:R-:W-:-:S02]  /*0ee0*/  LOP3.LUT R14, R15, 0x3fffffe, RZ, 0xc0, !PT ;  /* 0x03fffffe0f0e7812 */ /* 0x000fc400078ec0ff */
[----:B------:R-:W-:Y:S02]  /*0ef0*/  LOP3.LUT R17, R17, 0xfffffffe, RZ, 0xc0, !PT ;  /* 0xfffffffe11117812 */ /* 0x000fe400078ec0ff */
[----:B------:R-:W-:Y:S01]  /*0f00*/  SHF.R.S32.HI R16, RZ, 0x1f, R10 ;  /* 0x0000001fff107819 */ /* 0x000fe2000001140a */
[----:B------:R-:W-:Y:S01]  /*0f10*/  IMAD.IADD R14, R8, 0x1, -R14 ;  /* 0x00000001080e7824 */ /* 0x000fe200078e0a0e */
[----:B------:R-:W-:Y:S01]  /*0f20*/  SHF.R.S32.HI R8, RZ, 0x1, R120 ;  /* 0x00000001ff087819 */ /* 0x000fe20000011478 */
[----:B------:R-:W-:Y:S01]  /*0f30*/  IMAD.IADD R17, R11, 0x1, -R17 ;  /* 0x000000010b117824 */ /* 0x000fe200078e0a11 */
[----:B------:R-:W-:Y:S02]  /*0f40*/  @P1 SHF.R.S32.HI R11, RZ, 0x1f, R236 ;  /* 0x0000001fff0b1819 */ /* 0x000fe400000114ec */
[----:B------:R-:W-:Y:S01]  /*0f50*/  LEA.HI R16, R16, R10, RZ, 0x3 ;  /* 0x0000000a10107211 */ /* 0x000fe200078f18ff */
[----:B------:R-:W-:Y:S01]  /*0f60*/  IMAD R14, R17, 0x8, R14 ;  /* 0x00000008110e7824 */ /* 0x000fe200078e020e */
[----:B------:R-:W-:Y:S01]  /*0f70*/  @P1 LEA.HI R11, R11, R236, RZ, 0x3 ;  /* 0x000000ec0b0b1211 */ /* 0x000fe200078f18ff */
[----:B------:R-:W-:Y:S01]  /*0f80*/  IMAD.SHL.U32 R17, R17, 0x8, RZ ;  /* 0x0000000811117824 */ /* 0x000fe200078e00ff */
[----:B------:R-:W-:Y:S01]  /*0f90*/  SHF.R.S32.HI R15, RZ, 0x1, R15 ;  /* 0x00000001ff0f7819 */ /* 0x000fe2000001140f */
[----:B------:R-:W-:Y:S01]  /*0fa0*/  IMAD.SHL.U32 R16, R16, 0x20, RZ ;  /* 0x0000002010107824 */ /* 0x000fe200078e00ff */
[----:B------:R-:W-:-:S02]  /*0fb0*/  @P1 LOP3.LUT R11, R11, 0xfffffff8, RZ, 0xc0, !PT ;  /* 0xfffffff80b0b1812 */ /* 0x000fc400078ec0ff */
[----:B------:R-:W-:Y:S02]  /*0fc0*/  SEL R38, RZ, 0x10, P5 ;  /* 0x00000010ff267807 */ /* 0x000fe40002800000 */
[----:B------:R-:W-:-:S05]  /*0fd0*/  LOP3.LUT R39, R16, 0xffffff00, RZ, 0xc0, !PT ;  /* 0xffffff0010277812 */ /* 0x000fca00078ec0ff */
[----:B------:R-:W-:Y:S01]  /*0fe0*/  IMAD R0, R0, 0x200, R39 ;  /* 0x0000020000007824 */ /* 0x000fe200078e0227 */
[----:B---3--:R-:W-:Y:S01]  /*0ff0*/  SHF.R.S32.HI R5, RZ, 0x1f, R230 ;  /* 0x0000001fff057819 */ /* 0x008fe200000114e6 */
[----:B------:R-:W-:-:S04]  /*1000*/  IMAD.WIDE.U32 R12, R230, c[0x0][0x1f0], R12 ;  /* 0x00007c00e60c7a25 */ /* 0x000fc800078e000c */
[----:B------:R-:W-:Y:S01]  /*1010*/  IMAD R9, R5, c[0x0][0x1f0], RZ ;  /* 0x00007c0005097a24 */ /* 0x000fe200078e02ff */
[----:B------:R-:W-:Y:S02]  /*1020*/  IADD3 R2, P0, R12, UR18, RZ ;  /* 0x000000120c027c10 */ /* 0x000fe4000ff1e0ff */
[----:B------:R-:W-:Y:S01]  /*1030*/  @P1 SHF.R.S32.HI R12, RZ, 0x1f, R237 ;  /* 0x0000001fff0c1819 */ /* 0x000fe200000114ed */
[----:B------:R-:W-:-:S03]  /*1040*/  IMAD R9, R230, c[0x0][0x1f4], R9 ;  /* 0x00007d00e6097a24 */ /* 0x000fc600078e0209 */
[----:B------:R-:W-:Y:S02]  /*1050*/  @P1 LEA.HI R12, R12, R237, RZ, 0x3 ;  /* 0x000000ed0c0c1211 */ /* 0x000fe400078f18ff */
[----:B------:R-:W-:Y:S01]  /*1060*/  IADD3.X R9, R13, UR16, R9, P0, !PT ;  /* 0x000000100d097c10 */ /* 0x000fe200087fe409 */
[----:B------:R-:W-:Y:S01]  /*1070*/  @P1 IMAD.SHL.U32 R13, R233, 0x2, RZ ;  /* 0x00000002e90d1824 */ /* 0x000fe200078e00ff */
[----:B------:R-:W-:Y:S02]  /*1080*/  LEA R20, P0, R2, c[0x0][0x1c8], 0x1 ;  /* 0x0000720002147a11 */ /* 0x000fe400078008ff */
[----:B------:R-:W-:Y:S02]  /*1090*/  @P1 LOP3.LUT R12, R12, 0xfffffff8, RZ, 0xc0, !PT ;  /* 0xfffffff80c0c1812 */ /* 0x000fe400078ec0ff */
[----:B------:R-:W-:Y:S01]  /*10a0*/  LEA.HI.X R9, R2, c[0x0][0x1cc], R9, 0x1, P0 ;  /* 0x0000730002097a11 */ /* 0x000fe200000f0c09 */
[----:B------:R-:W-:Y:S01]  /*10b0*/  SHFL.IDX PT, R22, R20, RZ, 0x1c1f ;  /* 0x001c1fff14167589 */ /* 0x000fe200000e0000 */
[----:B------:R-:W-:-:S02]  /*10c0*/  SHF.R.S32.HI R2, RZ, 0x1f, R120 ;  /* 0x0000001fff027819 */ /* 0x000fc40000011478 */
[----:B------:R-:W-:Y:S01]  /*10d0*/  ISETP.GE.AND P0, PT, R4, 0x21, PT ;  /* 0x000000210400780c */ /* 0x000fe20003f06270 */
[----:B------:R-:W1:Y:S01]  /*10e0*/  SHFL.IDX PT, R23, R9, RZ, 0x1c1f ;  /* 0x001c1fff09177589 */ /* 0x000e6200000e0000 */
[----:B------:R-:W-:Y:S02]  /*10f0*/  LEA.HI R2, R2, R8, RZ, 0x2 ;  /* 0x0000000802027211 */ /* 0x000fe400078f10ff */
[----:B------:R-:W-:Y:S01]  /*1100*/  LOP3.LUT R120, R120, 0x7fffffe, RZ, 0xc0, !PT ;  /* 0x07fffffe78787812 */ /* 0x000fe200078ec0ff */
[----:B------:R-:W-:Y:S01]  /*1110*/  SHFL.IDX PT, R20, R20, 0x1, 0x1c1f ;  /* 0x003c1f0014147f89 */ /* 0x000fe200000e0000 */
[----:B------:R-:W-:-:S03]  /*1120*/  LOP3.LUT R2, R2, 0xfffffffc, RZ, 0xc0, !PT ;  /* 0xfffffffc02027812 */ /* 0x000fc600078ec0ff */
[----:B------:R2:W3:Y:S01]  /*1130*/  SHFL.IDX PT, R21, R9, 0x1, 0x1c1f ;  /* 0x003c1f0009157f89 */ /* 0x0004e200000e0000 */
[----:B------:R-:W-:Y:S02]  /*1140*/  IMAD.IADD R120, R10, 0x1, -R120 ;  /* 0x000000010a787824 */ /* 0x000fe400078e0a78 */
[----:B------:R-:W-:Y:S01]  /*1150*/  IMAD.IADD R2, R8, 0x1, -R2 ;  /* 0x0000000108027824 */ /* 0x000fe200078e0a02 */
[----:B------:R-:W-:Y:S01]  /*1160*/  @P0 SHF.R.S32.HI R8, RZ, 0x1f, R236 ;  /* 0x0000001fff080819 */ /* 0x000fe200000114ec */
[----:B------:R-:W-:Y:S02]  /*1170*/  @P0 IMAD.SHL.U32 R10, R233, 0x2, RZ ;  /* 0x00000002e90a0824 */ /* 0x000fe400078e00ff */
[----:B------:R-:W-:Y:S01]  /*1180*/  IMAD R228, R120, 0x20, R0 ;  /* 0x0000002078e47824 */ /* 0x000fe200078e0200 */
[----:B------:R-:W-:Y:S01]  /*1190*/  @P0 LEA.HI R8, R8, R236, RZ, 0x3 ;  /* 0x000000ec08080211 */ /* 0x000fe200078f18ff */
[----:B------:R-:W-:-:S03]  /*11a0*/  IMAD.MOV.U32 R0, RZ, RZ, 0x10 ;  /* 0x00000010ff007424 */ /* 0x000fc600078e00ff */
[----:B------:R-:W-:Y:S01]  /*11b0*/  @P0 LOP3.LUT R8, R8, 0xfffffff8, RZ, 0xc0, !PT ;  /* 0xfffffff808080812 */ /* 0x000fe200078ec0ff */
[----:B-1----:R-:W-:-:S04]  /*11c0*/  @P1 IMAD.WIDE R24, R12, 0x2, R22 ;  /* 0x000000020c181825 */ /* 0x002fc800078e0216 */
[----:B------:R-:W-:Y:S01]  /*11d0*/  @P1 IMAD.WIDE R26, R11, 0x2, R22 ;  /* 0x000000020b1a1825 */ /* 0x000fe200078e0216 */
[----:B--2---:R-:W-:-:S03]  /*11e0*/  @P0 SHF.R.S32.HI R9, RZ, 0x1f, R237 ;  /* 0x0000001fff090819 */ /* 0x004fc600000114ed */
[----:B------:R-:W-:Y:S01]  /*11f0*/  @P1 IMAD.WIDE R22, R37, 0x2, R22 ;  /* 0x0000000225161825 */ /* 0x000fe200078e0216 */
[----:B------:R-:W-:-:S04]  /*1200*/  @P0 LEA.HI R9, R9, R237, RZ, 0x3 ;  /* 0x000000ed09090211 */ /* 0x000fc800078f18ff */
[----:B------:R1:W-:Y:S01]  /*1210*/  @P1 LDGSTS.E.BYPASS.LTC128B.128 [R13+0x3100], [R22.64], !P3 ;  /* 0x03100000160d1fae */ /* 0x0003e2000d901d4c */
[----:B------:R-:W-:-:S03]  /*1220*/  @P0 LOP3.LUT R9, R9, 0xfffffff8, RZ, 0xc0, !PT ;  /* 0xfffffff809090812 */ /* 0x000fc600078ec0ff */
[----:B------:R1:W-:Y:S02]  /*1230*/  @P1 LDGSTS.E.BYPASS.LTC128B.128 [R13+0x4100], [R24.64], !P4 ;  /* 0x04100000180d1fae */ /* 0x0003e4000e101d4c */
[--C-:B---3--:R-:W-:Y:S02]  /*1240*/  @P0 IMAD.WIDE R28, R9, 0x2, R20.reuse ;  /* 0x00000002091c0825 */ /* 0x108fe400078e0214 */
[----:B------:R1:W-:Y:S01]  /*1250*/  @P1 LDGSTS.E.BYPASS.LTC128B.128 [R13+0x5100], [R26.64], !P5 ;  /* 0x051000001a0d1fae */ /* 0x0003e2000e901d4c */
[----:B------:R-:W-:Y:S01]  /*1260*/  LOP3.LUT P1, RZ, R15, 0x2, RZ, 0xc0, !PT ;  /* 0x000000020fff7812 */ /* 0x000fe2000782c0ff */
[----:B------:R-:W-:-:S04]  /*1270*/  @P0 IMAD.WIDE R8, R8, 0x2, R20 ;  /* 0x0000000208080825 */ /* 0x000fc800078e0214 */
[----:B------:R-:W-:-:S04]  /*1280*/  @P0 IMAD.WIDE R20, R37, 0x2, R20 ;  /* 0x0000000225140825 */ /* 0x000fc800078e0214 */
[----:B------:R-:W-:Y:S01]  /*1290*/  IMAD.SHL.U32 R15, R15, 0x40, RZ ;  /* 0x000000400f0f7824 */ /* 0x000fe200078e00ff */
[----:B------:R1:W-:Y:S04]  /*12a0*/  @P0 LDGSTS.E.BYPASS.LTC128B.128 [R10+0x3900], [R20.64], !P3 ;  /* 0x03900000140a0fae */ /* 0x0003e8000d901d4c */
[----:B------:R1:W-:Y:S01]  /*12b0*/  @P0 LDGSTS.E.BYPASS.LTC128B.128 [R10+0x4900], [R28.64], !P4 ;  /* 0x049000001c0a0fae */ /* 0x0003e2000e101d4c */
[----:B------:R-:W-:-:S03]  /*12c0*/  LOP3.LUT R15, R15, 0xc0, RZ, 0xc0, !PT ;  /* 0x000000c00f0f7812 */ /* 0x000fc600078ec0ff */
[----:B------:R2:W-:Y:S01]  /*12d0*/  @P0 LDGSTS.E.BYPASS.LTC128B.128 [R10+0x5900], [R8.64], !P5 ;  /* 0x05900000080a0fae */ /* 0x0005e2000e901d4c */
[----:B------:R-:W-:Y:S02]  /*12e0*/  LOP3.LUT R18, R15, 0x8, R18, 0xf8, !PT ;  /* 0x000000080f127812 */ /* 0x000fe400078ef812 */
[----:B------:R-:W-:Y:S01]  /*12f0*/  SHF.R.U32.HI R15, RZ, 0x3, R15 ;  /* 0x00000003ff0f7819 */ /* 0x000fe2000001160f */
[----:B------:R-:W0:Y:S01]  /*1300*/  LDGDEPBAR ;  /* 0x00000000000079af */ /* 0x000e220000000000 */
[----:B------:R-:W-:Y:S02]  /*1310*/  LOP3.LUT P0, RZ, R2, 0x2, RZ, 0xc0, !PT ;  /* 0x0000000202ff7812 */ /* 0x000fe4000780c0ff */
[----:B------:R-:W-:Y:S02]  /*1320*/  LOP3.LUT R15, R18, R15, RZ, 0x3c, !PT ;  /* 0x0000000f120f7212 */ /* 0x000fe400078e3cff */
[----:B------:R-:W-:Y:S02]  /*1330*/  SEL R0, R0, 0xfffffff0, !P0 ;  /* 0xfffffff000007807 */ /* 0x000fe40004000000 */
[----:B------:R-:W-:Y:S01]  /*1340*/  PLOP3.LUT P0, PT, PT, PT, UP0, 0x80, 0x0 ;  /* 0x000000000000781c */ /* 0x000fe20003f0f008 */
[----:B------:R-:W-:-:S04]  /*1350*/  IMAD.U32 R227, R14, 0x20, R15 ;  /* 0x000000200ee37824 */ /* 0x000fc800078e000f */
[----:B------:R-:W-:-:S05]  /*1360*/  IMAD.SHL.U32 R227, R227, 0x2, RZ ;  /* 0x00000002e3e37824 */ /* 0x000fca00078e00ff */
[----:B------:R-:W-:Y:S01]  /*1370*/  IADD3 R226, R227, 0x3120, RZ ;  /* 0x00003120e3e27810 */ /* 0x000fe20007ffe0ff */
[----:B--2---:R-:W-:Y:S01]  /*1380*/  IMAD.SHL.U32 R8, R2, 0x40, RZ ;  /* 0x0000004002087824 */ /* 0x004fe200078e00ff */
[----:B------:R-:W-:-:S04]  /*1390*/  DEPBAR.LE SB0, 0x1 ;  /* 0x000080400000791a */ /* 0x000fc80000000000 */
[----:B------:R-:W-:Y:S01]  /*13a0*/  LOP3.LUT R8, R8, 0xc0, RZ, 0xc0, !PT ;  /* 0x000000c008087812 */ /* 0x000fe200078ec0ff */
[----:B------:R-:W-:-:S04]  /*13b0*/  DEPBAR.LE SB0, 0x0 ;  /* 0x000080000000791a */ /* 0x000fc80000000000 */
[----:B------:R-:W-:Y:S01]  /*13c0*/  BAR.SYNC.DEFER_BLOCKING 0x0 ;  /* 0x0000000000007b1d */ /* 0x000fe20000010000 */
[----:B------:R-:W-:Y:S02]  /*13d0*/  LOP3.LUT R17, R8, 0x8, R17, 0xf8, !PT ;  /* 0x0000000808117812 */ /* 0x000fe400078ef811 */
[----:B------:R-:W-:-:S04]  /*13e0*/  SHF.R.U32.HI R8, RZ, 0x3, R8 ;  /* 0x00000003ff087819 */ /* 0x000fc80000011608 */
[----:B------:R-:W-:Y:S02]  /*13f0*/  LOP3.LUT R2, R17, R8, RZ, 0x3c, !PT ;  /* 0x0000000811027212 */ /* 0x000fe400078e3cff */
[----:B------:R-:W-:-:S03]  /*1400*/  IADD3 R8, R227, 0x3100, RZ ;  /* 0x00003100e3087810 */ /* 0x000fc60007ffe0ff */
[----:B------:R-:W-:Y:S01]  /*1410*/  IMAD.IADD R228, R2, 0x1, R228 ;  /* 0x0000000102e47824 */ /* 0x000fe200078e02e4 */
[----:B------:R-:W-:-:S03]  /*1420*/  @P1 IADD3 R226, R8, -0x20, RZ ;  /* 0xffffffe008e21810 */ /* 0x000fc60007ffe0ff */
[----:B------:R-:W-:Y:S01]  /*1430*/  IMAD.SHL.U32 R228, R228, 0x2, RZ ;  /* 0x00000002e4e47824 */ /* 0x000fe200078e00ff */
[C---:B------:R-:W-:Y:S02]  /*1440*/  IADD3 R222, R226.reuse, 0x400, RZ ;  /* 0x00000400e2de7810 */ /* 0x040fe40007ffe0ff */
[----:B------:R-:W-:Y:S01]  /*1450*/  IADD3 R221, R226, 0x800, RZ ;  /* 0x00000800e2dd7810 */ /* 0x000fe20007ffe0ff */
[----:B------:R-:W-:Y:S01]  /*1460*/  IMAD R224, R0, 0x2, R228 ;  /* 0x0000000200e07824 */ /* 0x000fe200078e02e4 */
[----:B------:R-:W-:Y:S01]  /*1470*/  IADD3 R220, R226, 0xc00, RZ ;  /* 0x00000c00e2dc7810 */ /* 0x000fe20007ffe0ff */
[----:B------:R1:W2:Y:S04]  /*1480*/  LDSM.16.M88.4 R60, [R228+0x6100] ;  /* 0x00610000e43c783b */ /* 0x0002a80000000200 */
[----:B------:R1:W3:Y:S04]  /*1490*/  LDSM.16.M88.4 R64, [R228+0x7100] ;  /* 0x00710000e440783b */ /* 0x0002e80000000200 */
[----:B------:R1:W4:Y:S04]  /*14a0*/  LDSM.16.M88.4 R88, [R227+0x3100] ;  /* 0x00310000e358783b */ /* 0x0003280000000200 */
[----:B------:R1:W1:Y:S04]  /*14b0*/  LDSM.16.M88.4 R80, [R227+0x3500] ;  /* 0x00350000e350783b */ /* 0x0002680000000200 */
[----:B------:R1:W1:Y:S04]  /*14c0*/  LDSM.16.M88.4 R72, [R227+0x3900] ;  /* 0x00390000e348783b */ /* 0x0002680000000200 */
[----:B------:R1:W1:Y:S04]  /*14d0*/  LDSM.16.M88.4 R96, [R227+0x3d00] ;  /* 0x003d0000e360783b */ /* 0x0002680000000200 */
[----:B------:R1:W1:Y:S04]  /*14e0*/  LDSM.16.M88.4 R32, [R224+0x6100] ;  /* 0x00610000e020783b */ /* 0x0002680000000200 */
[----:B------:R1:W1:Y:S04]  /*14f0*/  LDSM.16.M88.4 R56, [R224+0x7100] ;  /* 0x00710000e038783b */ /* 0x0002680000000200 */
[----:B------:R1:W1:Y:S04]  /*1500*/  LDSM.16.M88.4 R52, [R226] ;  /* 0x00000000e234783b */ /* 0x0002680000000200 */
[----:B------:R1:W1:Y:S04]  /*1510*/  LDSM.16.M88.4 R48, [R226+0x400] ;  /* 0x00040000e230783b */ /* 0x0002680000000200 */
[----:B------:R1:W1:Y:S04]  /*1520*/  LDSM.16.M88.4 R44, [R226+0x800] ;  /* 0x00080000e22c783b */ /* 0x0002680000000200 */
[----:B------:R1:W1:Y:S01]  /*1530*/  LDSM.16.M88.4 R40, [R226+0xc00] ;  /* 0x000c0000e228783b */ /* 0x0002620000000200 */
[----:B------:R-:W-:Y:S05]  /*1540*/  @!P0 BRA `(.L_x_0) ;  /* 0x0000036000008947 */ /* 0x000fea0003800000 */
[----:B--23--:R-:W-:Y:S01]  /*1550*/  IMAD R6, R6, c[0x0][0x208], RZ ;  /* 0x0000820006067a24 */ /* 0x00cfe200078e02ff */
[----:B------:R-:W-:Y:S01]  /*1560*/  ISETP.GE.AND P1, PT, R37, c[0x0][0x1d4], PT ;  /* 0x0000750025007a0c */ /* 0x000fe20003f26270 */
[----:B------:R-:W-:-:S04]  /*1570*/  IMAD.WIDE.U32 R8, R231, c[0x0][0x208], RZ ;  /* 0x00008200e7087a25 */ /* 0x000fc800078e00ff */
[----:B------:R-:W-:Y:S02]  /*1580*/  IMAD R6, R231, c[0x0][0x20c], R6 ;  /* 0x00008300e7067a24 */ /* 0x000fe400078e0206 */
[----:B------:R-:W-:Y:S02]  /*1590*/  IMAD R5, R5, c[0x0][0x218], RZ ;  /* 0x0000860005057a24 */ /* 0x000fe400078e02ff */
[----:B------:R-:W-:Y:S02]  /*15a0*/  IMAD.IADD R7, R9, 0x1, R6 ;  /* 0x0000000109077824 */ /* 0x000fe400078e0206 */
[----:B------:R-:W-:Y:S02]  /*15b0*/  IMAD.MOV.U32 R6, RZ, RZ, R8 ;  /* 0x000000ffff067224 */ /* 0x000fe400078e0008 */
[C---:B------:R-:W-:Y:S02]  /*15c0*/  IMAD R5, R230.reuse, c[0x0][0x21c], R5 ;  /* 0x00008700e6057a24 */ /* 0x040fe400078e0205 */
[----:B------:R-:W-:-:S04]  /*15d0*/  IMAD.WIDE.U32 R6, R230, c[0x0][0x218], R6 ;  /* 0x00008600e6067a25 */ /* 0x000fc800078e0006 */
[----:B------:R-:W-:Y:S01]  /*15e0*/  IMAD.WIDE R14, R37, 0x2, RZ ;  /* 0x00000002250e7825 */ /* 0x000fe200078e02ff */
[----:B------:R-:W-:Y:S02]  /*15f0*/  IADD3 R9, P0, R6, UR20, RZ ;  /* 0x0000001406097c10 */ /* 0x000fe4000ff1e0ff */
[----:B------:R-:W-:Y:S02]  /*1600*/  SHF.R.S32.HI R6, RZ, 0x1f, R237 ;  /* 0x0000001fff067819 */ /* 0x000fe400000114ed */
[----:B------:R-:W-:Y:S01]  /*1610*/  IADD3.X R5, R7, UR5, R5, P0, !PT ;  /* 0x0000000507057c10 */ /* 0x000fe200087fe405 */
[----:B------:R-:W-:Y:S01]  /*1620*/  IMAD.SHL.U32 R7, R233, 0x2, RZ ;  /* 0x00000002e9077824 */ /* 0x000fe200078e00ff */
[C---:B------:R-:W-:Y:S02]  /*1630*/  LEA R8, P0, R9.reuse, c[0x0][0x1f8], 0x1 ;  /* 0x00007e0009087a11 */ /* 0x040fe400078008ff */
[----:B------:R-:W-:Y:S02]  /*1640*/  LEA.HI R6, R6, R237, RZ, 0x3 ;  /* 0x000000ed06067211 */ /* 0x000fe400078f18ff */
[----:B------:R-:W-:Y:S01]  /*1650*/  LEA.HI.X R9, R9, c[0x0][0x1fc], R5, 0x1, P0 ;  /* 0x00007f0009097a11 */ /* 0x000fe200000f0c05 */
[----:B-1----:R-:W1:Y:S01]  /*1660*/  SHFL.IDX PT, R10, R8, RZ, 0x1c1f ;  /* 0x001c1fff080a7589 */ /* 0x002e6200000e0000 */
[----:B------:R-:W-:-:S02]  /*1670*/  LOP3.LUT R6, R6, 0xfffffff8, RZ, 0xc0, !PT ;  /* 0xfffffff806067812 */ /* 0x000fc400078ec0ff */
[----:B------:R-:W-:Y:S01]  /*1680*/  SHF.R.S32.HI R5, RZ, 0x1f, R236 ;  /* 0x0000001fff057819 */ /* 0x000fe200000114ec */
[----:B------:R-:W2:Y:S02]  /*1690*/  SHFL.IDX PT, R11, R9, RZ, 0x1c1f ;  /* 0x001c1fff090b7589 */ /* 0x000ea400000e0000 */
[----:B------:R-:W-:Y:S01]  /*16a0*/  IMAD.WIDE R16, R6, 0x2, RZ ;  /* 0x0000000206107825 */ /* 0x000fe200078e02ff */
[----:B------:R-:W-:Y:S01]  /*16b0*/  LEA.HI R5, R5, R236, RZ, 0x3 ;  /* 0x000000ec05057211 */ /* 0x000fe200078f18ff */
[----:B------:R-:W3:Y:S03]  /*16c0*/  SHFL.IDX PT, R8, R8, 0x1, 0x1c1f ;  /* 0x003c1f0008087f89 */ /* 0x000ee600000e0000 */
[----:B------:R-:W-:Y:S01]  /*16d0*/  LOP3.LUT R5, R5, 0xfffffff8, RZ, 0xc0, !PT ;  /* 0xfffffff805057812 */ /* 0x000fe200078ec0ff */
[----:B------:R-:W5:Y:S04]  /*16e0*/  SHFL.IDX PT, R9, R9, 0x1, 0x1c1f ;  /* 0x003c1f0009097f89 */ /* 0x000f6800000e0000 */
[----:B------:R-:W-:Y:S01]  /*16f0*/  IMAD.WIDE R18, R5, 0x2, RZ ;  /* 0x0000000205127825 */ /* 0x000fe200078e02ff */
[----:B-1----:R-:W-:-:S05]  /*1700*/  IADD3 R12, P0, R10, R14, RZ ;  /* 0x0000000e0a0c7210 */ /* 0x002fca0007f1e0ff */
[----:B--2---:R-:W-:Y:S01]  /*1710*/  IMAD.X R13, R11, 0x1, R15, P0 ;  /* 0x000000010b0d7824 */ /* 0x004fe200000e060f */
[----:B------:R-:W-:Y:S02]  /*1720*/  ISETP.LT.OR P0, PT, R4, 0x1, P1 ;  /* 0x000000010400780c */ /* 0x000fe40000f01670 */
[----:B------:R-:W-:-:S11]  /*1730*/  ISETP.GE.AND P1, PT, R237, c[0x0][0x1d4], PT ;  /* 0x00007500ed007a0c */ /* 0x000fd60003f26270 */
[----:B------:R1:W-:Y:S02]  /*1740*/  LDGSTS.E.BYPASS.LTC128B.128 [R7+0x100], [R12.64], !P0 ;  /* 0x001000000c077fae */ /* 0x0003e4000c101d4c */
[----:B-1----:R-:W-:-:S05]  /*1750*/  IADD3 R12, P0, R10, R16, RZ ;  /* 0x000000100a0c7210 */ /* 0x002fca0007f1e0ff */
[----:B------:R-:W-:Y:S01]  /*1760*/  IMAD.X R13, R11, 0x1, R17, P0 ;  /* 0x000000010b0d7824 */ /* 0x000fe200000e0611 */
[----:B---3--:R-:W-:-:S05]  /*1770*/  IADD3 R14, P0, R14, R8, RZ ;  /* 0x000000080e0e7210 */ /* 0x008fca0007f1e0ff */
[----:B-----5:R-:W-:Y:S01]  /*1780*/  IMAD.X R15, R15, 0x1, R9, P0 ;  /* 0x000000010f0f7824 */ /* 0x020fe200000e0609 */
[----:B------:R-:W-:-:S05]  /*1790*/  IADD3 R10, P0, R10, R18, RZ ;  /* 0x000000120a0a7210 */ /* 0x000fca0007f1e0ff */
[----:B------:R-:W-:Y:S01]  /*17a0*/  IMAD.X R11, R11, 0x1, R19, P0 ;  /* 0x000000010b0b7824 */ /* 0x000fe200000e0613 */
[----:B------:R-:W-:-:S05]  /*17b0*/  IADD3 R16, P0, R16, R8, RZ ;  /* 0x0000000810107210 */ /* 0x000fca0007f1e0ff */
[----:B------:R-:W-:Y:S01]  /*17c0*/  IMAD.X R17, R17, 0x1, R9, P0 ;  /* 0x0000000111117824 */ /* 0x000fe200000e0609 */
[----:B------:R-:W-:-:S05]  /*17d0*/  IADD3 R8, P0, R18, R8, RZ ;  /* 0x0000000812087210 */ /* 0x000fca0007f1e0ff */
[----:B------:R-:W-:Y:S01]  /*17e0*/  IMAD.X R9, R19, 0x1, R9, P0 ;  /* 0x0000000113097824 */ /* 0x000fe200000e0609 */
[C---:B------:R-:W-:Y:S02]  /*17f0*/  ISETP.LT.OR P0, PT, R4.reuse, 0x1, P1 ;  /* 0x000000010400780c */ /* 0x040fe40000f01670 */
[----:B------:R-:W-:-:S11]  /*1800*/  ISETP.LT.OR P1, PT, R4, 0x21, P1 ;  /* 0x000000210400780c */ /* 0x000fd60000f21670 */
[----:B------:R1:W-:Y:S01]  /*1810*/  LDGSTS.E.BYPASS.LTC128B.128 [R7+0x1100], [R12.64], !P0 ;  /* 0x011000000c077fae */ /* 0x0003e2000c101d4c */
[----:B------:R-:W-:-:S04]  /*1820*/  ISETP.GE.AND P0, PT, R236, c[0x0][0x1d4], PT ;  /* 0x00007500ec007a0c */ /* 0x000fc80003f06270 */
[C---:B------:R-:W-:Y:S02]  /*1830*/  ISETP.LT.OR P6, PT, R4.reuse, 0x1, P0 ;  /* 0x000000010400780c */ /* 0x040fe400007c1670 */
[----:B------:R-:W-:-:S11]  /*1840*/  ISETP.LT.OR P0, PT, R4, 0x21, P0 ;  /* 0x000000210400780c */ /* 0x000fd60000701670 */
[----:B------:R1:W-:Y:S01]  /*1850*/  LDGSTS.E.BYPASS.LTC128B.128 [R7+0x2100], [R10.64], !P6 ;  /* 0x021000000a077fae */ /* 0x0003e2000f101d4c */
[----:B------:R-:W-:-:S04]  /*1860*/  ISETP.GE.AND P6, PT, R37, c[0x0][0x1d4], PT ;  /* 0x0000750025007a0c */ /* 0x000fc80003fc6270 */
[----:B------:R-:W-:-:S13]  /*1870*/  ISETP.LT.OR P6, PT, R4, 0x21, P6 ;  /* 0x000000210400780c */ /* 0x000fda00037c1670 */
[----:B------:R1:W-:Y:S04]  /*1880*/  LDGSTS.E.BYPASS.LTC128B.128 [R7+0x900], [R14.64], !P6 ;  /* 0x009000000e077fae */ /* 0x0003e8000f101d4c */
[----:B------:R1:W-:Y:S04]  /*1890*/  LDGSTS.E.BYPASS.LTC128B.128 [R7+0x1900], [R16.64], !P1 ;  /* 0x0190000010077fae */ /* 0x0003e8000c901d4c */
[----:B------:R1:W-:Y:S02]  /*18a0*/  LDGSTS.E.BYPASS.LTC128B.128 [R7+0x2900], [R8.64], !P0 ;  /* 0x0290000008077fae */ /* 0x0003e4000c101d4c */
.L_x_0:
[C---:B-1234-:R-:W-:Y:S01]  /*18b0*/  HMMA.16816.F32 R28, R64.reuse, R88, RZ ;  /* 0x00000058401c723c */ /* 0x05efe200000018ff */
[----:B------:R-:W-:Y:S01]  /*18c0*/  LDSM.16.M88.4 R116, [R228+0x9100] ;  /* 0x00910000e474783b */ /* 0x000fe20000000200 */
[----:B------:R-:W-:Y:S01]  /*18d0*/  UISETP.GE.AND UP0, UPT, UR9, 0x41, UPT ;  /* 0x000000410900788c */ /* 0x000fe2000bf06270 */
[----:B------:R-:W-:Y:S01]  /*18e0*/  IMAD R39, R120, 0x20, R39 ;  /* 0x0000002078277824 */ /* 0x000fe200078e0227 */
[C---:B------:R-:W-:Y:S01]  /*18f0*/  IADD3 R219, R226.reuse, 0x1000, RZ ;  /* 0x00001000e2db7810 */ /* 0x040fe20007ffe0ff */
[----:B------:R-:W1:Y:S01]  /*1900*/  LDSM.16.M88.4 R112, [R227+0x4100] ;  /* 0x00410000e370783b */ /* 0x000e620000000200 */
[----:B------:R-:W-:Y:S01]  /*1910*/  IADD3 R218, R226, 0x1400, RZ ;  /* 0x00001400e2da7810 */ /* 0x000fe20007ffe0ff */
[----:B------:R-:W-:Y:S01]  /*1920*/  IMAD.IADD R2, R2, 0x1, R39 ;  /* 0x0000000102027824 */ /* 0x000fe200078e0227 */
[----:B------:R-:W-:Y:S01]  /*1930*/  HMMA.16816.F32 R20, R64, R80, RZ ;  /* 0x000000504014723c */ /* 0x000fe200000018ff */
[----:B------:R-:W2:Y:S01]  /*1940*/  LDSM.16.M88.4 R108, [R227+0x4500] ;  /* 0x00450000e36c783b */ /* 0x000ea20000000200 */
[----:B------:R-:W-:-:S02]  /*1950*/  PLOP3.LUT P0, PT, PT, PT, UP0, 0x40, 0x0 ;  /* 0x000000000000781c */ /* 0x000fc40003f0e808 */
[C---:B------:R-:W-:Y:S01]  /*1960*/  IADD3 R217, R226.reuse, 0x1800, RZ ;  /* 0x00001800e2d97810 */ /* 0x040fe20007ffe0ff */
[----:B------:R-:W3:Y:S01]  /*1970*/  LDSM.16.M88.4 R104, [R227+0x4900] ;  /* 0x00490000e368783b */ /* 0x000ee20000000200 */
[C---:B------:R-:W-:Y:S02]  /*1980*/  IADD3 R216, R226.reuse, 0x1c00, RZ ;  /* 0x00001c00e2d87810 */ /* 0x040fe40007ffe0ff */
[----:B------:R-:W-:Y:S01]  /*1990*/  HMMA.16816.F32 R12, R64, R72, RZ ;  /* 0x00000048400c723c */ /* 0x000fe200000018ff */
[----:B------:R-:W4:Y:S01]  /*19a0*/  LDSM.16.M88.4 R100, [R227+0x4d00] ;  /* 0x004d0000e364783b */ /* 0x000f220000000200 */
[C---:B------:R-:W-:Y:S02]  /*19b0*/  IADD3 R215, R226.reuse, 0x2000, RZ ;  /* 0x00002000e2d77810 */ /* 0x040fe40007ffe0ff */
[C---:B------:R-:W-:Y:S01]  /*19c0*/  IADD3 R214, R226.reuse, 0x2400, RZ ;  /* 0x00002400e2d67810 */ /* 0x040fe20007ffe0ff */
[----:B------:R-:W0:Y:S01]  /*19d0*/  LDGDEPBAR ;  /* 0x00000000000079af */ /* 0x000e220000000000 */
[----:B------:R-:W-:-:S02]  /*19e0*/  IADD3 R213, R226, 0x2800, RZ ;  /* 0x00002800e2d57810 */ /* 0x000fc40007ffe0ff */
[----:B------:R-:W-:Y:S01]  /*19f0*/  HMMA.16816.F32 R24, R64, R90, RZ ;  /* 0x0000005a4018723c */ /* 0x000fe200000018ff */
[----:B------:R-:W-:-:S07]  /*1a00*/  IADD3 R212, R226, 0x2c00, RZ ;  /* 0x00002c00e2d47810 */ /* 0x000fce0007ffe0ff */
[C---:B------:R-:W-:Y:S08]  /*1a10*/  HMMA.16816.F32 R16, R64.reuse, R82, RZ ;  /* 0x000000524010723c */ /* 0x040ff000000018ff */
[----:B------:R-:W-:Y:S08]  /*1a20*/  HMMA.16816.F32 R8, R64, R74, RZ ;  /* 0x0000004a4008723c */ /* 0x000ff000000018ff */
[C---:B------:R-:W-:Y:S08]  /*1a30*/  HMMA.16816.F32 R92, R60.reuse, R88, RZ ;  /* 0x000000583c5c723c */ /* 0x040ff000000018ff */
[C---:B------:R-:W-:Y:S08]  /*1a40*/  HMMA.16816.F32 R84, R60.reuse, R80, RZ ;  /* 0x000000503c54723c */ /* 0x040ff000000018ff */
[----:B------:R-:W-:Y:S08]  /*1a50*/  HMMA.16816.F32 R76, R60, R72, RZ ;  /* 0x000000483c4c723c */ /* 0x000ff000000018ff */
[-C--:B------:R-:W-:Y:S08]  /*1a60*/  HMMA.16816.F32 R4, R64, R96.reuse, RZ ;  /* 0x000000604004723c */ /* 0x080ff000000018ff */
[C---:B------:R-:W-:Y:S08]  /*1a70*/  HMMA.16816.F32 R68, R60.reuse, R96, RZ ;  /* 0x000000603c44723c */ /* 0x040ff000000018ff */
[C---:B------:R-:W-:Y:S08]  /*1a80*/  HMMA.16816.F32 R88, R60.reuse, R90, RZ ;  /* 0x0000005a3c58723c */ /* 0x040ff000000018ff */
[C---:B------:R-:W-:Y:S08]  /*1a90*/  HMMA.16816.F32 R80, R60.reuse, R82, RZ ;  /* 0x000000523c50723c */ /* 0x040ff000000018ff */
[----:B------:R-:W-:Y:S08]  /*1aa0*/  HMMA.16816.F32 R72, R60, R74, RZ ;  /* 0x0000004a3c48723c */ /* 0x000ff000000018ff */
[-C--:B------:R-:W-:Y:S08]  /*1ab0*/  HMMA.16816.F32 R64, R64, R98.reuse, RZ ;  /* 0x000000624040723c */ /* 0x080ff000000018ff */
[----:B------:R-:W-:Y:S01]  /*1ac0*/  HMMA.16816.F32 R60, R60, R98, RZ ;  /* 0x000000623c3c723c */ /* 0x000fe200000018ff */
[----:B------:R-:W5:Y:S07]  /*1ad0*/  LDSM.16.M88.4 R96, [R228+0x8100] ;  /* 0x00810000e460783b */ /* 0x000f6e0000000200 */
[C---:B------:R-:W-:Y:S08]  /*1ae0*/  HMMA.16816.F32 R28, R56.reuse, R52, R28 ;  /* 0x00000034381c723c */ /* 0x040ff0000000181c */
[C---:B------:R-:W-:Y:S08]  /*1af0*/  HMMA.16816.F32 R20, R56.reuse, R48, R20 ;  /* 0x000000303814723c */ /* 0x040ff00000001814 */
[C---:B------:R-:W-:Y:S08]  /*1b00*/  HMMA.16816.F32 R12, R56.reuse, R44, R12 ;  /* 0x0000002c380c723c */ /* 0x040ff0000000180c */
[C---:B------:R-:W-:Y:S08]  /*1b10*/  HMMA.16816.F32 R4, R56.reuse, R40, R4 ;  /* 0x000000283804723c */ /* 0x040ff00000001804 */
[C---:B------:R-:W-:Y:S08]  /*1b20*/  HMMA.16816.F32 R24, R56.reuse, R54, R24 ;  /* 0x000000363818723c */ /* 0x040ff00000001818 */
[C---:B------:R-:W-:Y:S08]  /*1b30*/  HMMA.16816.F32 R16, R56.reuse, R50, R16 ;  /* 0x000000323810723c */ /* 0x040ff00000001810 */
[C---:B------:R-:W-:Y:S08]  /*1b40*/  HMMA.16816.F32 R8, R56.reuse, R46, R8 ;  /* 0x0000002e3808723c */ /* 0x040ff00000001808 */
[----:B------:R-:W-:Y:S01]  /*1b50*/  HMMA.16816.F32 R64, R56, R42, R64 ;  /* 0x0000002a3840723c */ /* 0x000fe20000001840 */
[----:B------:R-:W-:Y:S07]  /*1b60*/  LDSM.16.M88.4 R56, [R224+0x9100] ;  /* 0x00910000e038783b */ /* 0x000fee0000000200 */
[C---:B------:R-:W-:Y:S08]  /*1b70*/  HMMA.16816.F32 R92, R32.reuse, R52, R92 ;  /* 0x00000034205c723c */ /* 0x040ff0000000185c */
[C---:B------:R-:W-:Y:S08]  /*1b80*/  HMMA.16816.F32 R84, R32.reuse, R48, R84 ;  /* 0x000000302054723c */ /* 0x040ff00000001854 */
[C---:B------:R-:W-:Y:S08]  /*1b90*/  HMMA.16816.F32 R76, R32.reuse, R44, R76 ;  /* 0x0000002c204c723c */ /* 0x040ff0000000184c */
[C---:B------:R-:W-:Y:S08]  /*1ba0*/  HMMA.16816.F32 R68, R32.reuse, R40, R68 ;  /* 0x000000282044723c */ /* 0x040ff00000001844 */
[C---:B------:R-:W-:Y:S01]  /*1bb0*/  HMMA.16816.F32 R88, R32.reuse, R54, R88 ;  /* 0x000000362058723c */ /* 0x040fe20000001858 */
[----:B------:R-:W3:Y:S07]  /*1bc0*/  LDSM.16.M88.4 R52, [R226+0x1000] ;  /* 0x00100000e234783b */ /* 0x000eee0000000200 */
[C---:B------:R-:W-:Y:S01]  /*1bd0*/  HMMA.16816.F32 R80, R32.reuse, R50, R80 ;  /* 0x000000322050723c */ /* 0x040fe20000001850 */
[----:B------:R-:W3:Y:S07]  /*1be0*/  LDSM.16.M88.4 R48, [R226+0x1400] ;  /* 0x00140000e230783b */ /* 0x000eee0000000200 */
[C---:B------:R-:W-:Y:S01]  /*1bf0*/  HMMA.16816.F32 R72, R32.reuse, R46, R72 ;  /* 0x0000002e2048723c */ /* 0x040fe20000001848 */
[----:B------:R-:W3:Y:S07]  /*1c00*/  LDSM.16.M88.4 R44, [R226+0x1800] ;  /* 0x00180000e22c783b */ /* 0x000eee0000000200 */
[----:B------:R-:W-:Y:S01]  /*1c10*/  HMMA.16816.F32 R60, R32, R42, R60 ;  /* 0x0000002a203c723c */ /* 0x000fe2000000183c */
[----:B------:R-:W4:Y:S04]  /*1c20*/  LDSM.16.M88.4 R40, [R226+0x1c00] ;  /* 0x001c0000e228783b */ /* 0x000f280000000200 */
[----:B------:R-:W4:Y:S03]  /*1c30*/  LDSM.16.M88.4 R32, [R224+0x8100] ;  /* 0x00810000e020783b */ /* 0x000f260000000200 */
[C---:B-1----:R-:W-:Y:S08]  /*1c40*/  HMMA.16816.F32 R28, R116.reuse, R112, R28 ;  /* 0x00000070741c723c */ /* 0x042ff0000000181c */
[C---:B--2---:R-:W-:Y:S08]  /*1c50*/  HMMA.16816.F32 R20, R116.reuse, R108, R20 ;  /* 0x0000006c7414723c */ /* 0x044ff00000001814 */
[C---:B------:R-:W-:Y:S08]  /*1c60*/  HMMA.16816.F32 R24, R116.reuse, R114, R24 ;  /* 0x000000727418723c */ /* 0x040ff00000001818 */
[C---:B------:R-:W-:Y:S08]  /*1c70*/  HMMA.16816.F32 R16, R116.reuse, R110, R16 ;  /* 0x0000006e7410723c */ /* 0x040ff00000001810 */
[C---:B---3--:R-:W-:Y:S08]  /*1c80*/  HMMA.16816.F32 R12, R116.reuse, R104, R12 ;  /* 0x00000068740c723c */ /* 0x048ff0000000180c */
[C---:B----4-:R-:W-:Y:S08]  /*1c90*/  HMMA.16816.F32 R4, R116.reuse, R100, R4 ;  /* 0x000000647404723c */ /* 0x050ff00000001804 */
[C---:B------:R-:W-:Y:S08]  /*1ca0*/  HMMA.16816.F32 R8, R116.reuse, R106, R8 ;  /* 0x0000006a7408723c */ /* 0x040ff00000001808 */
[----:B------:R-:W-:Y:S01]  /*1cb0*/  HMMA.16816.F32 R64, R116, R102, R64 ;  /* 0x000000667440723c */ /* 0x000fe20000001840 */
[----:B------:R-:W-:Y:S07]  /*1cc0*/  LDSM.16.M88.4 R116, [R228+0xa100] ;  /* 0x00a10000e474783b */ /* 0x000fee0000000200 */
[C---:B-----5:R-:W-:Y:S08]  /*1cd0*/  HMMA.16816.F32 R92, R96.reuse, R112, R92 ;  /* 0x00000070605c723c */ /* 0x060ff0000000185c */
[C---:B------:R-:W-:Y:S01]  /*1ce0*/  HMMA.16816.F32 R88, R96.reuse, R114, R88 ;  /* 0x000000726058723c */ /* 0x040fe20000001858 */
[----:B------:R-:W-:Y:S07]  /*1cf0*/  LDSM.16.M88.4 R112, [R228+0xb100] ;  /* 0x00b10000e470783b */ /* 0x000fee0000000200 */
[C---:B------:R-:W-:Y:S08]  /*1d00*/  HMMA.16816.F32 R84, R96.reuse, R108, R84 ;  /* 0x0000006c6054723c */ /* 0x040ff00000001854 */
[C---:B------:R-:W-:Y:S01]  /*1d10*/  HMMA.16816.F32 R80, R96.reuse, R110, R80 ;  /* 0x0000006e6050723c */ /* 0x040fe20000001850 */
[----:B------:R-:W1:Y:S07]  /*1d20*/  LDSM.16.M88.4 R108, [R227+0x5100] ;  /* 0x00510000e36c783b */ /* 0x000e6e0000000200 */
[C---:B------:R-:W-:Y:S08]  /*1d30*/  HMMA.16816.F32 R76, R96.reuse, R104, R76 ;  /* 0x00000068604c723c */ /* 0x040ff0000000184c */
[C---:B------:R-:W-:Y:S01]  /*1d40*/  HMMA.16816.F32 R72, R96.reuse, R106, R72 ;  /* 0x0000006a6048723c */ /* 0x040fe20000001848 */
[----:B------:R-:W2:Y:S07]  /*1d50*/  LDSM.16.M88.4 R104, [R227+0x5500] ;  /* 0x00550000e368783b */ /* 0x000eae0000000200 */
[C---:B------:R-:W-:Y:S08]  /*1d60*/  HMMA.16816.F32 R68, R96.reuse, R100, R68 ;  /* 0x000000646044723c */ /* 0x040ff00000001844 */
[----:B------:R-:W-:Y:S01]  /*1d70*/  HMMA.16816.F32 R60, R96, R102, R60 ;  /* 0x00000066603c723c */ /* 0x000fe2000000183c */
[----:B------:R-:W3:Y:S04]  /*1d80*/  LDSM.16.M88.4 R100, [R227+0x5900] ;  /* 0x00590000e364783b */ /* 0x000ee80000000200 */
[----:B------:R-:W4:Y:S03]  /*1d90*/  LDSM.16.M88.4 R96, [R227+0x5d00] ;  /* 0x005d0000e360783b */ /* 0x000f260000000200 */
        /* <DEDUP_REMOVED lines=10> */
[C---:B------:R-:W-:Y:S01]  /*1e40*/  HMMA.16816.F32 R88, R32.reuse, R54, R88 ;  /* 0x000000362058723c */ /* 0x040fe20000001858 */
[----:B------:R-:W-:Y:S07]  /*1e50*/  LDSM.16.M88.4 R52, [R224+0xb100] ;  /* 0x00b10000e034783b */ /* 0x000fee0000000200 */
[C---:B------:R-:W-:Y:S08]  /*1e60*/  HMMA.16816.F32 R84, R32.reuse, R48, R84 ;  /* 0x000000302054723c */ /* 0x040ff00000001854 */
[C---:B------:R-:W-:Y:S01]  /*1e70*/  HMMA.16816.F32 R80, R32.reuse, R50, R80 ;  /* 0x000000322050723c */ /* 0x040fe20000001850 */
[----:B------:R-:W5:Y:S07]  /*1e80*/  LDSM.16.M88.4 R48, [R226+0x2000] ;  /* 0x00200000e230783b */ /* 0x000f6e0000000200 */
[C---:B------:R-:W-:Y:S08]  /*1e90*/  HMMA.16816.F32 R76, R32.reuse, R44, R76 ;  /* 0x0000002c204c723c */ /* 0x040ff0000000184c */
[C---:B------:R-:W-:Y:S01]  /*1ea0*/  HMMA.16816.F32 R72, R32.reuse, R46, R72 ;  /* 0x0000002e2048723c */ /* 0x040fe20000001848 */
[----:B------:R-:W2:Y:S07]  /*1eb0*/  LDSM.16.M88.4 R44, [R226+0x2400] ;  /* 0x00240000e22c783b */ /* 0x000eae0000000200 */
[C---:B------:R-:W-:Y:S08]  /*1ec0*/  HMMA.16816.F32 R68, R32.reuse, R40, R68 ;  /* 0x000000282044723c */ /* 0x040ff00000001844 */
[----:B------:R-:W-:Y:S01]  /*1ed0*/  HMMA.16816.F32 R60, R32, R42, R60 ;  /* 0x0000002a203c723c */ /* 0x000fe2000000183c */
[----:B------:R-:W3:Y:S04]  /*1ee0*/  LDSM.16.M88.4 R40, [R226+0x2800] ;  /* 0x00280000e228783b */ /* 0x000ee80000000200 */
[----:B------:R-:W4:Y:S01]  /*1ef0*/  LDSM.16.M88.4 R32, [R226+0x2c00] ;  /* 0x002c0000e220783b */ /* 0x000f220000000200 */
[----:B------:R-:W-:-:S04]  /*1f00*/  DEPBAR.LE SB0, 0x0 ;  /* 0x000080000000791a */ /* 0x000fc80000000000 */
[C---:B-1----:R-:W-:Y:S08]  /*1f10*/  HMMA.16816.F32 R28, R112.reuse, R108, R28 ;  /* 0x0000006c701c723c */ /* 0x042ff0000000181c */
[C---:B------:R-:W-:Y:S08]  /*1f20*/  HMMA.16816.F32 R24, R112.reuse, R110, R24 ;  /* 0x0000006e7018723c */ /* 0x040ff00000001818 */
[C---:B--2---:R-:W-:Y:S08]  /*1f30*/  HMMA.16816.F32 R20, R112.reuse, R104, R20 ;  /* 0x000000687014723c */ /* 0x044ff00000001814 */
[C---:B------:R-:W-:Y:S08]  /*1f40*/  HMMA.16816.F32 R16, R112.reuse, R106, R16 ;  /* 0x0000006a7010723c */ /* 0x040ff00000001810 */
[C---:B---3--:R-:W-:Y:S08]  /*1f50*/  HMMA.16816.F32 R12, R112.reuse, R100, R12 ;  /* 0x00000064700c723c */ /* 0x048ff0000000180c */
[C---:B------:R-:W-:Y:S08]  /*1f60*/  HMMA.16816.F32 R8, R112.reuse, R102, R8 ;  /* 0x000000667008723c */ /* 0x040ff00000001808 */
[C---:B----4-:R-:W-:Y:S08]  /*1f70*/  HMMA.16816.F32 R4, R112.reuse, R96, R4 ;  /* 0x000000607004723c */ /* 0x050ff00000001804 */
[----:B------:R-:W-:Y:S08]  /*1f80*/  HMMA.16816.F32 R64, R112, R98, R64 ;  /* 0x000000627040723c */ /* 0x000ff00000001840 */
[C---:B------:R-:W-:Y:S08]  /*1f90*/  HMMA.16816.F32 R92, R116.reuse, R108, R92 ;  /* 0x0000006c745c723c */ /* 0x040ff0000000185c */
[C---:B------:R-:W-:Y:S08]  /*1fa0*/  HMMA.16816.F32 R88, R116.reuse, R110, R88 ;  /* 0x0000006e7458723c */ /* 0x040ff00000001858 */
[C---:B------:R-:W-:Y:S08]  /*1fb0*/  HMMA.16816.F32 R84, R116.reuse, R104, R84 ;  /* 0x000000687454723c */ /* 0x040ff00000001854 */
[C---:B------:R-:W-:Y:S08]  /*1fc0*/  HMMA.16816.F32 R80, R116.reuse, R106, R80 ;  /* 0x0000006a7450723c */ /* 0x040ff00000001850 */
[C---:B------:R-:W-:Y:S08]  /*1fd0*/  HMMA.16816.F32 R76, R116.reuse, R100, R76 ;  /* 0x00000064744c723c */ /* 0x040ff0000000184c */
[C---:B------:R-:W-:Y:S08]  /*1fe0*/  HMMA.16816.F32 R72, R116.reuse, R102, R72 ;  /* 0x000000667448723c */ /* 0x040ff00000001848 */
[C---:B------:R-:W-:Y:S08]  /*1ff0*/  HMMA.16816.F32 R68, R116.reuse, R96, R68 ;  /* 0x000000607444723c */ /* 0x040ff00000001844 */
[----:B------:R-:W-:Y:S08]  /*2000*/  HMMA.16816.F32 R60, R116, R98, R60 ;  /* 0x00000062743c723c */ /* 0x000ff0000000183c */
[C---:B-----5:R-:W-:Y:S08]  /*2010*/  HMMA.16816.F32 R28, R52.reuse, R48, R28 ;  /* 0x00000030341c723c */ /* 0x060ff0000000181c */
[C---:B------:R-:W-:Y:S08]  /*2020*/  HMMA.16816.F32 R24, R52.reuse, R50, R24 ;  /* 0x000000323418723c */ /* 0x040ff00000001818 */
[C---:B------:R-:W-:Y:S08]  /*2030*/  HMMA.16816.F32 R20, R52.reuse, R44, R20 ;  /* 0x0000002c3414723c */ /* 0x040ff00000001814 */
[C---:B------:R-:W-:Y:S08]  /*2040*/  HMMA.16816.F32 R16, R52.reuse, R46, R16 ;  /* 0x0000002e3410723c */ /* 0x040ff00000001810 */
[C---:B------:R-:W-:Y:S08]  /*2050*/  HMMA.16816.F32 R12, R52.reuse, R40, R12 ;  /* 0x00000028340c723c */ /* 0x040ff0000000180c */
[C---:B------:R-:W-:Y:S08]  /*2060*/  HMMA.16816.F32 R8, R52.reuse, R42, R8 ;  /* 0x0000002a3408723c */ /* 0x040ff00000001808 */
[C---:B------:R-:W-:Y:S08]  /*2070*/  HMMA.16816.F32 R4, R52.reuse, R32, R4 ;  /* 0x000000203404723c */ /* 0x040ff00000001804 */
        /* <DEDUP_REMOVED lines=9> */
[----:B------:R-:W-:Y:S06]  /*2110*/  BAR.SYNC.DEFER_BLOCKING 0x0 ;  /* 0x0000000000007b1d */ /* 0x000fec0000010000 */
[----:B------:R-:W-:Y:S05]  /*2120*/  @P0 BRA `(.L_x_1) ;  /* 0x0000047000000947 */ /* 0x000fea0003800000 */
[----:B------:R-:W-:Y:S01]  /*2130*/  ULEA UR4, UR7, UR10, 0x6 ;  /* 0x0000000a07047291 */ /* 0x000fe2000f8e303f */
[----:B------:R-:W-:Y:S01]  /*2140*/  ISETP.NE.AND P1, PT, R229, 0x1, PT ;  /* 0x00000001e500780c */ /* 0x000fe20003f25270 */
[----:B------:R-:W-:-:S04]  /*2150*/  IMAD.MOV.U32 R230, RZ, RZ, RZ ;  /* 0x000000ffffe67224 */ /* 0x000fc800078e00ff */
[----:B------:R-:W-:-:S05]  /*2160*/  IMAD.U32 R231, RZ, RZ, UR4 ;  /* 0x00000004ffe77e24 */ /* 0x000fca000f8e00ff */
[----:B------:R-:W-:-:S05]  /*2170*/  IADD3 R231, R231, -0x80, R235 ;  /* 0xffffff80e7e77810 */ /* 0x000fca0007ffe0eb */
[----:B------:R-:W-:-:S04]  /*2180*/  @P1 IMAD.HI.U32 R33, R231, c[0x0][0x2bc], RZ ;  /* 0x0000af00e7211a27 */ /* 0x000fc800078e00ff */
[----:B------:R-:W-:Y:S01]  /*2190*/  IMAD.MOV.U32 R32, RZ, RZ, R231 ;  /* 0x000000ffff207224 */ /* 0x000fe200078e00e7 */
[----:B------:R-:W-:-:S04]  /*21a0*/  @P1 SHF.R.U32.HI R32, RZ, c[0x0][0x2c0], R33 ;  /* 0x0000b000ff201a19 */ /* 0x000fc80000011621 */
[----:B------:R-:W-:-:S04]  /*21b0*/  @!P2 IADD3 R35, P0, R32, UR14, RZ ;  /* 0x0000000e2023ac10 */ /* 0x000fc8000ff1e0ff */
[----:B------:R-:W-:Y:S02]  /*21c0*/  @!P2 LEA.HI.X.SX32 R33, R32, UR11, 0x1, P0 ;  /* 0x0000000b2021ac11 */ /* 0x000fe400080f0eff */
[----:B------:R-:W-:-:S04]  /*21d0*/  @!P2 LEA R34, P0, R35, c[0x0][0x2a0], 0x2 ;  /* 0x0000a8002322aa11 */ /* 0x000fc800078010ff */
[----:B------:R-:W-:-:S05]  /*21e0*/  @!P2 LEA.HI.X R35, R35, c[0x0][0x2a4], R33, 0x2, P0 ;  /* 0x0000a9002323aa11 */ /* 0x000fca00000f1421 */
[----:B------:R1:W2:Y:S01]  /*21f0*/  @!P2 LDG.E R230, [R34.64] ;  /* 0x0000000c22e6a981 */ /* 0x0002a2000c1e1900 */
[----:B------:R-:W-:Y:S01]  /*2200*/  IMAD.MOV R32, RZ, RZ, -R32 ;  /* 0x000000ffff207224 */ /* 0x000fe200078e0a20 */
[----:B------:R-:W-:Y:S01]  /*2210*/  SHF.R.S32.HI R44, RZ, 0x1f, R237 ;  /* 0x0000001fff2c7819 */ /* 0x000fe200000114ed */
[----:B------:R-:W-:Y:S01]  /*2220*/  IMAD.WIDE R46, R37, 0x2, RZ ;  /* 0x00000002252e7825 */ /* 0x000fe200078e02ff */
[----:B------:R-:W-:Y:S02]  /*2230*/  SEL R41, RZ, 0x10, P3 ;  /* 0x00000010ff297807 */ /* 0x000fe40001800000 */
[----:B------:R-:W-:Y:S01]  /*2240*/  LEA.HI R44, R44, R237, RZ, 0x3 ;  /* 0x000000ed2c2c7211 */ /* 0x000fe200078f18ff */
[----:B------:R-:W-:Y:S01]  /*2250*/  IMAD R231, R32, c[0x0][0x2b8], R231 ;  /* 0x0000ae0020e77a24 */ /* 0x000fe200078e02e7 */
[----:B------:R-:W-:Y:S02]  /*2260*/  IADD3 R48, -R41, 0x10, RZ ;  /* 0x0000001029307810 */ /* 0x000fe40007ffe1ff */
[----:B------:R-:W-:-:S02]  /*2270*/  SEL R40, RZ, 0x10, P4 ;  /* 0x00000010ff287807 */ /* 0x000fc40002000000 */
[----:B------:R-:W-:Y:S02]  /*2280*/  SHF.R.S32.HI R32, RZ, 0x1f, R231 ;  /* 0x0000001fff207819 */ /* 0x000fe400000114e7 */
[----:B------:R-:W-:Y:S02]  /*2290*/  LOP3.LUT R44, R44, 0xfffffff8, RZ, 0xc0, !PT ;  /* 0xfffffff82c2c7812 */ /* 0x000fe400078ec0ff */
[----:B------:R-:W-:Y:S01]  /*22a0*/  LOP3.LUT R48, R48, 0xf, RZ, 0xc0, !PT ;  /* 0x0000000f30307812 */ /* 0x000fe200078ec0ff */
[----:B------:R-:W-:Y:S01]  /*22b0*/  IMAD R32, R32, c[0x0][0x1e0], RZ ;  /* 0x0000780020207a24 */ /* 0x000fe200078e02ff */
[----:B------:R-:W-:Y:S01]  /*22c0*/  IADD3 R33, -R38, 0x10, RZ ;  /* 0x0000001026217810 */ /* 0x000fe20007ffe1ff */
[----:B------:R-:W-:Y:S01]  /*22d0*/  IMAD.WIDE R44, R44, 0x2, RZ ;  /* 0x000000022c2c7825 */ /* 0x000fe200078e02ff */
[----:B------:R-:W-:Y:S02]  /*22e0*/  ISETP.NE.U32.AND P6, PT, R41, RZ, PT ;  /* 0x000000ff2900720c */ /* 0x000fe40003fc5070 */
[----:B------:R-:W-:Y:S01]  /*22f0*/  LOP3.LUT R33, R33, 0xf, RZ, 0xc0, !PT ;  /* 0x0000000f21217812 */ /* 0x000fe200078ec0ff */
[----:B------:R-:W-:-:S02]  /*2300*/  IMAD R32, R231, c[0x0][0x1e4], R32 ;  /* 0x00007900e7207a24 */ /* 0x000fc400078e0220 */
[----:B-1----:R-:W-:-:S04]  /*2310*/  IMAD.WIDE.U32 R34, R231, c[0x0][0x1e0], RZ ;  /* 0x00007800e7227a25 */ /* 0x002fc800078e00ff */
[----:B------:R-:W-:Y:S01]  /*2320*/  IMAD.IADD R35, R35, 0x1, R32 ;  /* 0x0000000123237824 */ /* 0x000fe200078e0220 */
[----:B--2---:R-:W-:-:S03]  /*2330*/  SHF.R.S32.HI R32, RZ, 0x1f, R230 ;  /* 0x0000001fff207819 */ /* 0x004fc600000114e6 */
[----:B------:R-:W-:-:S04]  /*2340*/  IMAD.WIDE.U32 R34, R230, c[0x0][0x1f0], R34 ;  /* 0x00007c00e6227a25 */ /* 0x000fc800078e0022 */
[----:B------:R-:W-:Y:S01]  /*2350*/  IMAD R32, R32, c[0x0][0x1f0], RZ ;  /* 0x00007c0020207a24 */ /* 0x000fe200078e02ff */
[----:B------:R-:W-:Y:S02]  /*2360*/  IADD3 R43, P0, R34, UR18, RZ ;  /* 0x00000012222b7c10 */ /* 0x000fe4000ff1e0ff */
[----:B------:R-:W-:Y:S01]  /*2370*/  IADD3 R34, -R40, 0x10, RZ ;  /* 0x0000001028227810 */ /* 0x000fe20007ffe1ff */
[----:B------:R-:W-:-:S03]  /*2380*/  IMAD R32, R230, c[0x0][0x1f4], R32 ;  /* 0x00007d00e6207a24 */ /* 0x000fc600078e0220 */
[----:B------:R-:W-:Y:S02]  /*2390*/  LOP3.LUT R34, R34, 0xf, RZ, 0xc0, !PT ;  /* 0x0000000f22227812 */ /* 0x000fe400078ec0ff */
[----:B------:R-:W-:Y:S02]  /*23a0*/  IADD3.X R32, R35, UR16, R32, P0, !PT ;  /* 0x0000001023207c10 */ /* 0x000fe400087fe420 */
[----:B------:R-:W-:-:S04]  /*23b0*/  LEA R42, P0, R43, c[0x0][0x1c8], 0x1 ;  /* 0x000072002b2a7a11 */ /* 0x000fc800078008ff */
[----:B------:R-:W-:Y:S01]  /*23c0*/  LEA.HI.X R43, R43, c[0x0][0x1cc], R32, 0x1, P0 ;  /* 0x000073002b2b7a11 */ /* 0x000fe200000f0c20 */
[----:B------:R-:W1:Y:S01]  /*23d0*/  SHFL.IDX PT, R35, R42, 0x1, 0x1c1f ;  /* 0x003c1f002a237f89 */ /* 0x000e6200000e0000 */
[----:B------:R-:W-:-:S03]  /*23e0*/  SHF.R.S32.HI R32, RZ, 0x1f, R236 ;  /* 0x0000001fff207819 */ /* 0x000fc600000114ec */
[----:B------:R-:W2:Y:S01]  /*23f0*/  SHFL.IDX PT, R39, R43, 0x1, 0x1c1f ;  /* 0x003c1f002b277f89 */ /* 0x000ea200000e0000 */
[----:B------:R-:W-:-:S03]  /*2400*/  LEA.HI R32, R32, R236, RZ, 0x3 ;  /* 0x000000ec20207211 */ /* 0x000fc600078f18ff */
[----:B------:R-:W3:Y:S01]  /*2410*/  SHFL.IDX PT, R42, R42, RZ, 0x1c1f ;  /* 0x001c1fff2a2a7589 */ /* 0x000ee200000e0000 */
[----:B------:R-:W-:-:S03]  /*2420*/  LOP3.LUT R32, R32, 0xfffffff8, RZ, 0xc0, !PT ;  /* 0xfffffff820207812 */ /* 0x000fc600078ec0ff */
[----:B------:R-:W4:Y:S02]  /*2430*/  SHFL.IDX PT, R43, R43, RZ, 0x1c1f ;  /* 0x001c1fff2b2b7589 */ /* 0x000f2400000e0000 */
[----:B------:R-:W-:Y:S01]  /*2440*/  IMAD.WIDE R50, R32, 0x2, RZ ;  /* 0x0000000220327825 */ /* 0x000fe200078e02ff */
[----:B-1----:R-:W-:-:S04]  /*2450*/  IADD3 R48, P1, P0, R48, R35, R46 ;  /* 0x0000002330307210 */ /* 0x002fc8000783e02e */
[----:B--2---:R-:W-:Y:S02]  /*2460*/  IADD3.X R49, RZ, R39, R47, P1, P0 ;  /* 0x00000027ff317210 */ /* 0x004fe40000fe042f */
[----:B------:R-:W-:Y:S01]  /*2470*/  IADD3 R52, P1, P0, R34, R35, R44 ;  /* 0x0000002322347210 */ /* 0x000fe2000783e02c */
[----:B------:R-:W-:-:S03]  /*2480*/  IMAD.SHL.U32 R34, R233, 0x2, RZ ;  /* 0x00000002e9227824 */ /* 0x000fc600078e00ff */
[----:B------:R-:W-:Y:S02]  /*2490*/  IADD3.X R53, RZ, R39, R45, P1, P0 ;  /* 0x00000027ff357210 */ /* 0x000fe40000fe042d */
[----:B------:R-:W-:-:S04]  /*24a0*/  IADD3 R32, P1, P0, R33, R35, R50 ;  /* 0x0000002321207210 */ /* 0x000fc8000783e032 */
[----:B------:R-:W-:Y:S02]  /*24b0*/  IADD3.X R33, RZ, R39, R51, P1, P0 ;  /* 0x00000027ff217210 */ /* 0x000fe40000fe0433 */
[-C--:B---3--:R-:W-:Y:S02]  /*24c0*/  IADD3 R44, P0, R44, R42.reuse, RZ ;  /* 0x0000002a2c2c7210 */ /* 0x088fe40007f1e0ff */
[----:B------:R-:W-:-:S03]  /*24d0*/  IADD3 R46, P1, R46, R42, RZ ;  /* 0x0000002a2e2e7210 */ /* 0x000fc60007f3e0ff */
[--C-:B----4-:R-:W-:Y:S01]  /*24e0*/  IMAD.X R45, R45, 0x1, R43.reuse, P0 ;  /* 0x000000012d2d7824 */ /* 0x110fe200000e062b */
[----:B------:R-:W-:Y:S01]  /*24f0*/  IADD3 R42, P0, R50, R42, RZ ;  /* 0x0000002a322a7210 */ /* 0x000fe20007f1e0ff */
[----:B------:R-:W-:Y:S01]  /*2500*/  IMAD.X R47, R47, 0x1, R43, P1 ;  /* 0x000000012f2f7824 */ /* 0x000fe200008e062b */
[----:B------:R-:W-:-:S03]  /*2510*/  ISETP.NE.U32.AND P1, PT, R40, RZ, PT ;  /* 0x000000ff2800720c */ /* 0x000fc60003f25070 */
[----:B------:R-:W-:Y:S01]  /*2520*/  IMAD.X R43, R51, 0x1, R43, P0 ;  /* 0x00000001332b7824 */ /* 0x000fe200000e062b */
[----:B------:R-:W-:Y:S01]  /*2530*/  ISETP.NE.U32.AND P0, PT, R38, RZ, PT ;  /* 0x000000ff2600720c */ /* 0x000fe20003f05070 */
[----:B------:R1:W-:Y:S04]  /*2540*/  LDGSTS.E.BYPASS.LTC128B.128 [R34+0x3100], [R46.64], !P3 ;  /* 0x031000002e227fae */ /* 0x0003e8000d901d4c */
[----:B------:R1:W-:Y:S04]  /*2550*/  LDGSTS.E.BYPASS.LTC128B.128 [R34+0x4100], [R44.64], !P4 ;  /* 0x041000002c227fae */ /* 0x0003e8000e101d4c */
[----:B------:R1:W-:Y:S04]  /*2560*/  LDGSTS.E.BYPASS.LTC128B.128 [R34+0x5100], [R42.64], !P5 ;  /* 0x051000002a227fae */ /* 0x0003e8000e901d4c */
[----:B------:R1:W-:Y:S04]  /*2570*/  LDGSTS.E.BYPASS.LTC128B.128.ZFILL [R34+0x3900], [R48.64], P6 ;  /* 0x0390000030227fae */ /* 0x0003e8000b141d4c */
[----:B------:R1:W-:Y:S04]  /*2580*/  LDGSTS.E.BYPASS.LTC128B.128.ZFILL [R34+0x4900], [R52.64], P1 ;  /* 0x0490000034227fae */ /* 0x0003e80008941d4c */
[----:B------:R1:W-:Y:S02]  /*2590*/  LDGSTS.E.BYPASS.LTC128B.128.ZFILL [R34+0x5900], [R32.64], P0 ;  /* 0x0590000020227fae */ /* 0x0003e40008141d4c */
.L_x_1:
[----:B------:R-:W-:Y:S01]  /*25a0*/  SHF.R.S32.HI R238, RZ, 0x1f, R3 ;  /* 0x0000001fffee7819 */ /* 0x000fe20000011403 */
[----:B-1----:R-:W-:Y:S01]  /*25b0*/  IMAD.U32 R45, RZ, RZ, UR17 ;  /* 0x00000011ff2d7e24 */ /* 0x002fe2000f8e00ff */
[----:B------:R-:W0:Y:S01]  /*25c0*/  LDGDEPBAR ;  /* 0x00000000000079af */ /* 0x000e220000000000 */
[----:B------:R-:W-:Y:S01]  /*25d0*/  IMAD.SHL.U32 R225, R2, 0x2, RZ ;  /* 0x0000000202e17824 */ /* 0x000fe200078e00ff */
[----:B------:R-:W-:-:S03]  /*25e0*/  LEA.HI R238, R238, R3, RZ, 0x2 ;  /* 0x00000003eeee7211 */ /* 0x000fc600078f10ff */
[----:B------:R-:W-:Y:S01]  /*25f0*/  IMAD R223, R0, 0x2, R225 ;  /* 0x0000000200df7824 */ /* 0x000fe200078e02e1 */
[----:B------:R-:W-:Y:S01]  /*2600*/  LOP3.LUT R32, R238, 0x7ffffffc, RZ, 0xc0, !PT ;  /* 0x7ffffffcee207812 */ /* 0x000fe200078ec0ff */
[----:B------:R-:W-:Y:S04]  /*2610*/  LDSM.16.MT88.4 R148, [R225+0x100] ;  /* 0x00010000e194783b */ /* 0x000fe80000004200 */
[----:B------:R-:W-:Y:S01]  /*2620*/  IMAD.IADD R32, R3, 0x1, -R32 ;  /* 0x0000000103207824 */ /* 0x000fe200078e0a20 */
[----:B------:R-:W-:Y:S03]  /*2630*/  LDSM.16.MT88.4 R104, [R223+0x1100] ;  /* 0x00110000df68783b */ /* 0x000fe60000004200 */
[----:B------:R-:W-:Y:S01]  /*2640*/  IMAD R45, R32, -0x2, R45 ;  /* 0xfffffffe202d7824 */ /* 0x000fe200078e022d */
[----:B------:R-:W-:Y:S04]  /*2650*/  LDSM.16.MT88.4 R116, [R225+0x2100] ;  /* 0x00210000e174783b */ /* 0x000fe80000004200 */
[----:B------:R-:W-:-:S02]  /*2660*/  ISETP.GT.AND P0, PT, R45, RZ, PT ;  /* 0x000000ff2d00720c */ /* 0x000fc40003f04270 */
[C---:B------:R-:W-:Y:S02]  /*2670*/  ISETP.GT.AND P1, PT, R45.reuse, 0x1, PT ;  /* 0x000000012d00780c */ /* 0x040fe40003f24270 */
[----:B------:R-:W-:Y:S02]  /*2680*/  FSEL R42, R30, -INF , P0 ;  /* 0xff8000001e2a7808 */ /* 0x000fe40000000000 */
[----:B------:R-:W-:Y:S02]  /*2690*/  FSEL R40, R28, -INF , P0 ;  /* 0xff8000001c287808 */ /* 0x000fe40000000000 */
[----:B------:R-:W-:Y:S02]  /*26a0*/  FSEL R35, R94, -INF , P0 ;  /* 0xff8000005e237808 */ /* 0x000fe40000000000 */
[----:B------:R-:W-:Y:S02]  /*26b0*/  FSEL R39, R92, -INF , P0 ;  /* 0xff8000005c277808 */ /* 0x000fe40000000000 */
[----:B------:R-:W-:-:S02]  /*26c0*/  ISETP.GT.AND P0, PT, R45, 0x8, PT ;  /* 0x000000082d00780c */ /* 0x000fc40003f04270 */
[----:B------:R-:W-:Y:S02]  /*26d0*/  FSEL R41, R31, -INF , P1 ;  /* 0xff8000001f297808 */ /* 0x000fe40000800000 */
        /* <DEDUP_REMOVED lines=13> */
[----:B------:R-:W-:Y:S01]  /*27b0*/  ISETP.GT.AND P1, PT, R45, 0x9, PT ;  /* 0x000000092d00780c */ /* 0x000fe20003f24270 */
[----:B------:R-:W-:Y:S01]  /*27c0*/  LDSM.16.MT88.4 R92, [R225+0x1100] ;  /* 0x00110000e15c783b */ /* 0x000fe20000004200 */
[----:B------:R-:W-:Y:S02]  /*27d0*/  FSEL R18, R18, -INF , P0 ;  /* 0xff80000012127808 */ /* 0x000fe40000000000 */
[----:B------:R-:W-:Y:S02]  /*27e0*/  FSEL R16, R16, -INF , P0 ;  /* 0xff80000010107808 */ /* 0x000fe40000000000 */
[----:B------:R-:W-:-:S02]  /*27f0*/  FSEL R201, R82, -INF , P0 ;  /* 0xff80000052c97808 */ /* 0x000fc40000000000 */
[----:B------:R-:W-:Y:S02]  /*2800*/  FSEL R204, R80, -INF , P0 ;  /* 0xff80000050cc7808 */ /* 0x000fe40000000000 */
[----:B------:R-:W-:Y:S02]  /*2810*/  ISETP.GT.AND P0, PT, R45, 0x20, PT ;  /* 0x000000202d00780c */ /* 0x000fe40003f04270 */
[----:B------:R-:W-:Y:S02]  /*2820*/  FSEL R27, R27, -INF , P1 ;  /* 0xff8000001b1b7808 */ /* 0x000fe40000800000 */
[----:B------:R-:W-:Y:S02]  /*2830*/  FSEL R25, R25, -INF , P1 ;  /* 0xff80000019197808 */ /* 0x000fe40000800000 */
[----:B------:R-:W-:Y:S02]  /*2840*/  FSEL R3, R91, -INF , P1 ;  /* 0xff8000005b037808 */ /* 0x000fe40000800000 */
[----:B------:R-:W-:-:S02]  /*2850*/  FSEL R89, R89, -INF , P1 ;  /* 0xff80000059597808 */ /* 0x000fc40000800000 */
[----:B------:R-:W-:Y:S02]  /*2860*/  ISETP.GT.AND P1, PT, R45, 0x11, PT ;  /* 0x000000112d00780c */ /* 0x000fe40003f24270 */
[----:B------:R-:W-:Y:S02]  /*2870*/  FSEL R175, R12, -INF , P0 ;  /* 0xff8000000caf7808 */ /* 0x000fe40000000000 */
[----:B------:R-:W-:Y:S02]  /*2880*/  FMNMX.FTZ R12, R40, R43, !PT ;  /* 0x0000002b280c7209 */ /* 0x000fe40007810000 */
[----:B------:R-:W-:Y:S02]  /*2890*/  FSEL R23, R23, -INF , P1 ;  /* 0xff80000017177808 */ /* 0x000fe40000800000 */
[----:B------:R-:W-:Y:S02]  /*28a0*/  FSEL R21, R21, -INF , P1 ;  /* 0xff80000015157808 */ /* 0x000fe40000800000 */
[----:B------:R-:W-:-:S02]  /*28b0*/  FSEL R185, R87, -INF , P1 ;  /* 0xff80000057b97808 */ /* 0x000fc40000800000 */
[----:B------:R-:W-:Y:S02]  /*28c0*/  FSEL R205, R85, -INF , P1 ;  /* 0xff80000055cd7808 */ /* 0x000fe40000800000 */
[----:B------:R-:W-:Y:S02]  /*28d0*/  ISETP.GT.AND P1, PT, R45, 0x19, PT ;  /* 0x000000192d00780c */ /* 0x000fe40003f24270 */
[----:B------:R-:W-:Y:S02]  /*28e0*/  FMNMX.FTZ R12, R44, R12, !PT ;  /* 0x0000000c2c0c7209 */ /* 0x000fe40007810000 */
[----:B------:R-:W-:Y:S02]  /*28f0*/  FSEL R33, R19, -INF , P1 ;  /* 0xff80000013217808 */ /* 0x000fe40000800000 */
[----:B------:R-:W-:Y:S02]  /*2900*/  FSEL R17, R17, -INF , P1 ;  /* 0xff80000011117808 */ /* 0x000fe40000800000 */
[----:B------:R-:W-:-:S02]  /*2910*/  FSEL R176, R83, -INF , P1 ;  /* 0xff80000053b07808 */ /* 0x000fc40000800000 */
[----:B------:R-:W-:Y:S02]  /*2920*/  FSEL R203, R81, -INF , P1 ;  /* 0xff80000051cb7808 */ /* 0x000fe40000800000 */
[----:B------:R-:W-:Y:S01]  /*2930*/  ISETP.GT.AND P1, PT, R45, 0x28, PT ;  /* 0x000000282d00780c */ /* 0x000fe20003f24270 */
[----:B------:R-:W-:Y:S01]  /*2940*/  LDSM.16.MT88.4 R80, [R223+0x100] ;  /* 0x00010000df50783b */ /* 0x000fe20000004200 */
[----:B------:R-:W-:Y:S02]  /*2950*/  FMNMX.FTZ R12, R25, R12, !PT ;  /* 0x0000000c190c7209 */ /* 0x000fe40007810000 */
[----:B------:R-:W-:Y:S02]  /*2960*/  FSEL R187, R10, -INF , P1 ;  /* 0xff8000000abb7808 */ /* 0x000fe40000800000 */
[----:B------:R-:W-:Y:S02]  /*2970*/  FMNMX.FTZ R10, R20, R12, !PT ;  /* 0x0000000c140a7209 */ /* 0x000fe40007810000 */
[----:B------:R-:W-:-:S02]  /*2980*/  FSEL R182, R8, -INF , P1 ;  /* 0xff80000008b67808 */ /* 0x000fc40000800000 */
[----:B------:R-:W-:Y:S02]  /*2990*/  FMNMX.FTZ R8, R21, R10, !PT ;  /* 0x0000000a15087209 */ /* 0x000fe40007810000 */
[----:B------:R-:W-:Y:S02]  /*29a0*/  FSEL R29, R14, -INF , P0 ;  /* 0xff8000000e1d7808 */ /* 0x000fe40000000000 */
[----:B------:R-:W-:Y:S02]  /*29b0*/  FSEL R195, R78, -INF , P0 ;  /* 0xff8000004ec37808 */ /* 0x000fe40000000000 */
[----:B------:R-:W-:Y:S02]  /*29c0*/  FSEL R191, R76, -INF , P0 ;  /* 0xff8000004cbf7808 */ /* 0x000fe40000000000 */
[----:B------:R-:W-:Y:S02]  /*29d0*/  ISETP.GT.AND P0, PT, R45, 0x29, PT ;  /* 0x000000292d00780c */ /* 0x000fe40003f04270 */
[----:B------:R-:W-:-:S02]  /*29e0*/  FMNMX.FTZ R8, R16, R8, !PT ;  /* 0x0000000810087209 */ /* 0x000fc40007810000 */
[----:B------:R-:W-:Y:S02]  /*29f0*/  FSEL R197, R74, -INF , P1 ;  /* 0xff8000004ac57808 */ /* 0x000fe40000800000 */
[----:B------:R-:W-:Y:S02]  /*2a00*/  FSEL R199, R72, -INF , P1 ;  /* 0xff80000048c77808 */ /* 0x000fe40000800000 */
[----:B------:R-:W-:Y:S02]  /*2a10*/  ISETP.GT.AND P6, PT, R45, 0x21, PT ;  /* 0x000000212d00780c */ /* 0x000fe40003fc4270 */
[----:B------:R-:W-:Y:S02]  /*2a20*/  FSEL R30, R9, -INF , P0 ;  /* 0xff800000091e7808 */ /* 0x000fe40000000000 */
[----:B------:R-:W-:Y:S02]  /*2a30*/  ISETP.GT.AND P1, PT, R45, 0x30, PT ;  /* 0x000000302d00780c */ /* 0x000fe40003f24270 */
[----:B------:R-:W-:-:S02]  /*2a40*/  FMNMX.FTZ R8, R17, R8, !PT ;  /* 0x0000000811087209 */ /* 0x000fc40007810000 */
[----:B------:R-:W-:Y:S02]  /*2a50*/  FMNMX.FTZ R9, R42, R41, !PT ;  /* 0x000000292a097209 */ /* 0x000fe40007810000 */
[----:B------:R-:W-:Y:S02]  /*2a60*/  FSEL R31, R13, -INF , P6 ;  /* 0xff8000000d1f7808 */ /* 0x000fe40003000000 */
[----:B------:R-:W-:Y:S02]  /*2a70*/  FSEL R184, R6, -INF , P1 ;  /* 0xff80000006b87808 */ /* 0x000fe40000800000 */
[----:B------:R-:W-:Y:S02]  /*2a80*/  FMNMX.FTZ R8, R175, R8, !PT ;  /* 0x00000008af087209 */ /* 0x000fe40007810000 */
[----:B------:R-:W-:Y:S02]  /*2a90*/  FMNMX.FTZ R6, R26, R9, !PT ;  /* 0x000000091a067209 */ /* 0x000fe40007810000 */
[----:B------:R-:W-:-:S02]  /*2aa0*/  FSEL R186, R11, -INF , P0 ;  /* 0xff8000000bba7808 */ /* 0x000fc40000000000 */
[----:B------:R-:W-:Y:S02]  /*2ab0*/  FSEL R198, R75, -INF , P0 ;  /* 0xff8000004bc67808 */ /* 0x000fe40000000000 */
[----:B------:R-:W-:Y:S02]  /*2ac0*/  FSEL R194, R73, -INF , P0 ;  /* 0xff80000049c27808 */ /* 0x000fe40000000000 */
[----:B------:R-:W-:Y:S02]  /*2ad0*/  FSEL R193, R4, -INF , P1 ;  /* 0xff80000004c17808 */ /* 0x000fe40000800000 */
[----:B------:R-:W-:Y:S02]  /*2ae0*/  ISETP.GT.AND P0, PT, R45, 0x31, PT ;  /* 0x000000312d00780c */ /* 0x000fe40003f04270 */
[----:B------:R-:W-:Y:S02]  /*2af0*/  FMNMX.FTZ R4, R31, R8, !PT ;  /* 0x000000081f047209 */ /* 0x000fe40007810000 */
[----:B------:R-:W-:-:S02]  /*2b00*/  FMNMX.FTZ R6, R27, R6, !PT ;  /* 0x000000061b067209 */ /* 0x000fc40007810000 */
[----:B------:R-:W-:Y:S02]  /*2b10*/  FSEL R192, R5, -INF , P0 ;  /* 0xff80000005c07808 */ /* 0x000fe40000000000 */
[----:B------:R-:W-:Y:S02]  /*2b20*/  FMNMX.FTZ R4, R182, R4, !PT ;  /* 0x00000004b6047209 */ /* 0x000fe40007810000 */
[----:B------:R-:W-:Y:S02]  /*2b30*/  FMNMX.FTZ R5, R22, R6, !PT ;  /* 0x0000000616057209 */ /* 0x000fe40007810000 */
[----:B------:R-:W-:Y:S02]  /*2b40*/  FMNMX.FTZ R4, R30, R4, !PT ;  /* 0x000000041e047209 */ /* 0x000fe40007810000 */
[----:B------:R-:W-:Y:S02]  /*2b50*/  FMNMX.FTZ R5, R23, R5, !PT ;  /* 0x0000000517057209 */ /* 0x000fe40007810000 */
[----:B------:R-:W-:-:S02]  /*2b60*/  FSEL R171, R70, -INF , P1 ;  /* 0xff80000046ab7808 */ /* 0x000fc40000800000 */
[----:B------:R-:W-:Y:S02]  /*2b70*/  FSEL R178, R68, -INF , P1 ;  /* 0xff80000044b27808 */ /* 0x000fe40000800000 */
[----:B------:R-:W-:Y:S02]  /*2b80*/  ISETP.GT.AND P1, PT, R45, 0x38, PT ;  /* 0x000000382d00780c */ /* 0x000fe40003f24270 */
[----:B------:R-:W-:Y:S02]  /*2b90*/  FMNMX.FTZ R4, R193, R4, !PT ;  /* 0x00000004c1047209 */ /* 0x000fe40007810000 */
[----:B------:R-:W-:Y:S02]  /*2ba0*/  FMNMX.FTZ R5, R18, R5, !PT ;  /* 0x0000000512057209 */ /* 0x000fe40007810000 */
[----:B------:R-:W-:Y:S02]  /*2bb0*/  FSEL R181, R7, -INF , P0 ;  /* 0xff80000007b57808 */ /* 0x000fe40000000000 */
[----:B------:R-:W-:-:S02]  /*2bc0*/  FSEL R170, R71, -INF , P0 ;  /* 0xff80000047aa7808 */ /* 0x000fc40000000000 */
[----:B------:R-:W-:Y:S02]  /*2bd0*/  FSEL R177, R69, -INF , P0 ;  /* 0xff80000045b17808 */ /* 0x000fe40000000000 */
[----:B------:R-:W-:Y:S02]  /*2be0*/  ISETP.GT.AND P0, PT, R45, 0x39, PT ;  /* 0x000000392d00780c */ /* 0x000fe40003f04270 */
[----:B------:R-:W-:Y:S02]  /*2bf0*/  FSEL R190, R64, -INF , P1 ;  /* 0xff80000040be7808 */ /* 0x000fe40000800000 */
[----:B------:R-:W-:Y:S02]  /*2c00*/  FMNMX.FTZ R4, R192, R4, !PT ;  /* 0x00000004c0047209 */ /* 0x000fe40007810000 */
[----:B------:R-:W-:Y:S02]  /*2c10*/  FMNMX.FTZ R5, R33, R5, !PT ;  /* 0x0000000521057209 */ /* 0x000fe40007810000 */
[----:B------:R-:W-:-:S02]  /*2c20*/  FSEL R188, R65, -INF , P0 ;  /* 0xff80000041bc7808 */ /* 0x000fc40000000000 */
[----:B------:R-:W-:Y:S02]  /*2c30*/  FMNMX.FTZ R4, R190, R4, !PT ;  /* 0x00000004be047209 */ /* 0x000fe40007810000 */
[----:B------:R-:W-:Y:S02]  /*2c40*/  FSEL R28, R15, -INF , P6 ;  /* 0xff8000000f1c7808 */ /* 0x000fe40003000000 */
[----:B------:R-:W-:Y:S01]  /*2c50*/  FMNMX.FTZ R7, R29, R5, !PT ;  /* 0x000000051d077209 */ /* 0x000fe20007810000 */
[----:B------:R-:W-:Y:S01]  /*2c60*/  LDSM.16.MT88.4 R12, [R223+0x1500] ;  /* 0x00150000df0c783b */ /* 0x000fe20000004200 */
[----:B------:R-:W-:Y:S02]  /*2c70*/  FMNMX.FTZ R6, R39, R38, !PT ;  /* 0x0000002627067209 */ /* 0x000fe40007810000 */
[----:B------:R-:W-:Y:S02]  /*2c80*/  FMNMX.FTZ R4, R188, R4, !PT ;  /* 0x00000004bc047209 */ /* 0x000fe40007810000 */
[----:B------:R-:W-:-:S02]  /*2c90*/  FMNMX.FTZ R7, R28, R7, !PT ;  /* 0x000000071c077209 */ /* 0x000fc40007810000 */
[----:B------:R-:W-:Y:S02]  /*2ca0*/  FMNMX.FTZ R5, R88, R6, !PT ;  /* 0x0000000658057209 */ /* 0x000fe40007810000 */
[----:B------:R-:W-:Y:S01]  /*2cb0*/  FMNMX.FTZ R7, R187, R7, !PT ;  /* 0x00000007bb077209 */ /* 0x000fe20007810000 */
[----:B------:R-:W1:Y:S01]  /*2cc0*/  SHFL.BFLY PT, R6, R4, 0x2, 0x1f ;  /* 0x0c401f0004067f89 */ /* 0x000e6200000e0000 */
[----:B------:R-:W-:Y:S02]  /*2cd0*/  FMNMX.FTZ R5, R89, R5, !PT ;  /* 0x0000000559057209 */ /* 0x000fe40007810000 */
[----:B------:R-:W-:Y:S02]  /*2ce0*/  FMNMX.FTZ R7, R186, R7, !PT ;  /* 0x00000007ba077209 */ /* 0x000fe40007810000 */
[----:B------:R-:W-:Y:S02]  /*2cf0*/  FMNMX.FTZ R5, R32, R5, !PT ;  /* 0x0000000520057209 */ /* 0x000fe40007810000 */
[----:B------:R-:W-:-:S02]  /*2d00*/  FMNMX.FTZ R7, R184, R7, !PT ;  /* 0x00000007b8077209 */ /* 0x000fc40007810000 */
[----:B------:R-:W-:Y:S02]  /*2d10*/  FMNMX.FTZ R5, R205, R5, !PT ;  /* 0x00000005cd057209 */ /* 0x000fe40007810000 */
[----:B------:R-:W-:Y:S02]  /*2d20*/  FSEL R183, R66, -INF , P1 ;  /* 0xff80000042b77808 */ /* 0x000fe40000800000 */
[----:B------:R-:W-:Y:S02]  /*2d30*/  FMNMX.FTZ R7, R181, R7, !PT ;  /* 0x00000007b5077209 */ /* 0x000fe40007810000 */
[----:B------:R-:W-:Y:S02]  /*2d40*/  FMNMX.FTZ R5, R204, R5, !PT ;  /* 0x00000005cc057209 */ /* 0x000fe40007810000 */
[----:B------:R-:W-:Y:S02]  /*2d50*/  FSEL R180, R67, -INF , P0 ;  /* 0xff80000043b47808 */ /* 0x000fe40000000000 */
[----:B------:R-:W-:-:S02]  /*2d60*/  FMNMX.FTZ R7, R183, R7, !PT ;  /* 0x00000007b7077209 */ /* 0x000fc40007810000 */
[----:B------:R-:W-:Y:S02]  /*2d70*/  FMNMX.FTZ R5, R203, R5, !PT ;  /* 0x00000005cb057209 */ /* 0x000fe40007810000 */
[----:B------:R-:W-:Y:S02]  /*2d80*/  FMNMX.FTZ R8, R35, R34, !PT ;  /* 0x0000002223087209 */ /* 0x000fe40007810000 */
[----:B------:R-:W-:Y:S02]  /*2d90*/  FMNMX.FTZ R7, R180, R7, !PT ;  /* 0x00000007b4077209 */ /* 0x000fe40007810000 */
[----:B------:R-:W-:Y:S02]  /*2da0*/  FSEL R200, R77, -INF , P6 ;  /* 0xff8000004dc87808 */ /* 0x000fe40003000000 */
[----:B------:R-:W-:Y:S02]  /*2db0*/  FMNMX.FTZ R5, R191, R5, !PT ;  /* 0x00000005bf057209 */ /* 0x000fe40007810000 */
[----:B------:R-:W-:-:S02]  /*2dc0*/  FMNMX.FTZ R8, R24, R8, !PT ;  /* 0x0000000818087209 */ /* 0x000fc40007810000 */
[----:B-1----:R-:W-:Y:S02]  /*2dd0*/  FMNMX.FTZ R6, R4, R6, !PT ;  /* 0x0000000604067209 */ /* 0x002fe40007810000 */
[----:B------:R-:W-:Y:S01]  /*2de0*/  FMNMX.FTZ R5, R200, R5, !PT ;  /* 0x00000005c8057209 */ /* 0x000fe20007810000 */
[----:B------:R-:W1:Y:S01]  /*2df0*/  SHFL.BFLY PT, R4, R7, 0x2, 0x1f ;  /* 0x0c401f0007047f89 */ /* 0x000e6200000e0000 */
[----:B------:R-:W-:Y:S02]  /*2e00*/  FMNMX.FTZ R8, R3, R8, !PT ;  /* 0x0000000803087209 */ /* 0x000fe40007810000 */
[----:B------:R-:W-:Y:S01]  /*2e10*/  FMNMX.FTZ R5, R199, R5, !PT ;  /* 0x00000005c7057209 */ /* 0x000fe20007810000 */
[----:B------:R-:W2:Y:S01]  /*2e20*/  SHFL.BFLY PT, R166, R6, 0x1, 0x1f ;  /* 0x0c201f0006a67f89 */ /* 0x000ea200000e0000 */
[----:B------:R-:W-:Y:S02]  /*2e30*/  FMNMX.FTZ R8, R202, R8, !PT ;  /* 0x00000008ca087209 */ /* 0x000fe40007810000 */
[----:B------:R-:W-:-:S02]  /*2e40*/  FMNMX.FTZ R5, R194, R5, !PT ;  /* 0x00000005c2057209 */ /* 0x000fc40007810000 */
[----:B------:R-:W-:Y:S02]  /*2e50*/  FMNMX.FTZ R8, R185, R8, !PT ;  /* 0x00000008b9087209 */ /* 0x000fe40007810000 */
[----:B------:R-:W-:Y:S02]  /*2e60*/  FMNMX.FTZ R5, R178, R5, !PT ;  /* 0x00000005b2057209 */ /* 0x000fe40007810000 */
[----:B------:R-:W-:Y:S02]  /*2e70*/  FMNMX.FTZ R8, R201, R8, !PT ;  /* 0x00000008c9087209 */ /* 0x000fe40007810000 */
[----:B------:R-:W-:Y:S02]  /*2e80*/  FSEL R174, R60, -INF , P1 ;  /* 0xff8000003cae7808 */ /* 0x000fe40000800000 */
[----:B------:R-:W-:Y:S02]  /*2e90*/  FMNMX.FTZ R5, R177, R5, !PT ;  /* 0x00000005b1057209 */ /* 0x000fe40007810000 */
[----:B------:R-:W-:-:S02]  /*2ea0*/  FMNMX.FTZ R8, R176, R8, !PT ;  /* 0x00000008b0087209 */ /* 0x000fc40007810000 */
[----:B------:R-:W-:Y:S02]  /*2eb0*/  FSEL R172, R61, -INF , P0 ;  /* 0xff8000003dac7808 */ /* 0x000fe40000000000 */
[----:B------:R-:W-:Y:S02]  /*2ec0*/  FMNMX.FTZ R5, R174, R5, !PT ;  /* 0x00000005ae057209 */ /* 0x000fe40007810000 */
[----:B------:R-:W-:Y:S02]  /*2ed0*/  FSEL R196, R79, -INF , P6 ;  /* 0xff8000004fc47808 */ /* 0x000fe40003000000 */
[----:B------:R-:W-:Y:S02]  /*2ee0*/  FMNMX.FTZ R8, R195, R8, !PT ;  /* 0x00000008c3087209 */ /* 0x000fe40007810000 */
[----:B------:R-:W-:Y:S02]  /*2ef0*/  FMNMX.FTZ R5, R172, R5, !PT ;  /* 0x00000005ac057209 */ /* 0x000fe40007810000 */
[----:B-1----:R-:W-:-:S02]  /*2f00*/  FMNMX.FTZ R4, R7, R4, !PT ;  /* 0x0000000407047209 */ /* 0x002fc40007810000 */
[----:B------:R-:W-:Y:S01]  /*2f10*/  FMNMX.FTZ R7, R196, R8, !PT ;  /* 0x00000008c4077209 */ /* 0x000fe20007810000 */
[----:B------:R-:W1:Y:S01]  /*2f20*/  SHFL.BFLY PT, R168, R5, 0x2, 0x1f ;  /* 0x0c401f0005a87f89 */ /* 0x000e6200000e0000 */
[----:B--2---:R-:W-:Y:S02]  /*2f30*/  FMNMX.FTZ R166, R6, R166, !PT ;  /* 0x000000a606a67209 */ /* 0x004fe40007810000 */
[----:B------:R-:W-:Y:S01]  /*2f40*/  FMNMX.FTZ R6, R197, R7, !PT ;  /* 0x00000007c5067209 */ /* 0x000fe20007810000 */
[----:B------:R-:W2:Y:S01]  /*2f50*/  SHFL.BFLY PT, R165, R4, 0x1, 0x1f ;  /* 0x0c201f0004a57f89 */ /* 0x000ea200000e0000 */
[----:B------:R-:W-:Y:S01]  /*2f60*/  FSEL R169, R62, -INF , P1 ;  /* 0xff8000003ea97808 */ /* 0x000fe20000800000 */
[----:B------:R-:W-:Y:S01]  /*2f70*/  FMUL.FTZ R189, R166, c[0x0][0x2d0] ;  /* 0x0000b400a6bd7a20 */ /* 0x000fe20000410000 */
[----:B------:R-:W-:Y:S01]  /*2f80*/  FMNMX.FTZ R6, R198, R6, !PT ;  /* 0x00000006c6067209 */ /* 0x000fe20007810000 */
[----:B------:R-:W-:Y:S01]  /*2f90*/  LDSM.16.MT88.4 R8, [R225+0x2500] ;  /* 0x00250000e108783b */ /* 0x000fe20000004200 */
[----:B------:R-:W-:-:S02]  /*2fa0*/  FSEL R67, R63, -INF , P0 ;  /* 0xff8000003f437808 */ /* 0x000fc40000000000 */
[----:B------:R-:W-:Y:S02]  /*2fb0*/  FMNMX.FTZ R6, R171, R6, !PT ;  /* 0x00000006ab067209 */ /* 0x000fe40007810000 */
[----:B------:R-:W-:Y:S02]  /*2fc0*/  FSETP.NEU.FTZ.AND P1, PT, R166, -INF , PT ;  /* 0xff800000a600780b */ /* 0x000fe40003f3d000 */
[----:B------:R-:W-:Y:S02]  /*2fd0*/  FMNMX.FTZ R6, R170, R6, !PT ;  /* 0x00000006aa067209 */ /* 0x000fe40007810000 */
[----:B------:R-:W-:Y:S02]  /*2fe0*/  FSEL R189, R189, RZ, P1 ;  /* 0x000000ffbdbd7208 */ /* 0x000fe40000800000 */
[----:B------:R-:W-:-:S03]  /*2ff0*/  FMNMX.FTZ R6, R169, R6, !PT ;  /* 0x00000006a9067209 */ /* 0x000fc60007810000 */
[--C-:B------:R-:W-:Y:S01]  /*3000*/  FFMA.FTZ R48, R40, c[0x0][0x2d0], -R189.reuse ;  /* 0x0000b40028307a23 */ /* 0x100fe200000108bd */
[----:B------:R-:W-:Y:S01]  /*3010*/  FMNMX.FTZ R167, R67, R6, !PT ;  /* 0x0000000643a77209 */ /* 0x000fe20007810000 */
[--C-:B------:R-:W-:Y:S01]  /*3020*/  FFMA.FTZ R47, R43, c[0x0][0x2d0], -R189.reuse ;  /* 0x0000b4002b2f7a23 */ /* 0x100fe200000108bd */
[----:B-1----:R-:W-:Y:S01]  /*3030*/  FMNMX.FTZ R168, R5, R168, !PT ;  /* 0x000000a805a87209 */ /* 0x002fe20007810000 */
[--C-:B------:R-:W-:Y:S02]  /*3040*/  FFMA.FTZ R46, R44, c[0x0][0x2d0], -R189.reuse ;  /* 0x0000b4002c2e7a23 */ /* 0x100fe400000108bd */
[----:B------:R-:W1:Y:S01]  /*3050*/  SHFL.BFLY PT, R5, R167, 0x2, 0x1f ;  /* 0x0c401f00a7057f89 */ /* 0x000e6200000e0000 */
[----:B--2---:R-:W-:Y:S01]  /*3060*/  FMNMX.FTZ R165, R4, R165, !PT ;  /* 0x000000a504a57209 */ /* 0x004fe20007810000 */
[----:B------:R-:W-:Y:S01]  /*3070*/  FFMA.FTZ R40, R25, c[0x0][0x2d0], -R189 ;  /* 0x0000b40019287a23 */ /* 0x000fe200000108bd */
[----:B------:R-:W-:Y:S01]  /*3080*/  MUFU.EX2 R48, R48 ;  /* 0x0000003000307308 */ /* 0x000fe20000000800 */
[----:B------:R-:W2:Y:S01]  /*3090*/  SHFL.BFLY PT, R4, R168, 0x1, 0x1f ;  /* 0x0c201f00a8047f89 */ /* 0x000ea200000e0000 */
[C---:B------:R-:W-:Y:S01]  /*30a0*/  FSETP.NEU.FTZ.AND P0, PT, R165.reuse, -INF , PT ;  /* 0xff800000a500780b */ /* 0x040fe20003f1d000 */
[----:B------:R-:W-:-:S02]  /*30b0*/  FMUL.FTZ R179, R165, c[0x0][0x2d0] ;  /* 0x0000b400a5b37a20 */ /* 0x000fc40000410000 */
[--C-:B------:R-:W-:Y:S02]  /*30c0*/  FFMA.FTZ R43, R20, c[0x0][0x2d0], -R189.reuse ;  /* 0x0000b400142b7a23 */ /* 0x100fe400000108bd */
[--C-:B------:R-:W-:Y:S01]  /*30d0*/  FFMA.FTZ R2, R17, c[0x0][0x2d0], -R189.reuse ;  /* 0x0000b40011027a23 */ /* 0x100fe200000108bd */
[----:B------:R-:W-:Y:S01]  /*30e0*/  FSEL R179, R179, RZ, P0 ;  /* 0x000000ffb3b37208 */ /* 0x000fe20000000000 */
[----:B------:R-:W3:Y:S01]  /*30f0*/  MUFU.EX2 R47, R47 ;  /* 0x0000002f002f7308 */ /* 0x000ee20000000800 */
[--C-:B------:R-:W-:Y:S02]  /*3100*/  FFMA.FTZ R175, R175, c[0x0][0x2d0], -R189.reuse ;  /* 0x0000b400afaf7a23 */ /* 0x100fe400000108bd */
[----:B------:R-:W-:Y:S02]  /*3110*/  FFMA.FTZ R193, R193, c[0x0][0x2d0], -R189 ;  /* 0x0000b400c1c17a23 */ /* 0x000fe400000108bd */
[--C-:B------:R-:W-:Y:S02]  /*3120*/  FFMA.FTZ R45, R42, c[0x0][0x2d0], -R179.reuse ;  /* 0x0000b4002a2d7a23 */ /* 0x100fe400000108b3 */
[--C-:B------:R-:W-:Y:S01]  /*3130*/  FFMA.FTZ R51, R41, c[0x0][0x2d0], -R179.reuse ;  /* 0x0000b40029337a23 */ /* 0x100fe200000108b3 */
[----:B------:R-:W-:Y:S01]  /*3140*/  MUFU.EX2 R46, R46 ;  /* 0x0000002e002e7308 */ /* 0x000fe20000000800 */
[----:B------:R-:W-:-:S02]  /*3150*/  FFMA.FTZ R50, R26, c[0x0][0x2d0], -R179 ;  /* 0x0000b4001a327a23 */ /* 0x000fc400000108b3 */
[--C-:B------:R-:W-:Y:S01]  /*3160*/  FFMA.FTZ R42, R27, c[0x0][0x2d0], -R179.reuse ;  /* 0x0000b4001b2a7a23 */ /* 0x100fe200000108b3 */
[----:B-1----:R-:W-:Y:S01]  /*3170*/  FMNMX.FTZ R167, R167, R5, !PT ;  /* 0x00000005a7a77209 */ /* 0x002fe20007810000 */
[--C-:B------:R-:W-:Y:S02]  /*3180*/  FFMA.FTZ R41, R22, c[0x0][0x2d0], -R179.reuse ;  /* 0x0000b40016297a23 */ /* 0x100fe400000108b3 */
[--C-:B------:R-:W-:Y:S01]  /*3190*/  FFMA.FTZ R49, R33, c[0x0][0x2d0], -R179.reuse ;  /* 0x0000b40021317a23 */ /* 0x100fe200000108b3 */
[----:B--2---:R-:W-:Y:S01]  /*31a0*/  FMNMX.FTZ R168, R168, R4, !PT ;  /* 0x00000004a8a87209 */ /* 0x004fe20007810000 */
[----:B------:R-:W1:Y:S01]  /*31b0*/  SHFL.BFLY PT, R0, R167, 0x1, 0x1f ;  /* 0x0c201f00a7007f89 */ /* 0x000e6200000e0000 */
[----:B------:R-:W2:Y:S01]  /*31c0*/  MUFU.EX2 R40, R40 ;  /* 0x0000002800287308 */ /* 0x000ea20000000800 */
[----:B---3--:R-:W-:Y:S01]  /*31d0*/  F2FP.PACK_AB R128, R47, R48 ;  /* 0x000000302f80723e */ /* 0x008fe200000000ff */
[--C-:B------:R-:W-:Y:S01]  /*31e0*/  FFMA.FTZ R187, R187, c[0x0][0x2d0], -R179.reuse ;  /* 0x0000b400bbbb7a23 */ /* 0x100fe200000108b3 */
[----:B------:R-:W3:Y:S01]  /*31f0*/  LDSM.16.MT88.4 R4, [R223+0x2100] ;  /* 0x00210000df04783b */ /* 0x000ee20000004200 */
[C---:B------:R-:W-:Y:S01]  /*3200*/  FMUL.FTZ R173, R168.reuse, c[0x0][0x2d0] ;  /* 0x0000b400a8ad7a20 */ /* 0x040fe20000410000 */
[----:B------:R-:W-:Y:S01]  /*3210*/  FSETP.NEU.FTZ.AND P0, PT, R168, -INF , PT ;  /* 0xff800000a800780b */ /* 0x000fe20003f1d000 */
[----:B------:R-:W-:-:S02]  /*3220*/  FFMA.FTZ R186, R186, c[0x0][0x2d0], -R179 ;  /* 0x0000b400baba7a23 */ /* 0x000fc400000108b3 */
[----:B------:R-:W-:Y:S01]  /*3230*/  MUFU.EX2 R45, R45 ;  /* 0x0000002d002d7308 */ /* 0x000fe20000000800 */
[----:B------:R-:W-:Y:S01]  /*3240*/  FSEL R173, R173, RZ, P0 ;  /* 0x000000ffadad7208 */ /* 0x000fe20000000000 */
[----:B------:R-:W-:Y:S02]  /*3250*/  FADD.FTZ R47, R48, R47 ;  /* 0x0000002f302f7221 */ /* 0x000fe40000010000 */
[----:B------:R-:W-:Y:S02]  /*3260*/  FFMA.FTZ R192, R192, c[0x0][0x2d0], -R189 ;  /* 0x0000b400c0c07a23 */ /* 0x000fe400000108bd */
[--C-:B------:R-:W-:Y:S02]  /*3270*/  FFMA.FTZ R58, R39, c[0x0][0x2d0], -R173.reuse ;  /* 0x0000b400273a7a23 */ /* 0x100fe400000108ad */
[----:B------:R-:W4:Y:S01]  /*3280*/  MUFU.EX2 R51, R51 ;  /* 0x0000003300337308 */ /* 0x000f220000000800 */
[--C-:B------:R-:W-:Y:S01]  /*3290*/  FFMA.FTZ R57, R38, c[0x0][0x2d0], -R173.reuse ;  /* 0x0000b40026397a23 */ /* 0x100fe200000108ad */
[----:B--2---:R-:W-:Y:S01]  /*32a0*/  F2FP.PACK_AB R130, R40, R46 ;  /* 0x0000002e2882723e */ /* 0x004fe200000000ff */
[----:B------:R-:W-:-:S02]  /*32b0*/  FFMA.FTZ R54, R88, c[0x0][0x2d0], -R173 ;  /* 0x0000b40058367a23 */ /* 0x000fc400000108ad */
[----:B------:R-:W-:Y:S01]  /*32c0*/  FFMA.FTZ R53, R89, c[0x0][0x2d0], -R173 ;  /* 0x0000b40059357a23 */ /* 0x000fe200000108ad */
[----:B-1----:R-:W-:Y:S02]  /*32d0*/  FMNMX.FTZ R167, R167, R0, !PT ;  /* 0x00000000a7a77209 */ /* 0x002fe40007810000 */
[----:B------:R-:W-:Y:S01]  /*32e0*/  MUFU.EX2 R50, R50 ;  /* 0x0000003200327308 */ /* 0x000fe20000000800 */
[----:B------:R-:W-:Y:S01]  /*32f0*/  FFMA.FTZ R38, R21, c[0x0][0x2d0], -R189 ;  /* 0x0000b40015267a23 */ /* 0x000fe200000108bd */
[C---:B------:R-:W-:Y:S01]  /*3300*/  FSETP.NEU.FTZ.AND P0, PT, R167.reuse, -INF , PT ;  /* 0xff800000a700780b */ /* 0x040fe20003f1d000 */
[----:B------:R-:W-:Y:S02]  /*3310*/  FMUL.FTZ R164, R167, c[0x0][0x2d0] ;  /* 0x0000b400a7a47a20 */ /* 0x000fe40000410000 */
[----:B------:R-:W-:-:S03]  /*3320*/  FFMA.FTZ R0, R23, c[0x0][0x2d0], -R179 ;  /* 0x0000b40017007a23 */ /* 0x000fc600000108b3 */
[----:B------:R-:W1:Y:S01]  /*3330*/  MUFU.EX2 R42, R42 ;  /* 0x0000002a002a7308 */ /* 0x000e620000000800 */
[----:B------:R-:W-:Y:S01]  /*3340*/  FSEL R164, R164, RZ, P0 ;  /* 0x000000ffa4a47208 */ /* 0x000fe20000000000 */
[----:B------:R-:W-:Y:S01]  /*3350*/  FFMA.FTZ R39, R18, c[0x0][0x2d0], -R179 ;  /* 0x0000b40012277a23 */ /* 0x000fe200000108b3 */
[----:B------:R-:W-:Y:S01]  /*3360*/  LDSM.16.MT88.4 R20, [R223+0x500] ;  /* 0x00050000df14783b */ /* 0x000fe20000004200 */
[----:B------:R-:W-:Y:S01]  /*3370*/  FFMA.FTZ R59, R32, c[0x0][0x2d0], -R173 ;  /* 0x0000b400203b7a23 */ /* 0x000fe200000108ad */
[----:B----4-:R-:W-:Y:S01]  /*3380*/  F2FP.PACK_AB R129, R51, R45 ;  /* 0x0000002d3381723e */ /* 0x010fe200000000ff */
[--C-:B------:R-:W-:Y:S01]  /*3390*/  FFMA.FTZ R56, R35, c[0x0][0x2d0], -R164.reuse ;  /* 0x0000b40023387a23 */ /* 0x100fe200000108a4 */
[----:B------:R-:W-:Y:S01]  /*33a0*/  PLOP3.LUT P0, PT, PT, PT, UP0, 0x40, 0x0 ;  /* 0x000000000000781c */ /* 0x000fe20003f0e808 */
[--C-:B------:R-:W-:Y:S01]  /*33b0*/  FFMA.FTZ R55, R34, c[0x0][0x2d0], -R164.reuse ;  /* 0x0000b40022377a23 */ /* 0x100fe200000108a4 */
[----:B------:R-:W-:Y:S01]  /*33c0*/  MUFU.EX2 R58, R58 ;  /* 0x0000003a003a7308 */ /* 0x000fe20000000800 */
[--C-:B------:R-:W-:Y:S01]  /*33d0*/  FFMA.FTZ R52, R24, c[0x0][0x2d0], -R164.reuse ;  /* 0x0000b40018347a23 */ /* 0x100fe200000108a4 */
[----:B------:R-:W-:Y:S01]  /*33e0*/  LDSM.16.MT88.4 R32, [R223+0x2500] ;  /* 0x00250000df20783b */ /* 0x000fe20000004200 */
[----:B------:R-:W-:-:S02]  /*33f0*/  FFMA.FTZ R44, R3, c[0x0][0x2d0], -R164 ;  /* 0x0000b400032c7a23 */ /* 0x000fc400000108a4 */
[----:B------:R-:W-:Y:S01]  /*3400*/  FFMA.FTZ R3, R16, c[0x0][0x2d0], -R189 ;  /* 0x0000b40010037a23 */ /* 0x000fe200000108bd */
[----:B------:R-:W2:Y:S01]  /*3410*/  LDSM.16.MT88.4 R24, [R225+0x500] ;  /* 0x00050000e118783b */ /* 0x000ea20000004200 */
[----:B-1----:R-:W-:Y:S01]  /*3420*/  F2FP.PACK_AB R131, R42, R50 ;  /* 0x000000322a83723e */ /* 0x002fe200000000ff */
[----:B------:R-:W1:Y:S01]  /*3430*/  MUFU.EX2 R57, R57 ;  /* 0x0000003900397308 */ /* 0x000e620000000800 */
[--C-:B------:R-:W-:Y:S01]  /*3440*/  FFMA.FTZ R60, R205, c[0x0][0x2d0], -R173.reuse ;  /* 0x0000b400cd3c7a23 */ /* 0x100fe200000108ad */
[----:B------:R-:W4:Y:S01]  /*3450*/  LDSM.16.MT88.4 R16, [R225+0x1500] ;  /* 0x00150000e110783b */ /* 0x000f220000004200 */
[--C-:B------:R-:W-:Y:S02]  /*3460*/  FFMA.FTZ R61, R204, c[0x0][0x2d0], -R173.reuse ;  /* 0x0000b400cc3d7a23 */ /* 0x100fe400000108ad */
[----:B------:R-:W-:Y:S01]  /*3470*/  FFMA.FTZ R62, R203, c[0x0][0x2d0], -R173 ;  /* 0x0000b400cb3e7a23 */ /* 0x000fe200000108ad */
[----:B------:R-:W-:Y:S01]  /*3480*/  HMMA.16816.F32 R156, R128, R148, RZ ;  /* 0x00000094809c723c */ /* 0x000fe200000018ff */
[--C-:B------:R-:W-:Y:S01]  /*3490*/  FFMA.FTZ R64, R202, c[0x0][0x2d0], -R164.reuse ;  /* 0x0000b400ca407a23 */ /* 0x100fe200000108a4 */
[----:B------:R-:W-:Y:S01]  /*34a0*/  MUFU.EX2 R54, R54 ;  /* 0x0000003600367308 */ /* 0x000fe20000000800 */
[----:B------:R-:W-:-:S02]  /*34b0*/  FFMA.FTZ R63, R185, c[0x0][0x2d0], -R164 ;  /* 0x0000b400b93f7a23 */ /* 0x000fc400000108a4 */
[--C-:B------:R-:W-:Y:S02]  /*34c0*/  FFMA.FTZ R65, R201, c[0x0][0x2d0], -R164.reuse ;  /* 0x0000b400c9417a23 */ /* 0x100fe400000108a4 */
[----:B------:R-:W-:Y:S01]  /*34d0*/  FFMA.FTZ R66, R176, c[0x0][0x2d0], -R164 ;  /* 0x0000b400b0427a23 */ /* 0x000fe200000108a4 */
[C---:B------:R-:W-:Y:S01]  /*34e0*/  HMMA.16816.F32 R72, R128.reuse, R80, RZ ;  /* 0x000000508048723c */ /* 0x040fe200000018ff */
[----:B------:R-:W-:Y:S01]  /*34f0*/  FFMA.FTZ R176, R31, c[0x0][0x2d0], -R189 ;  /* 0x0000b4001fb07a23 */ /* 0x000fe200000108bd */
[----:B------:R-:W5:Y:S01]  /*3500*/  MUFU.EX2 R53, R53 ;  /* 0x0000003500357308 */ /* 0x000f620000000800 */
[----:B-1----:R-:W-:Y:S01]  /*3510*/  F2FP.PACK_AB R132, R57, R58 ;  /* 0x0000003a3984723e */ /* 0x002fe200000000ff */
[----:B------:R-:W-:Y:S02]  /*3520*/  FFMA.FTZ R185, R28, c[0x0][0x2d0], -R179 ;  /* 0x0000b4001cb97a23 */ /* 0x000fe400000108b3 */
[----:B------:R-:W-:Y:S02]  /*3530*/  FADD.FTZ R57, R58, R57 ;  /* 0x000000393a397221 */ /* 0x000fe40000010000 */
[----:B------:R-:W-:Y:S01]  /*3540*/  HMMA.16816.F32 R88, R128, R92, RZ ;  /* 0x0000005c8058723c */ /* 0x000fe200000018ff */
[--C-:B------:R-:W-:Y:S01]  /*3550*/  FFMA.FTZ R191, R191, c[0x0][0x2d0], -R173.reuse ;  /* 0x0000b400bfbf7a23 */ /* 0x100fe200000108ad */
[----:B------:R-:W-:Y:S01]  /*3560*/  MUFU.EX2 R56, R56 ;  /* 0x0000003800387308 */ /* 0x000fe20000000800 */
[----:B------:R-:W-:-:S02]  /*3570*/  FFMA.FTZ R194, R194, c[0x0][0x2d0], -R173 ;  /* 0x0000b400c2c27a23 */ /* 0x000fc400000108ad */
[--C-:B------:R-:W-:Y:S02]  /*3580*/  FFMA.FTZ R195, R195, c[0x0][0x2d0], -R164.reuse ;  /* 0x0000b400c3c37a23 */ /* 0x100fe400000108a4 */
[--C-:B------:R-:W-:Y:S01]  /*3590*/  FFMA.FTZ R196, R196, c[0x0][0x2d0], -R164.reuse ;  /* 0x0000b400c4c47a23 */ /* 0x100fe200000108a4 */
[C---:B------:R-:W-:Y:S01]  /*35a0*/  HMMA.16816.F32 R100, R128.reuse, R104, RZ ;  /* 0x000000688064723c */ /* 0x040fe200000018ff */
[--C-:B------:R-:W-:Y:S01]  /*35b0*/  FFMA.FTZ R197, R197, c[0x0][0x2d0], -R164.reuse ;  /* 0x0000b400c5c57a23 */ /* 0x100fe200000108a4 */
[----:B------:R-:W1:Y:S01]  /*35c0*/  MUFU.EX2 R55, R55 ;  /* 0x0000003700377308 */ /* 0x000e620000000800 */
[----:B-----5:R-:W-:Y:S01]  /*35d0*/  F2FP.PACK_AB R134, R53, R54 ;  /* 0x000000363586723e */ /* 0x020fe200000000ff */
[----:B------:R-:W-:Y:S02]  /*35e0*/  FFMA.FTZ R198, R198, c[0x0][0x2d0], -R164 ;  /* 0x0000b400c6c67a23 */ /* 0x000fe400000108a4 */
[----:B------:R-:W-:Y:S02]  /*35f0*/  FFMA.FTZ R200, R200, c[0x0][0x2d0], -R173 ;  /* 0x0000b400c8c87a23 */ /* 0x000fe400000108ad */
[----:B------:R-:W-:Y:S01]  /*3600*/  HMMA.16816.F32 R112, R128, R116, RZ ;  /* 0x000000748070723c */ /* 0x000fe200000018ff */
[----:B------:R-:W-:Y:S01]  /*3610*/  FADD.FTZ R57, R54, R57 ;  /* 0x0000003936397221 */ /* 0x000fe20000010000 */
[----:B------:R-:W5:Y:S01]  /*3620*/  MUFU.EX2 R52, R52 ;  /* 0x0000003400347308 */ /* 0x000f620000000800 */
[----:B------:R-:W-:-:S02]  /*3630*/  FFMA.FTZ R178, R178, c[0x0][0x2d0], -R173 ;  /* 0x0000b400b2b27a23 */ /* 0x000fc400000108ad */
[----:B------:R-:W-:Y:S02]  /*3640*/  FADD.FTZ R57, R53, R57 ;  /* 0x0000003935397221 */ /* 0x000fe40000010000 */
[--C-:B------:R-:W-:Y:S01]  /*3650*/  FFMA.FTZ R171, R171, c[0x0][0x2d0], -R164.reuse ;  /* 0x0000b400abab7a23 */ /* 0x100fe200000108a4 */
[C---:B---3--:R-:W-:Y:S01]  /*3660*/  HMMA.16816.F32 R124, R128.reuse, R4, RZ ;  /* 0x00000004807c723c */ /* 0x048fe200000018ff */
[----:B------:R-:W-:Y:S01]  /*3670*/  FFMA.FTZ R177, R177, c[0x0][0x2d0], -R173 ;  /* 0x0000b400b1b17a23 */ /* 0x000fe200000108ad */
[----:B------:R-:W3:Y:S01]  /*3680*/  MUFU.EX2 R44, R44 ;  /* 0x0000002c002c7308 */ /* 0x000ee20000000800 */
[----:B-1----:R-:W-:Y:S01]  /*3690*/  F2FP.PACK_AB R133, R55, R56 ;  /* 0x000000383785723e */ /* 0x002fe200000000ff */
[----:B------:R-:W-:Y:S02]  /*36a0*/  FADD.FTZ R55, R56, R55 ;  /* 0x0000003738377221 */ /* 0x000fe40000010000 */
[----:B------:R-:W-:Y:S02]  /*36b0*/  FADD.FTZ R45, R45, R51 ;  /* 0x000000332d2d7221 */ /* 0x000fe40000010000 */
[----:B------:R-:W-:Y:S01]  /*36c0*/  HMMA.16816.F32 R152, R128, R150, RZ ;  /* 0x000000968098723c */ /* 0x000fe200000018ff */
[----:B------:R-:W-:Y:S01]  /*36d0*/  FFMA.FTZ R170, R170, c[0x0][0x2d0], -R164 ;  /* 0x0000b400aaaa7a23 */ /* 0x000fe200000108a4 */
[----:B------:R-:W1:Y:S01]  /*36e0*/  MUFU.EX2 R43, R43 ;  /* 0x0000002b002b7308 */ /* 0x000e620000000800 */
[----:B-----5:R-:W-:-:S02]  /*36f0*/  FADD.FTZ R55, R52, R55 ;  /* 0x0000003734377221 */ /* 0x020fc40000010000 */
[----:B------:R-:W-:Y:S02]  /*3700*/  FFMA.FTZ R174, R174, c[0x0][0x2d0], -R173 ;  /* 0x0000b400aeae7a23 */ /* 0x000fe400000108ad */
[----:B------:R-:W-:Y:S01]  /*3710*/  FADD.FTZ R47, R46, R47 ;  /* 0x0000002f2e2f7221 */ /* 0x000fe20000010000 */
[C---:B------:R-:W-:Y:S01]  /*3720*/  HMMA.16816.F32 R76, R128.reuse, R82, RZ ;  /* 0x00000052804c723c */ /* 0x040fe200000018ff */
[----:B------:R-:W-:Y:S01]  /*3730*/  FADD.FTZ R45, R50, R45 ;  /* 0x0000002d322d7221 */ /* 0x000fe20000010000 */
[C---:B---3--:R-:W-:Y:S01]  /*3740*/  F2FP.PACK_AB R135, R44.reuse, R52 ;  /* 0x000000342c87723e */ /* 0x048fe200000000ff */
[----:B------:R-:W3:Y:S01]  /*3750*/  MUFU.EX2 R38, R38 ;  /* 0x0000002600267308 */ /* 0x000ee20000000800 */
[----:B------:R-:W-:Y:S02]  /*3760*/  FADD.FTZ R55, R44, R55 ;  /* 0x000000372c377221 */ /* 0x000fe40000010000 */
[----:B------:R-:W-:Y:S02]  /*3770*/  FFMA.FTZ R169, R169, c[0x0][0x2d0], -R164 ;  /* 0x0000b400a9a97a23 */ /* 0x000fe400000108a4 */
[----:B------:R-:W-:Y:S01]  /*3780*/  HMMA.16816.F32 R144, R128, R94, RZ ;  /* 0x0000005e8090723c */ /* 0x000fe200000018ff */
[----:B------:R-:W-:-:S02]  /*3790*/  FFMA.FTZ R172, R172, c[0x0][0x2d0], -R173 ;  /* 0x0000b400acac7a23 */ /* 0x000fc400000108ad */
[----:B------:R-:W5:Y:S01]  /*37a0*/  MUFU.EX2 R3, R3 ;  /* 0x0000000300037308 */ /* 0x000f620000000800 */
[----:B------:R-:W-:Y:S02]  /*37b0*/  FADD.FTZ R47, R40, R47 ;  /* 0x0000002f282f7221 */ /* 0x000fe40000010000 */
[----:B------:R-:W-:Y:S02]  /*37c0*/  FADD.FTZ R45, R42, R45 ;  /* 0x0000002d2a2d7221 */ /* 0x000fe40000010000 */
[----:B------:R-:W-:Y:S01]  /*37d0*/  HMMA.16816.F32 R140, R128, R106, RZ ;  /* 0x0000006a808c723c */ /* 0x000fe200000018ff */
[----:B------:R-:W-:Y:S02]  /*37e0*/  FFMA.FTZ R67, R67, c[0x0][0x2d0], -R164 ;  /* 0x0000b40043437a23 */ /* 0x000fe400000108a4 */
[----:B------:R-:W-:Y:S01]  /*37f0*/  MUFU.EX2 R2, R2 ;  /* 0x0000000200027308 */ /* 0x000fe20000000800 */
[----:B-1----:R-:W-:Y:S02]  /*3800*/  FADD.FTZ R47, R43, R47 ;  /* 0x0000002f2b2f7221 */ /* 0x002fe40000010000 */
[----:B------:R-:W-:-:S02]  /*3810*/  FFMA.FTZ R190, R190, c[0x0][0x2d0], -R189 ;  /* 0x0000b400bebe7a23 */ /* 0x000fc400000108bd */
[C---:B------:R-:W-:Y:S01]  /*3820*/  HMMA.16816.F32 R136, R128.reuse, R118, RZ ;  /* 0x000000768088723c */ /* 0x040fe200000018ff */
[----:B------:R-:W-:Y:S02]  /*3830*/  FFMA.FTZ R252, R188, c[0x0][0x2d0], -R189 ;  /* 0x0000b400bcfc7a23 */ /* 0x000fe400000108bd */
[----:B------:R-:W1:Y:S01]  /*3840*/  MUFU.EX2 R41, R41 ;  /* 0x0000002900297308 */ /* 0x000e620000000800 */
[--C-:B------:R-:W-:Y:S02]  /*3850*/  FFMA.FTZ R184, R184, c[0x0][0x2d0], -R179.reuse ;  /* 0x0000b400b8b87a23 */ /* 0x100fe400000108b3 */
[--C-:B------:R-:W-:Y:S02]  /*3860*/  FFMA.FTZ R181, R181, c[0x0][0x2d0], -R179.reuse ;  /* 0x0000b400b5b57a23 */ /* 0x100fe400000108b3 */
[----:B------:R-:W-:Y:S01]  /*3870*/  HMMA.16816.F32 R128, R128, R6, RZ ;  /* 0x000000068080723c */ /* 0x000fe200000018ff */
[--C-:B------:R-:W-:Y:S02]  /*3880*/  FFMA.FTZ R183, R183, c[0x0][0x2d0], -R179.reuse ;  /* 0x0000b400b7b77a23 */ /* 0x100fe400000108b3 */
[----:B------:R-:W2:Y:S01]  /*3890*/  MUFU.EX2 R0, R0 ;  /* 0x0000000000007308 */ /* 0x000ea20000000800 */
[----:B------:R-:W-:-:S02]  /*38a0*/  FFMA.FTZ R249, R180, c[0x0][0x2d0], -R179 ;  /* 0x0000b400b4f97a23 */ /* 0x000fc400000108b3 */
[----:B---3--:R-:W-:Y:S02]  /*38b0*/  FADD.FTZ R47, R38, R47 ;  /* 0x0000002f262f7221 */ /* 0x008fe40000010000 */
[C---:B------:R-:W-:Y:S02]  /*38c0*/  HMMA.16816.F32 R120, R132.reuse, R4, RZ ;  /* 0x000000048478723c */ /* 0x040fe400000018ff */
[----:B-----5:R-:W-:Y:S01]  /*38d0*/  FADD.FTZ R47, R3, R47 ;  /* 0x0000002f032f7221 */ /* 0x020fe20000010000 */
[----:B------:R-:W3:Y:S01]  /*38e0*/  MUFU.EX2 R39, R39 ;  /* 0x0000002700277308 */ /* 0x000ee20000000800 */
[----:B-1----:R-:W-:Y:S02]  /*38f0*/  FADD.FTZ R45, R41, R45 ;  /* 0x0000002d292d7221 */ /* 0x002fe40000010000 */
[----:B------:R-:W-:Y:S01]  /*3900*/  FADD.FTZ R47, R2, R47 ;  /* 0x0000002f022f7221 */ /* 0x000fe20000010000 */
[----:B------:R-:W-:Y:S01]  /*3910*/  F2FP.PACK_AB R4, R38, R43 ;  /* 0x0000002b2604723e */ /* 0x000fe200000000ff */
[----:B------:R-:W-:Y:S03]  /*3920*/  HMMA.16816.F32 R160, R132, R148, RZ ;  /* 0x0000009484a0723c */ /* 0x000fe600000018ff */
[----:B------:R-:W1:Y:S01]  /*3930*/  MUFU.EX2 R49, R49 ;  /* 0x0000003100317308 */ /* 0x000e620000000800 */
[C---:B--2---:R-:W-:Y:S01]  /*3940*/  F2FP.PACK_AB R5, R0.reuse, R41 ;  /* 0x000000290005723e */ /* 0x044fe200000000ff */
[----:B------:R-:W-:-:S03]  /*3950*/  FADD.FTZ R45, R0, R45 ;  /* 0x0000002d002d7221 */ /* 0x000fc60000010000 */
[----:B------:R-:W-:Y:S03]  /*3960*/  HMMA.16816.F32 R68, R132, R80, RZ ;  /* 0x000000508444723c */ /* 0x000fe600000018ff */
[----:B------:R-:W2:Y:S01]  /*3970*/  MUFU.EX2 R59, R59 ;  /* 0x0000003b003b7308 */ /* 0x000ea20000000800 */
[----:B---3--:R-:W-:-:S04]  /*3980*/  FADD.FTZ R45, R39, R45 ;  /* 0x0000002d272d7221 */ /* 0x008fc80000010000 */
[----:B------:R-:W-:Y:S03]  /*3990*/  HMMA.16816.F32 R84, R132, R92, RZ ;  /* 0x0000005c8454723c */ /* 0x000fe600000018ff */
[----:B------:R-:W3:Y:S01]  /*39a0*/  MUFU.EX2 R60, R60 ;  /* 0x0000003c003c7308 */ /* 0x000ee20000000800 */
[----:B-1----:R-:W-:-:S04]  /*39b0*/  FADD.FTZ R45, R49, R45 ;  /* 0x0000002d312d7221 */ /* 0x002fc80000010000 */
[----:B------:R-:W-:Y:S03]  /*39c0*/  HMMA.16816.F32 R96, R132, R104, RZ ;  /* 0x000000688460723c */ /* 0x000fe600000018ff */
[----:B------:R-:W1:Y:S01]  /*39d0*/  MUFU.EX2 R61, R61 ;  /* 0x0000003d003d7308 */ /* 0x000e620000000800 */
[----:B--2---:R-:W-:-:S04]  /*39e0*/  FADD.FTZ R57, R59, R57 ;  /* 0x000000393b397221 */ /* 0x004fc80000010000 */
        /* <DEDUP_REMOVED lines=20> */
[----:B---3--:R-:W-:-:S03]  /*3b30*/  FADD.FTZ R55, R66, R55 ;  /* 0x0000003742377221 */ /* 0x008fc60000010000 */
[----:B------:R-:W-:Y:S02]  /*3b40*/  F2FP.PACK_AB R6, R2, R3 ;  /* 0x000000030206723e */ /* 0x000fe400000000ff */
[----:B------:R-:W-:Y:S02]  /*3b50*/  F2FP.PACK_AB R7, R49, R39 ;  /* 0x000000273107723e */ /* 0x000fe400000000ff */
[----:B------:R-:W-:Y:S01]  /*3b60*/  MUFU.EX2 R185, R185 ;  /* 0x000000b900b97308 */ /* 0x000fe20000000800 */
[----:B-1----:R-:W-:-:S04]  /*3b70*/  FADD.FTZ R47, R175, R47 ;  /* 0x0000002faf2f7221 */ /* 0x002fc80000010000 */
[----:B------:R-:W-:Y:S03]  /*3b80*/  HMMA.16816.F32 R156, R4, R24, R156 ;  /* 0x00000018049c723c */ /* 0x000fe6000000189c */
[----:B------:R-:W-:Y:S01]  /*3b90*/  MUFU.EX2 R187, R187 ;  /* 0x000000bb00bb7308 */ /* 0x000fe20000000800 */
[----:B--2---:R-:W-:-:S04]  /*3ba0*/  FADD.FTZ R47, R176, R47 ;  /* 0x0000002fb02f7221 */ /* 0x004fc80000010000 */
[C---:B------:R-:W-:Y:S03]  /*3bb0*/  HMMA.16816.F32 R72, R4.reuse, R20, R72 ;  /* 0x000000140448723c */ /* 0x040fe60000001848 */
[----:B------:R-:W-:Y:S05]  /*3bc0*/  MUFU.EX2 R186, R186 ;  /* 0x000000ba00ba7308 */ /* 0x000fea0000000800 */
[C---:B----4-:R-:W-:Y:S03]  /*3bd0*/  HMMA.16816.F32 R88, R4.reuse, R16, R88 ;  /* 0x000000100458723c */ /* 0x050fe60000001858 */
[----:B------:R-:W1:Y:S05]  /*3be0*/  MUFU.EX2 R191, R191 ;  /* 0x000000bf00bf7308 */ /* 0x000e6a0000000800 */
[C---:B------:R-:W-:Y:S03]  /*3bf0*/  HMMA.16816.F32 R100, R4.reuse, R12, R100 ;  /* 0x0000000c0464723c */ /* 0x040fe60000001864 */
[----:B------:R-:W-:Y:S05]  /*3c00*/  MUFU.EX2 R194, R194 ;  /* 0x000000c200c27308 */ /* 0x000fea0000000800 */
[----:B------:R-:W-:Y:S03]  /*3c10*/  HMMA.16816.F32 R112, R4, R8, R112 ;  /* 0x000000080470723c */ /* 0x000fe60000001870 */
[----:B------:R-:W2:Y:S01]  /*3c20*/  MUFU.EX2 R195, R195 ;  /* 0x000000c300c37308 */ /* 0x000ea20000000800 */
[----:B-1----:R-:W-:-:S04]  /*3c30*/  FADD.FTZ R57, R191, R57 ;  /* 0x00000039bf397221 */ /* 0x002fc80000010000 */
[C---:B------:R-:W-:Y:S03]  /*3c40*/  HMMA.16816.F32 R124, R4.reuse, R32, R124 ;  /* 0x00000020047c723c */ /* 0x040fe6000000187c */
[----:B------:R-:W1:Y:S05]  /*3c50*/  MUFU.EX2 R196, R196 ;  /* 0x000000c400c47308 */ /* 0x000e6a0000000800 */
[----:B------:R-:W-:Y:S03]  /*3c60*/  HMMA.16816.F32 R152, R4, R26, R152 ;  /* 0x0000001a0498723c */ /* 0x000fe60000001898 */
[----:B------:R-:W3:Y:S01]  /*3c70*/  MUFU.EX2 R197, R197 ;  /* 0x000000c500c57308 */ /* 0x000ee20000000800 */
[----:B--2---:R-:W-:-:S04]  /*3c80*/  FADD.FTZ R55, R195, R55 ;  /* 0x00000037c3377221 */ /* 0x004fc80000010000 */
[----:B------:R-:W-:Y:S03]  /*3c90*/  HMMA.16816.F32 R76, R4, R22, R76 ;  /* 0x00000016044c723c */ /* 0x000fe6000000184c */
[----:B------:R-:W2:Y:S01]  /*3ca0*/  MUFU.EX2 R198, R198 ;  /* 0x000000c600c67308 */ /* 0x000ea20000000800 */
[----:B-1----:R-:W-:-:S04]  /*3cb0*/  FADD.FTZ R55, R196, R55 ;  /* 0x00000037c4377221 */ /* 0x002fc80000010000 */
[----:B------:R-:W-:Y:S03]  /*3cc0*/  HMMA.16816.F32 R144, R4, R18, R144 ;  /* 0x000000120490723c */ /* 0x000fe60000001890 */
[----:B------:R-:W-:Y:S01]  /*3cd0*/  MUFU.EX2 R178, R178 ;  /* 0x000000b200b27308 */ /* 0x000fe20000000800 */
[----:B---3--:R-:W-:-:S04]  /*3ce0*/  FADD.FTZ R55, R197, R55 ;  /* 0x00000037c5377221 */ /* 0x008fc80000010000 */
[----:B------:R-:W-:Y:S03]  /*3cf0*/  HMMA.16816.F32 R140, R4, R14, R140 ;  /* 0x0000000e048c723c */ /* 0x000fe6000000188c */
[----:B------:R-:W1:Y:S01]  /*3d00*/  MUFU.EX2 R171, R171 ;  /* 0x000000ab00ab7308 */ /* 0x000e620000000800 */
[----:B--2---:R-:W-:-:S04]  /*3d10*/  FADD.FTZ R55, R198, R55 ;  /* 0x00000037c6377221 */ /* 0x004fc80000010000 */
[C---:B------:R-:W-:Y:S03]  /*3d20*/  HMMA.16816.F32 R136, R4.reuse, R10, R136 ;  /* 0x0000000a0488723c */ /* 0x040fe60000001888 */
[----:B------:R-:W-:Y:S05]  /*3d30*/  MUFU.EX2 R177, R177 ;  /* 0x000000b100b17308 */ /* 0x000fea0000000800 */
[----:B------:R-:W-:Y:S03]  /*3d40*/  HMMA.16816.F32 R128, R4, R34, R128 ;  /* 0x000000220480723c */ /* 0x000fe60000001880 */
[----:B------:R-:W2:Y:S01]  /*3d50*/  MUFU.EX2 R170, R170 ;  /* 0x000000aa00aa7308 */ /* 0x000ea20000000800 */
[----:B-1----:R-:W-:-:S03]  /*3d60*/  FADD.FTZ R55, R171, R55 ;  /* 0x00000037ab377221 */ /* 0x002fc60000010000 */
[----:B------:R-:W-:Y:S02]  /*3d70*/  F2FP.PACK_AB R4, R60, R59 ;  /* 0x0000003b3c04723e */ /* 0x000fe400000000ff */
[----:B------:R-:W-:Y:S02]  /*3d80*/  F2FP.PACK_AB R5, R63, R64 ;  /* 0x000000403f05723e */ /* 0x000fe400000000ff */
[----:B------:R-:W-:Y:S01]  /*3d90*/  F2FP.PACK_AB R6, R62, R61 ;  /* 0x0000003d3e06723e */ /* 0x000fe200000000ff */
[----:B------:R-:W-:Y:S01]  /*3da0*/  MUFU.EX2 R174, R174 ;  /* 0x000000ae00ae7308 */ /* 0x000fe20000000800 */
[----:B------:R-:W-:Y:S01]  /*3db0*/  F2FP.PACK_AB R7, R66, R65 ;  /* 0x000000414207723e */ /* 0x000fe200000000ff */
[----:B--2---:R-:W-:-:S06]  /*3dc0*/  FADD.FTZ R55, R170, R55 ;  /* 0x00000037aa377221 */ /* 0x004fcc0000010000 */
[C---:B------:R-:W-:Y:S01]  /*3dd0*/  HMMA.16816.F32 R120, R4.reuse, R32, R120 ;  /* 0x000000200478723c */ /* 0x040fe20000001878 */
[----:B------:R-:W1:Y:S06]  /*3de0*/  MUFU.EX2 R169, R169 ;  /* 0x000000a900a97308 */ /* 0x000e6c0000000800 */
[--C-:B------:R-:W-:Y:S01]  /*3df0*/  FFMA.FTZ R32, R182, c[0x0][0x2d0], -R189.reuse ;  /* 0x0000b400b6207a23 */ /* 0x100fe200000108bd */
[----:B------:R-:W-:Y:S01]  /*3e00*/  HMMA.16816.F32 R160, R4, R24, R160 ;  /* 0x0000001804a0723c */ /* 0x000fe200000018a0 */
[----:B------:R-:W-:Y:S01]  /*3e10*/  FFMA.FTZ R33, R30, c[0x0][0x2d0], -R189 ;  /* 0x0000b4001e217a23 */ /* 0x000fe200000108bd */
[----:B------:R-:W-:Y:S01]  /*3e20*/  MUFU.EX2 R172, R172 ;  /* 0x000000ac00ac7308 */ /* 0x000fe20000000800 */
[----:B------:R-:W-:-:S02]  /*3e30*/  FFMA.FTZ R182, R29, c[0x0][0x2d0], -R179 ;  /* 0x0000b4001db67a23 */ /* 0x000fc400000108b3 */
[----:B------:R-:W2:Y:S03]  /*3e40*/  LDSM.16.MT88.4 R28, [R225+0x900] ;  /* 0x00090000e11c783b */ /* 0x000ea60000004200 */
[C---:B------:R-:W-:Y:S01]  /*3e50*/  HMMA.16816.F32 R68, R4.reuse, R20, R68 ;  /* 0x000000140444723c */ /* 0x040fe20000001844 */
[----:B-1----:R-:W-:Y:S01]  /*3e60*/  FADD.FTZ R55, R169, R55 ;  /* 0x00000037a9377221 */ /* 0x002fe20000010000 */
[----:B------:R-:W1:Y:S06]  /*3e70*/  MUFU.EX2 R32, R32 ;  /* 0x0000002000207308 */ /* 0x000e6c0000000800 */
[C---:B------:R-:W-:Y:S02]  /*3e80*/  HMMA.16816.F32 R84, R4.reuse, R16, R84 ;  /* 0x000000100454723c */ /* 0x040fe40000001854 */
[----:B------:R-:W3:Y:S06]  /*3e90*/  MUFU.EX2 R33, R33 ;  /* 0x0000002100217308 */ /* 0x000eec0000000800 */
[----:B------:R-:W-:Y:S02]  /*3ea0*/  HMMA.16816.F32 R96, R4, R12, R96 ;  /* 0x0000000c0460723c */ /* 0x000fe40000001860 */
[----:B------:R-:W4:Y:S01]  /*3eb0*/  MUFU.EX2 R182, R182 ;  /* 0x000000b600b67308 */ /* 0x000f220000000800 */
[----:B-1----:R-:W-:-:S05]  /*3ec0*/  FADD.FTZ R47, R32, R47 ;  /* 0x0000002f202f7221 */ /* 0x002fca0000010000 */
[----:B------:R-:W-:Y:S02]  /*3ed0*/  HMMA.16816.F32 R108, R4, R8, R108 ;  /* 0x00000008046c723c */ /* 0x000fe4000000186c */
[----:B------:R-:W1:Y:S01]  /*3ee0*/  MUFU.EX2 R67, R67 ;  /* 0x0000004300437308 */ /* 0x000e620000000800 */
[----:B---3--:R-:W-:-:S05]  /*3ef0*/  FADD.FTZ R47, R33, R47 ;  /* 0x0000002f212f7221 */ /* 0x008fca0000010000 */
[----:B------:R-:W-:Y:S01]  /*3f00*/  HMMA.16816.F32 R148, R4, R26, R148 ;  /* 0x0000001a0494723c */ /* 0x000fe20000001894 */
[----:B------:R-:W3:Y:S01]  /*3f10*/  LDSM.16.MT88.4 R24, [R223+0x900] ;  /* 0x00090000df18783b */ /* 0x000ee20000004200 */
[----:B------:R-:W5:Y:S01]  /*3f20*/  MUFU.EX2 R193, R193 ;  /* 0x000000c100c17308 */ /* 0x000f620000000800 */
[----:B----4-:R-:W-:-:S04]  /*3f30*/  FADD.FTZ R45, R182, R45 ;  /* 0x0000002db62d7221 */ /* 0x010fc80000010000 */
[----:B------:R-:W-:Y:S01]  /*3f40*/  FADD.FTZ R45, R185, R45 ;  /* 0x0000002db92d7221 */ /* 0x000fe20000010000 */
[----:B------:R-:W-:Y:S01]  /*3f50*/  HMMA.16816.F32 R80, R4, R22, R80 ;  /* 0x000000160450723c */ /* 0x000fe20000001850 */
[----:B------:R-:W4:Y:S01]  /*3f60*/  LDSM.16.MT88.4 R20, [R225+0x1900] ;  /* 0x00190000e114783b */ /* 0x000f220000004200 */
[----:B------:R-:W2:Y:S01]  /*3f70*/  MUFU.EX2 R192, R192 ;  /* 0x000000c000c07308 */ /* 0x000ea20000000800 */
[----:B-1----:R-:W-:Y:S02]  /*3f80*/  FADD.FTZ R0, R67, R55 ;  /* 0x0000003743007221 */ /* 0x002fe40000010000 */
[----:B------:R-:W-:-:S03]  /*3f90*/  FADD.FTZ R45, R187, R45 ;  /* 0x0000002dbb2d7221 */ /* 0x000fc60000010000 */
[----:B------:R-:W-:Y:S01]  /*3fa0*/  HMMA.16816.F32 R92, R4, R18, R92 ;  /* 0x00000012045c723c */ /* 0x000fe2000000185c */
[----:B------:R-:W1:Y:S01]  /*3fb0*/  LDSM.16.MT88.4 R16, [R223+0x1900] ;  /* 0x00190000df10783b */ /* 0x000e620000004200 */
[----:B------:R-:W3:Y:S01]  /*3fc0*/  MUFU.EX2 R190, R190 ;  /* 0x000000be00be7308 */ /* 0x000ee20000000800 */
[----:B------:R-:W-:Y:S02]  /*3fd0*/  FADD.FTZ R45, R186, R45 ;  /* 0x0000002dba2d7221 */ /* 0x000fe40000010000 */
[----:B-----5:R-:W-:-:S03]  /*3fe0*/  FADD.FTZ R47, R193, R47 ;  /* 0x0000002fc12f7221 */ /* 0x020fc60000010000 */
[----:B------:R-:W-:Y:S01]  /*3ff0*/  HMMA.16816.F32 R104, R4, R14, R104 ;  /* 0x0000000e0468723c */ /* 0x000fe20000001868 */
[----:B------:R-:W5:Y:S01]  /*4000*/  LDSM.16.MT88.4 R12, [R225+0x2900] ;  /* 0x00290000e10c783b */ /* 0x000f620000004200 */
[----:B------:R-:W-:Y:S01]  /*4010*/  MUFU.EX2 R252, R252 ;  /* 0x000000fc00fc7308 */ /* 0x000fe20000000800 */
[----:B--2---:R-:W-:-:S05]  /*4020*/  FADD.FTZ R47, R192, R47 ;  /* 0x0000002fc02f7221 */ /* 0x004fca0000010000 */
[----:B------:R-:W-:Y:S01]  /*4030*/  HMMA.16816.F32 R116, R4, R10, R116 ;  /* 0x0000000a0474723c */ /* 0x000fe20000001874 */
[----:B------:R-:W2:Y:S01]  /*4040*/  LDSM.16.MT88.4 R8, [R223+0x2900] ;  /* 0x00290000df08783b */ /* 0x000ea20000004200 */
[----:B------:R-:W4:Y:S01]  /*4050*/  MUFU.EX2 R184, R184 ;  /* 0x000000b800b87308 */ /* 0x000f220000000800 */
[----:B---3--:R-:W-:-:S05]  /*4060*/  FADD.FTZ R47, R190, R47 ;  /* 0x0000002fbe2f7221 */ /* 0x008fca0000010000 */
[----:B------:R-:W-:Y:S02]  /*4070*/  HMMA.16816.F32 R132, R4, R34, R132 ;  /* 0x000000220484723c */ /* 0x000fe40000001884 */
[----:B------:R-:W3:Y:S05]  /*4080*/  MUFU.EX2 R34, R200 ;  /* 0x000000c800227308 */ /* 0x000eea0000000800 */
[----:B------:R-:W-:Y:S01]  /*4090*/  FFMA.FTZ R35, R199, c[0x0][0x2d0], -R173 ;  /* 0x0000b400c7237a23 */ /* 0x000fe200000108ad */
[----:B------:R-:W-:Y:S02]  /*40a0*/  F2FP.PACK_AB R4, R176, R175 ;  /* 0x000000afb004723e */ /* 0x000fe400000000ff */
[----:B------:R-:W-:Y:S01]  /*40b0*/  F2FP.PACK_AB R5, R185, R182 ;  /* 0x000000b6b905723e */ /* 0x000fe200000000ff */
[----:B------:R-:W1:Y:S01]  /*40c0*/  MUFU.EX2 R181, R181 ;  /* 0x000000b500b57308 */ /* 0x000e620000000800 */
[----:B------:R-:W-:Y:S01]  /*40d0*/  F2FP.PACK_AB R6, R33, R32 ;  /* 0x000000202106723e */ /* 0x000fe200000000ff */
[----:B----4-:R-:W-:Y:S01]  /*40e0*/  FADD.FTZ R45, R184, R45 ;  /* 0x0000002db82d7221 */ /* 0x010fe20000010000 */
[----:B------:R-:W-:Y:S01]  /*40f0*/  F2FP.PACK_AB R7, R186, R187 ;  /* 0x000000bbba07723e */ /* 0x000fe200000000ff */
[----:B---3--:R-:W-:-:S04]  /*4100*/  FADD.FTZ R57, R34, R57 ;  /* 0x0000003922397221 */ /* 0x008fc80000010000 */
[----:B------:R-:W3:Y:S02]  /*4110*/  MUFU.EX2 R35, R35 ;  /* 0x0000002300237308 */ /* 0x000ee40000000800 */
[C---:B------:R-:W-:Y:S06]  /*4120*/  HMMA.16816.F32 R156, R4.reuse, R28, R156 ;  /* 0x0000001c049c723c */ /* 0x040fec000000189c */
[----:B------:R-:W4:Y:S01]  /*4130*/  MUFU.EX2 R183, R183 ;  /* 0x000000b700b77308 */ /* 0x000f220000000800 */
[----:B-1----:R-:W-:Y:S01]  /*4140*/  FADD.FTZ R45, R181, R45 ;  /* 0x0000002db52d7221 */ /* 0x002fe20000010000 */
[----:B------:R-:W-:Y:S01]  /*4150*/  HMMA.16816.F32 R72, R4, R24, R72 ;  /* 0x000000180448723c */ /* 0x000fe20000001848 */
[----:B---3--:R-:W-:-:S05]  /*4160*/  FADD.FTZ R57, R35, R57 ;  /* 0x0000003923397221 */ /* 0x008fca0000010000 */
[----:B------:R-:W1:Y:S02]  /*4170*/  MUFU.EX2 R249, R249 ;  /* 0x000000f900f97308 */ /* 0x000e640000000800 */
[----:B------:R-:W-:Y:S01]  /*4180*/  HMMA.16816.F32 R88, R4, R20, R88 ;  /* 0x000000140458723c */ /* 0x000fe20000001858 */
[----:B------:R-:W-:-:S04]  /*4190*/  FADD.FTZ R57, R194, R57 ;  /* 0x00000039c2397221 */ /* 0x000fc80000010000 */
[----:B------:R-:W-:-:S03]  /*41a0*/  FADD.FTZ R57, R178, R57 ;  /* 0x00000039b2397221 */ /* 0x000fc60000010000 */
[----:B------:R-:W-:Y:S01]  /*41b0*/  HMMA.16816.F32 R100, R4, R16, R100 ;  /* 0x000000100464723c */ /* 0x000fe20000001864 */
[----:B----4-:R-:W-:Y:S02]  /*41c0*/  FADD.FTZ R45, R183, R45 ;  /* 0x0000002db72d7221 */ /* 0x010fe40000010000 */
[----:B------:R-:W-:-:S04]  /*41d0*/  FADD.FTZ R57, R177, R57 ;  /* 0x00000039b1397221 */ /* 0x000fc80000010000 */
[----:B------:R-:W-:Y:S01]  /*41e0*/  FADD.FTZ R57, R174, R57 ;  /* 0x00000039ae397221 */ /* 0x000fe20000010000 */
[----:B-----5:R-:W-:Y:S03]  /*41f0*/  HMMA.16816.F32 R112, R4, R12, R112 ;  /* 0x0000000c0470723c */ /* 0x020fe60000001870 */
[----:B------:R-:W-:-:S05]  /*4200*/  FADD.FTZ R2, R172, R57 ;  /* 0x00000039ac027221 */ /* 0x000fca0000010000 */
[C---:B--2---:R-:W-:Y:S01]  /*4210*/  HMMA.16816.F32 R124, R4.reuse, R8, R124 ;  /* 0x00000008047c723c */ /* 0x044fe2000000187c */
[----:B------:R-:W-:Y:S04]  /*4220*/  STL [R1+0x4], R2 ;  /* 0x0000040201007387 */ /* 0x000fe80000100800 */
[----:B------:R-:W-:Y:S03]  /*4230*/  STL [R1], R0 ;  /* 0x0000000001007387 */ /* 0x000fe60000100800 */
[C---:B------:R-:W-:Y:S08]  /*4240*/  HMMA.16816.F32 R152, R4.reuse, R30, R152 ;  /* 0x0000001e0498723c */ /* 0x040ff00000001898 */
[C---:B------:R-:W-:Y:S08]  /*4250*/  HMMA.16816.F32 R76, R4.reuse, R26, R76 ;  /* 0x0000001a044c723c */ /* 0x040ff0000000184c */
[C---:B------:R-:W-:Y:S08]  /*4260*/  HMMA.16816.F32 R144, R4.reuse, R22, R144 ;  /* 0x000000160490723c */ /* 0x040ff00000001890 */
[C---:B------:R-:W-:Y:S08]  /*4270*/  HMMA.16816.F32 R140, R4.reuse, R18, R140 ;  /* 0x00000012048c723c */ /* 0x040ff0000000188c */
[C---:B------:R-:W-:Y:S08]  /*4280*/  HMMA.16816.F32 R136, R4.reuse, R14, R136 ;  /* 0x0000000e0488723c */ /* 0x040ff00000001888 */
[----:B------:R-:W-:Y:S07]  /*4290*/  HMMA.16816.F32 R128, R4, R10, R128 ;  /* 0x0000000a0480723c */ /* 0x000fee0000001880 */
[----:B------:R-:W-:-:S02]  /*42a0*/  F2FP.PACK_AB R4, R34, R191 ;  /* 0x000000bf2204723e */ /* 0x000fc400000000ff */
[----:B------:R-:W-:Y:S02]  /*42b0*/  F2FP.PACK_AB R5, R196, R195 ;  /* 0x000000c3c405723e */ /* 0x000fe400000000ff */
[----:B------:R-:W-:Y:S02]  /*42c0*/  F2FP.PACK_AB R6, R194, R35 ;  /* 0x00000023c206723e */ /* 0x000fe400000000ff */
[----:B------:R-:W-:-:S07]  /*42d0*/  F2FP.PACK_AB R7, R198, R197 ;  /* 0x000000c5c607723e */ /* 0x000fce00000000ff */
[C---:B------:R-:W-:Y:S08]  /*42e0*/  HMMA.16816.F32 R160, R4.reuse, R28, R160 ;  /* 0x0000001c04a0723c */ /* 0x040ff000000018a0 */
[C---:B------:R-:W-:Y:S01]  /*42f0*/  HMMA.16816.F32 R148, R4.reuse, R30, R148 ;  /* 0x0000001e0494723c */ /* 0x040fe20000001894 */
[----:B------:R-:W2:Y:S07]  /*4300*/  LDSM.16.MT88.4 R28, [R225+0xd00] ;  /* 0x000d0000e11c783b */ /* 0x000eae0000004200 */
[C---:B------:R-:W-:Y:S08]  /*4310*/  HMMA.16816.F32 R68, R4.reuse, R24, R68 ;  /* 0x000000180444723c */ /* 0x040ff00000001844 */
[C---:B------:R-:W-:Y:S01]  /*4320*/  HMMA.16816.F32 R80, R4.reuse, R26, R80 ;  /* 0x0000001a0450723c */ /* 0x040fe20000001850 */
[----:B------:R-:W3:Y:S07]  /*4330*/  LDSM.16.MT88.4 R24, [R223+0xd00] ;  /* 0x000d0000df18783b */ /* 0x000eee0000004200 */
[C---:B------:R-:W-:Y:S08]  /*4340*/  HMMA.16816.F32 R84, R4.reuse, R20, R84 ;  /* 0x000000140454723c */ /* 0x040ff00000001854 */
[C---:B------:R-:W-:Y:S01]  /*4350*/  HMMA.16816.F32 R92, R4.reuse, R22, R92 ;  /* 0x00000016045c723c */ /* 0x040fe2000000185c */
[----:B------:R-:W4:Y:S07]  /*4360*/  LDSM.16.MT88.4 R20, [R225+0x1d00] ;  /* 0x001d0000e114783b */ /* 0x000f2e0000004200 */
[C---:B------:R-:W-:Y:S08]  /*4370*/  HMMA.16816.F32 R96, R4.reuse, R16, R96 ;  /* 0x000000100460723c */ /* 0x040ff00000001860 */
[C---:B------:R-:W-:Y:S01]  /*4380*/  HMMA.16816.F32 R104, R4.reuse, R18, R104 ;  /* 0x000000120468723c */ /* 0x040fe20000001868 */
[----:B------:R-:W5:Y:S07]  /*4390*/  LDSM.16.MT88.4 R16, [R223+0x1d00] ;  /* 0x001d0000df10783b */ /* 0x000f6e0000004200 */
[C---:B------:R-:W-:Y:S08]  /*43a0*/  HMMA.16816.F32 R108, R4.reuse, R12, R108 ;  /* 0x0000000c046c723c */ /* 0x040ff0000000186c */
[C---:B------:R-:W-:Y:S01]  /*43b0*/  HMMA.16816.F32 R116, R4.reuse, R14, R116 ;  /* 0x0000000e0474723c */ /* 0x040fe20000001874 */
[----:B------:R-:W3:Y:S07]  /*43c0*/  LDSM.16.MT88.4 R12, [R225+0x2d00] ;  /* 0x002d0000e10c783b */ /* 0x000eee0000004200 */
[C---:B------:R-:W-:Y:S08]  /*43d0*/  HMMA.16816.F32 R120, R4.reuse, R8, R120 ;  /* 0x000000080478723c */ /* 0x040ff00000001878 */
[----:B------:R-:W-:Y:S01]  /*43e0*/  HMMA.16816.F32 R132, R4, R10, R132 ;  /* 0x0000000a0484723c */ /* 0x000fe20000001884 */
[----:B------:R-:W4:Y:S06]  /*43f0*/  LDSM.16.MT88.4 R8, [R223+0x2d00] ;  /* 0x002d0000df08783b */ /* 0x000f2c0000004200 */
[----:B------:R-:W-:-:S02]  /*4400*/  F2FP.PACK_AB R4, R192, R193 ;  /* 0x000000c1c004723e */ /* 0x000fc400000000ff */
[----:B------:R-:W-:Y:S02]  /*4410*/  F2FP.PACK_AB R5, R181, R184 ;  /* 0x000000b8b505723e */ /* 0x000fe400000000ff */
[C---:B------:R-:W-:Y:S01]  /*4420*/  F2FP.PACK_AB R6, R252.reuse, R190 ;  /* 0x000000befc06723e */ /* 0x040fe200000000ff */
[----:B------:R-:W-:Y:S01]  /*4430*/  FADD.FTZ R252, R252, R47 ;  /* 0x0000002ffcfc7221 */ /* 0x000fe20000010000 */
[C---:B-1----:R-:W-:Y:S01]  /*4440*/  F2FP.PACK_AB R7, R249.reuse, R183 ;  /* 0x000000b7f907723e */ /* 0x042fe200000000ff */
[----:B------:R-:W-:-:S06]  /*4450*/  FADD.FTZ R249, R249, R45 ;  /* 0x0000002df9f97221 */ /* 0x000fcc0000010000 */
[C---:B--2---:R-:W-:Y:S08]  /*4460*/  HMMA.16816.F32 R156, R4.reuse, R28, R156 ;  /* 0x0000001c049c723c */ /* 0x044ff0000000189c */
[C---:B------:R-:W-:Y:S08]  /*4470*/  HMMA.16816.F32 R152, R4.reuse, R30, R152 ;  /* 0x0000001e0498723c */ /* 0x040ff00000001898 */
[C---:B---3--:R-:W-:Y:S08]  /*4480*/  HMMA.16816.F32 R72, R4.reuse, R24, R72 ;  /* 0x000000180448723c */ /* 0x048ff00000001848 */
[C---:B------:R-:W-:Y:S08]  /*4490*/  HMMA.16816.F32 R76, R4.reuse, R26, R76 ;  /* 0x0000001a044c723c */ /* 0x040ff0000000184c */
[C---:B----4-:R-:W-:Y:S08]  /*44a0*/  HMMA.16816.F32 R88, R4.reuse, R20, R88 ;  /* 0x000000140458723c */ /* 0x050ff00000001858 */
[C---:B------:R-:W-:Y:S08]  /*44b0*/  HMMA.16816.F32 R144, R4.reuse, R22, R144 ;  /* 0x000000160490723c */ /* 0x040ff00000001890 */
[C---:B-----5:R-:W-:Y:S08]  /*44c0*/  HMMA.16816.F32 R100, R4.reuse, R16, R100 ;  /* 0x000000100464723c */ /* 0x060ff00000001864 */
        /* <DEDUP_REMOVED lines=21> */
[----:B------:R-:W-:Y:S07]  /*4620*/  @P0 BRA `(.L_x_2) ;  /* 0x0000343000000947 */ /* 0x000fee0003800000 */
[----:B------:R-:W-:Y:S01]  /*4630*/  SHF.R.S32.HI R246, RZ, 0x1f, R237 ;  /* 0x0000001ffff67819 */ /* 0x000fe200000114ed */
[----:B------:R-:W-:Y:S01]  /*4640*/  IMAD.MOV.U32 R3, RZ, RZ, R167 ;  /* 0x000000ffff037224 */ /* 0x000fe200078e00a7 */
[----:B------:R-:W-:Y:S01]  /*4650*/  SHF.R.S32.HI R248, RZ, 0x1f, R236 ;  /* 0x0000001ffff87819 */ /* 0x000fe200000114ec */
[----:B------:R-:W-:Y:S01]  /*4660*/  IMAD.MOV.U32 R164, RZ, RZ, R168 ;  /* 0x000000ffffa47224 */ /* 0x000fe200078e00a8 */
[----:B------:R-:W-:Y:S01]  /*4670*/  LEA.HI R246, R246, R237, RZ, 0x3 ;  /* 0x000000edf6f67211 */ /* 0x000fe200078f18ff */
[----:B------:R-:W-:Y:S01]  /*4680*/  IMAD.MOV.U32 R0, RZ, RZ, R165 ;  /* 0x000000ffff007224 */ /* 0x000fe200078e00a5 */
[----:B------:R-:W-:Y:S01]  /*4690*/  LEA.HI R248, R248, R236, RZ, 0x3 ;  /* 0x000000ecf8f87211 */ /* 0x000fe200078f18ff */
[----:B------:R-:W-:Y:S01]  /*46a0*/  IMAD.MOV.U32 R2, RZ, RZ, R166 ;  /* 0x000000ffff027224 */ /* 0x000fe200078e00a6 */
[----:B------:R-:W-:Y:S01]  /*46b0*/  LOP3.LUT R246, R246, 0xfffffff8, RZ, 0xc0, !PT ;  /* 0xfffffff8f6f67812 */ /* 0x000fe200078ec0ff */
[----:B------:R-:W-:Y:S01]  /*46c0*/  IMAD.WIDE R250, R37, 0x2, RZ ;  /* 0x0000000225fa7825 */ /* 0x000fe200078e02ff */
[----:B------:R-:W-:Y:S01]  /*46d0*/  LOP3.LUT R248, R248, 0xfffffff8, RZ, 0xc0, !PT ;  /* 0xfffffff8f8f87812 */ /* 0x000fe200078ec0ff */
[----:B------:R-:W-:Y:S01]  /*46e0*/  UIADD3 UR7, UR7, -0x2, URZ ;  /* 0xfffffffe07077890 */ /* 0x000fe2000fffe03f */
[----:B------:R-:W-:-:S02]  /*46f0*/  SHF.R.S32.HI R245, RZ, 0x1f, R246 ;  /* 0x0000001ffff57819 */ /* 0x000fc400000114f6 */
[----:B------:R-:W-:Y:S02]  /*4700*/  SHF.R.S32.HI R247, RZ, 0x1f, R248 ;  /* 0x0000001ffff77819 */ /* 0x000fe400000114f8 */
[----:B------:R-:W-:Y:S01]  /*4710*/  SEL R243, RZ, 0x10, P3 ;  /* 0x00000010fff37807 */ /* 0x000fe20001800000 */
[----:B------:R-:W-:Y:S01]  /*4720*/  IMAD.SHL.U32 R244, R233, 0x2, RZ ;  /* 0x00000002e9f47824 */ /* 0x000fe200078e00ff */
[----:B------:R-:W-:Y:S02]  /*4730*/  SEL R242, RZ, 0x10, P4 ;  /* 0x00000010fff27807 */ /* 0x000fe40002000000 */
[----:B------:R-:W-:Y:S02]  /*4740*/  SEL R4, RZ, 0x10, P5 ;  /* 0x00000010ff047807 */ /* 0x000fe40002800000 */
[----:B------:R-:W-:Y:S02]  /*4750*/  IADD3 R241, -R243, 0x10, RZ ;  /* 0x00000010f3f17810 */ /* 0x000fe40007ffe1ff */
[----:B------:R-:W-:Y:S02]  /*4760*/  IADD3 R240, -R242, 0x10, RZ ;  /* 0x00000010f2f07810 */ /* 0x000fe40007ffe1ff */
[----:B------:R-:W-:-:S02]  /*4770*/  IADD3 R239, -R4, 0x10, RZ ;  /* 0x0000001004ef7810 */ /* 0x000fc40007ffe1ff */
[C---:B------:R-:W-:Y:S01]  /*4780*/  SHF.L.U64.HI R245, R246.reuse, 0x1, R245 ;  /* 0x00000001f6f57819 */ /* 0x040fe200000102f5 */
[----:B------:R-:W-:Y:S01]  /*4790*/  IMAD.SHL.U32 R246, R246, 0x2, RZ ;  /* 0x00000002f6f67824 */ /* 0x000fe200078e00ff */
[C---:B------:R-:W-:Y:S01]  /*47a0*/  SHF.L.U64.HI R247, R248.reuse, 0x1, R247 ;  /* 0x00000001f8f77819 */ /* 0x040fe200000102f7 */
[----:B------:R-:W-:Y:S01]  /*47b0*/  IMAD.SHL.U32 R248, R248, 0x2, RZ ;  /* 0x00000002f8f87824 */ /* 0x000fe200078e00ff */
[----:B------:R-:W-:Y:S02]  /*47c0*/  ISETP.NE.U32.AND P1, PT, R243, RZ, PT ;  /* 0x000000fff300720c */ /* 0x000fe40003f25070 */
[----:B------:R-:W-:Y:S02]  /*47d0*/  ISETP.NE.U32.AND P0, PT, R242, RZ, PT ;  /* 0x000000fff200720c */ /* 0x000fe40003f05070 */
[----:B------:R-:W-:Y:S02]  /*47e0*/  LOP3.LUT R241, R241, 0xf, RZ, 0xc0, !PT ;  /* 0x0000000ff1f17812 */ /* 0x000fe400078ec0ff */
[----:B------:R-:W-:-:S02]  /*47f0*/  LOP3.LUT R240, R240, 0xf, RZ, 0xc0, !PT ;  /* 0x0000000ff0f07812 */ /* 0x000fc400078ec0ff */
[----:B------:R-:W-:Y:S02]  /*4800*/  LOP3.LUT R239, R239, 0xf, RZ, 0xc0, !PT ;  /* 0x0000000fefef7812 */ /* 0x000fe400078ec0ff */
[----:B------:R-:W-:Y:S01]  /*4810*/  ISETP.NE.U32.AND P6, PT, R4, RZ, PT ;  /* 0x000000ff0400720c */ /* 0x000fe20003fc5070 */
[----:B------:R-:W-:Y:S05]  /*4820*/  BRA `(.L_x_3) ;  /* 0x0000033000007947 */ /* 0x000fea0003800000 */
.L_x_5:
[----:B------:R-:W-:Y:S01]  /*4830*/  ULEA UR4, UR7, UR10, 0x6 ;  /* 0x0000000a07047291 */ /* 0x000fe2000f8e303f */
[----:B------:R-:W-:Y:S01]  /*4840*/  ISETP.NE.AND P1, PT, R229, 0x1, PT ;  /* 0x00000001e500780c */ /* 0x000fe20003f25270 */
[----:B------:R-:W-:Y:S04]  /*4850*/  IMAD.MOV.U32 R230, RZ, RZ, RZ ;  /* 0x000000ffffe67224 */ /* 0x000fe800078e00ff */
[----:B------:R-:W-:Y:S05]  /*4860*/  IMAD.U32 R231, RZ, RZ, UR4 ;  /* 0x00000004ffe77e24 */ /* 0x000fea000f8e00ff */
[----:B------:R-:W-:Y:S05]  /*4870*/  IADD3 R231, R231, -0x40, R235 ;  /* 0xffffffc0e7e77810 */ /* 0x000fea0007ffe0eb */
[----:B------:R-:W-:Y:S04]  /*4880*/  @P1 IMAD.HI.U32 R166, R231, c[0x0][0x2bc], RZ ;  /* 0x0000af00e7a61a27 */ /* 0x000fe800078e00ff */
[----:B------:R-:W-:Y:S01]  /*4890*/  IMAD.MOV.U32 R165, RZ, RZ, R231 ;  /* 0x000000ffffa57224 */ /* 0x000fe200078e00e7 */
[----:B------:R-:W-:Y:S04]  /*48a0*/  @P1 SHF.R.U32.HI R165, RZ, c[0x0][0x2c0], R166 ;  /* 0x0000b000ffa51a19 */ /* 0x000fe800000116a6 */
[C---:B------:R-:W-:Y:S04]  /*48b0*/  @!P2 IADD3 R167, P0, R165.reuse, UR14, RZ ;  /* 0x0000000ea5a7ac10 */ /* 0x040fe8000ff1e0ff */
[----:B------:R-:W-:Y:S01]  /*48c0*/  @!P2 LEA.HI.X.SX32 R166, R165, UR11, 0x1, P0 ;  /* 0x0000000ba5a6ac11 */ /* 0x000fe200080f0eff */
[----:B------:R-:W-:Y:S01]  /*48d0*/  IMAD.MOV R165, RZ, RZ, -R165 ;  /* 0x000000ffffa57224 */ /* 0x000fe200078e0aa5 */
[----:B------:R-:W-:Y:S03]  /*48e0*/  @!P2 LEA R168, P0, R167, c[0x0][0x2a0], 0x2 ;  /* 0x0000a800a7a8aa11 */ /* 0x000fe600078010ff */
[----:B------:R-:W-:Y:S01]  /*48f0*/  IMAD R231, R165, c[0x0][0x2b8], R231 ;  /* 0x0000ae00a5e77a24 */ /* 0x000fe200078e02e7 */
[----:B------:R-:W-:Y:S04]  /*4900*/  @!P2 LEA.HI.X R169, R167, c[0x0][0x2a4], R166, 0x2, P0 ;  /* 0x0000a900a7a9aa11 */ /* 0x000fe800000f14a6 */
[----:B------:R-:W-:Y:S01]  /*4910*/  SHF.R.S32.HI R165, RZ, 0x1f, R231 ;  /* 0x0000001fffa57819 */ /* 0x000fe200000114e7 */
[----:B------:R1:W2:Y:S04]  /*4920*/  @!P2 LDG.E R230, [R168.64] ;  /* 0x0000000ca8e6a981 */ /* 0x0002a8000c1e1900 */
[----:B------:R-:W-:Y:S04]  /*4930*/  IMAD R165, R165, c[0x0][0x1e0], RZ ;  /* 0x00007800a5a57a24 */ /* 0x000fe800078e02ff */
[C---:B------:R-:W-:Y:S02]  /*4940*/  IMAD R165, R231.reuse, c[0x0][0x1e4], R165 ;  /* 0x00007900e7a57a24 */ /* 0x040fe400078e02a5 */
[----:B-1----:R-:W-:Y:S04]  /*4950*/  IMAD.WIDE.U32 R168, R231, c[0x0][0x1e0], RZ ;  /* 0x00007800e7a87a25 */ /* 0x002fe800078e00ff */
[----:B------:R-:W-:Y:S01]  /*4960*/  IMAD.IADD R169, R169, 0x1, R165 ;  /* 0x00000001a9a97824 */ /* 0x000fe200078e02a5 */
[----:B--2---:R-:W-:Y:S03]  /*4970*/  SHF.R.S32.HI R165, RZ, 0x1f, R230 ;  /* 0x0000001fffa57819 */ /* 0x004fe600000114e6 */
[----:B------:R-:W-:Y:S04]  /*4980*/  IMAD.WIDE.U32 R168, R230, c[0x0][0x1f0], R168 ;  /* 0x00007c00e6a87a25 */ /* 0x000fe800078e00a8 */
[----:B------:R-:W-:Y:S01]  /*4990*/  IMAD R165, R165, c[0x0][0x1f0], RZ ;  /* 0x00007c00a5a57a24 */ /* 0x000fe200078e02ff */
[----:B------:R-:W-:Y:S03]  /*49a0*/  IADD3 R167, P0, R168, UR18, RZ ;  /* 0x00000012a8a77c10 */ /* 0x000fe6000ff1e0ff */
[----:B------:R-:W-:Y:S05]  /*49b0*/  IMAD R165, R230, c[0x0][0x1f4], R165 ;  /* 0x00007d00e6a57a24 */ /* 0x000fea00078e02a5 */
[----:B------:R-:W-:Y:S02]  /*49c0*/  IADD3.X R165, R169, UR16, R165, P0, !PT ;  /* 0x00000010a9a57c10 */ /* 0x000fe400087fe4a5 */
[C---:B------:R-:W-:Y:S04]  /*49d0*/  LEA R166, P0, R167.reuse, c[0x0][0x1c8], 0x1 ;  /* 0x00007200a7a67a11 */ /* 0x040fe800078008ff */
[----:B------:R-:W-:Y:S02]  /*49e0*/  LEA.HI.X R165, R167, c[0x0][0x1cc], R165, 0x1, P0 ;  /* 0x00007300a7a57a11 */ /* 0x000fe400000f0ca5 */
[----:B------:R-:W1:Y:S04]  /*49f0*/  SHFL.IDX PT, R167, R166, RZ, 0x1c1f ;  /* 0x001c1fffa6a77589 */ /* 0x000e6800000e0000 */
[----:B------:R-:W2:Y:S04]  /*4a00*/  SHFL.IDX PT, R168, R165, RZ, 0x1c1f ;  /* 0x001c1fffa5a87589 */ /* 0x000ea800000e0000 */
[----:B------:R-:W3:Y:S04]  /*4a10*/  SHFL.IDX PT, R166, R166, 0x1, 0x1c1f ;  /* 0x003c1f00a6a67f89 */ /* 0x000ee800000e0000 */
[----:B------:R-:W4:Y:S01]  /*4a20*/  SHFL.IDX PT, R165, R165, 0x1, 0x1c1f ;  /* 0x003c1f00a5a57f89 */ /* 0x000f2200000e0000 */
[----:B-1----:R-:W-:Y:S05]  /*4a30*/  IADD3 R172, P0, R250, R167, RZ ;  /* 0x000000a7faac7210 */ /* 0x002fea0007f1e0ff */
[----:B--2---:R-:W-:Y:S01]  /*4a40*/  IMAD.X R173, R251, 0x1, R168, P0 ;  /* 0x00000001fbad7824 */ /* 0x004fe200000e06a8 */
[C---:B------:R-:W-:Y:S04]  /*4a50*/  IADD3 R170, P0, R167.reuse, R246, RZ ;  /* 0x000000f6a7aa7210 */ /* 0x040fe80007f1e0ff */
[----:B------:R1:W-:Y:S01]  /*4a60*/  LDGSTS.E.BYPASS.LTC128B.128 [R244+0x3100], [R172.64], !P3 ;  /* 0x03100000acf47fae */ /* 0x0003e2000d901d4c */
[C---:B------:R-:W-:Y:S01]  /*4a70*/  IMAD.X R171, R168.reuse, 0x1, R245, P0 ;  /* 0x00000001a8ab7824 */ /* 0x040fe200000e06f5 */
[----:B------:R-:W-:Y:S04]  /*4a80*/  IADD3 R174, P0, R167, R248, RZ ;  /* 0x000000f8a7ae7210 */ /* 0x000fe80007f1e0ff */
[----:B------:R1:W-:Y:S01]  /*4a90*/  LDGSTS.E.BYPASS.LTC128B.128 [R244+0x4100], [R170.64], !P4 ;  /* 0x04100000aaf47fae */ /* 0x0003e2000e101d4c */
[----:B------:R-:W-:Y:S01]  /*4aa0*/  IMAD.X R175, R168, 0x1, R247, P0 ;  /* 0x00000001a8af7824 */ /* 0x000fe200000e06f7 */
[----:B---3--:R-:W-:Y:S04]  /*4ab0*/  IADD3 R176, P0, R250, R166, RZ ;  /* 0x000000a6fab07210 */ /* 0x008fe80007f1e0ff */
[----:B------:R1:W-:Y:S01]  /*4ac0*/  LDGSTS.E.BYPASS.LTC128B.128 [R244+0x5100], [R174.64], !P5 ;  /* 0x05100000aef47fae */ /* 0x0003e2000e901d4c */
[----:B----4-:R-:W-:Y:S01]  /*4ad0*/  IMAD.X R177, R251, 0x1, R165, P0 ;  /* 0x00000001fbb17824 */ /* 0x010fe200000e06a5 */
[C---:B------:R-:W-:Y:S04]  /*4ae0*/  IADD3 R168, P0, R166.reuse, R246, RZ ;  /* 0x000000f6a6a87210 */ /* 0x040fe80007f1e0ff */
[----:B------:R1:W-:Y:S01]  /*4af0*/  LDGSTS.E.BYPASS.LTC128B.128 [R244+0x3900], [R176.64], !P3 ;  /* 0x03900000b0f47fae */ /* 0x0003e2000d901d4c */
[C---:B------:R-:W-:Y:S01]  /*4b00*/  IMAD.X R169, R165.reuse, 0x1, R245, P0 ;  /* 0x00000001a5a97824 */ /* 0x040fe200000e06f5 */
[----:B------:R-:W-:Y:S04]  /*4b10*/  IADD3 R166, P0, R166, R248, RZ ;  /* 0x000000f8a6a67210 */ /* 0x000fe80007f1e0ff */
[----:B------:R1:W-:Y:S01]  /*4b20*/  LDGSTS.E.BYPASS.LTC128B.128 [R244+0x4900], [R168.64], !P4 ;  /* 0x04900000a8f47fae */ /* 0x0003e2000e101d4c */
[----:B------:R-:W-:Y:S05]  /*4b30*/  IMAD.X R167, R165, 0x1, R247, P0 ;  /* 0x00000001a5a77824 */ /* 0x000fea00000e06f7 */
[----:B------:R1:W-:Y:S01]  /*4b40*/  LDGSTS.E.BYPASS.LTC128B.128 [R244+0x5900], [R166.64], !P5 ;  /* 0x05900000a6f47fae */ /* 0x0003e2000e901d4c */
[----:B------:R-:W-:-:S05]  /*4b50*/  BRA `(.L_x_4) ;  /* 0x00000b4000007947 */ /* 0x000fca0003800000 */
.L_x_3:
[----:B------:R-:W-:Y:S01]  /*4b60*/  SHF.R.S32.HI R4, RZ, 0x1f, R231 ;  /* 0x0000001fff047819 */ /* 0x000fe200000114e7 */
[----:B------:R-:W-:Y:S01]  /*4b70*/  IMAD.WIDE.U32 R6, R231, c[0x0][0x208], RZ ;  /* 0x00008200e7067a25 */ /* 0x000fe200078e00ff */
[----:B------:R-:W-:Y:S01]  /*4b80*/  SHF.R.S32.HI R5, RZ, 0x1f, R230 ;  /* 0x0000001fff057819 */ /* 0x000fe200000114e6 */
[----:B------:R-:W-:Y:S04]  /*4b90*/  DEPBAR.LE SB0, 0x0 ;  /* 0x000080000000791a */ /* 0x000fe80000000000 */
[----:B------:R-:W-:Y:S01]  /*4ba0*/  IMAD R4, R4, c[0x0][0x208], RZ ;  /* 0x0000820004047a24 */ /* 0x000fe200078e02ff */
[----:B------:R-:W-:Y:S01]  /*4bb0*/  BAR.SYNC.DEFER_BLOCKING 0x0 ;  /* 0x0000000000007b1d */ /* 0x000fe20000010000 */
[----:B------:R-:W-:Y:S01]  /*4bc0*/  IMAD R5, R5, c[0x0][0x218], RZ ;  /* 0x0000860005057a24 */ /* 0x000fe200078e02ff */
[----:B------:R-:W-:Y:S01]  /*4bd0*/  UISETP.GE.AND UP0, UPT, UR7, 0x1, UPT ;  /* 0x000000010700788c */ /* 0x000fe2000bf06270 */
[----:B------:R-:W-:Y:S02]  /*4be0*/  IMAD R4, R231, c[0x0][0x20c], R4 ;  /* 0x00008300e7047a24 */ /* 0x000fe400078e0204 */
[C---:B------:R-:W-:Y:S02]  /*4bf0*/  IMAD R5, R230.reuse, c[0x0][0x21c], R5 ;  /* 0x00008700e6057a24 */ /* 0x040fe400078e0205 */
[----:B------:R-:W-:Y:S04]  /*4c00*/  IMAD.IADD R7, R7, 0x1, R4 ;  /* 0x0000000107077824 */ /* 0x000fe800078e0204 */
[----:B------:R-:W-:Y:S05]  /*4c10*/  IMAD.WIDE.U32 R6, R230, c[0x0][0x218], R6 ;  /* 0x00008600e6067a25 */ /* 0x000fea00078e0006 */
[----:B------:R-:W-:Y:S04]  /*4c20*/  IADD3 R4, P0, R6, UR20, RZ ;  /* 0x0000001406047c10 */ /* 0x000fe8000ff1e0ff */
[----:B------:R-:W-:Y:S02]  /*4c30*/  IADD3.X R5, R7, UR5, R5, P0, !PT ;  /* 0x0000000507057c10 */ /* 0x000fe400087fe405 */
[C---:B------:R-:W-:Y:S01]  /*4c40*/  LEA R196, P0, R4.reuse, c[0x0][0x1f8], 0x1 ;  /* 0x00007e0004c47a11 */ /* 0x040fe200078008ff */
[----:B------:R-:W-:Y:S03]  /*4c50*/  LDSM.16.M88.4 R64, [R228+0x6100] ;  /* 0x00610000e440783b */ /* 0x000fe60000000200 */
[----:B------:R-:W-:Y:S04]  /*4c60*/  LEA.HI.X R4, R4, c[0x0][0x1fc], R5, 0x1, P0 ;  /* 0x00007f0004047a11 */ /* 0x000fe800000f0c05 */
[----:B------:R-:W1:Y:S07]  /*4c70*/  SHFL.IDX PT, R166, R196, 0x1, 0x1c1f ;  /* 0x003c1f00c4a67f89 */ /* 0x000e6e00000e0000 */
[----:B------:R-:W2:Y:S07]  /*4c80*/  SHFL.IDX PT, R5, R4, 0x1, 0x1c1f ;  /* 0x003c1f0004057f89 */ /* 0x000eae00000e0000 */
[----:B------:R-:W3:Y:S07]  /*4c90*/  SHFL.IDX PT, R196, R196, RZ, 0x1c1f ;  /* 0x001c1fffc4c47589 */ /* 0x000eee00000e0000 */
[----:B------:R-:W-:Y:S07]  /*4ca0*/  LDSM.16.M88.4 R16, [R227+0x3100] ;  /* 0x00310000e310783b */ /* 0x000fee0000000200 */
[----:B------:R-:W4:Y:S07]  /*4cb0*/  SHFL.IDX PT, R4, R4, RZ, 0x1c1f ;  /* 0x001c1fff04047589 */ /* 0x000f2e00000e0000 */
[----:B------:R-:W5:Y:S07]  /*4cc0*/  LDSM.16.M88.4 R60, [R228+0x7100] ;  /* 0x00710000e43c783b */ /* 0x000f6e0000000200 */
[----:B------:R-:W1:Y:S07]  /*4cd0*/  LDSM.16.M88.4 R32, [R227+0x3500] ;  /* 0x00350000e320783b */ /* 0x000e6e0000000200 */
[----:B------:R-:W1:Y:S07]  /*4ce0*/  LDSM.16.M88.4 R48, [R227+0x3900] ;  /* 0x00390000e330783b */ /* 0x000e6e0000000200 */
[----:B------:R-:W2:Y:S07]  /*4cf0*/  LDSM.16.M88.4 R168, [R227+0x3d00] ;  /* 0x003d0000e3a8783b */ /* 0x000eae0000000200 */
[----:B------:R-:W-:Y:S07]  /*4d00*/  LDSM.16.M88.4 R172, [R224+0x6100] ;  /* 0x00610000e0ac783b */ /* 0x000fee0000000200 */
[----:B------:R-:W3:Y:S07]  /*4d10*/  LDSM.16.M88.4 R176, [R226] ;  /* 0x00000000e2b0783b */ /* 0x000eee0000000200 */
[----:B------:R-:W5:Y:S07]  /*4d20*/  LDSM.16.M88.4 R180, [R224+0x7100] ;  /* 0x00710000e0b4783b */ /* 0x000f6e0000000200 */
[----:B------:R-:W-:Y:S07]  /*4d30*/  LDSM.16.M88.4 R184, [R221] ;  /* 0x00000000ddb8783b */ /* 0x000fee0000000200 */
[----:B------:R-:W-:Y:S01]  /*4d40*/  LDSM.16.M88.4 R188, [R220] ;  /* 0x00000000dcbc783b */ /* 0x000fe20000000200 */
[-C--:B-1----:R-:W-:Y:S04]  /*4d50*/  IADD3 R194, P1, P0, R241, R166.reuse, R250 ;  /* 0x000000a6f1c27210 */ /* 0x082fe8000783e0fa */
[-C--:B--2---:R-:W-:Y:S02]  /*4d60*/  IADD3.X R195, RZ, R5.reuse, R251, P1, P0 ;  /* 0x00000005ffc37210 */ /* 0x084fe40000fe04fb */
[-C--:B------:R-:W-:Y:S04]  /*4d70*/  IADD3 R192, P1, P0, R240, R166.reuse, R246 ;  /* 0x000000a6f0c07210 */ /* 0x080fe8000783e0f6 */
[-C--:B------:R-:W-:Y:S02]  /*4d80*/  IADD3.X R193, RZ, R5.reuse, R245, P1, P0 ;  /* 0x00000005ffc17210 */ /* 0x080fe40000fe04f5 */
[----:B------:R-:W-:Y:S04]  /*4d90*/  IADD3 R166, P1, P0, R239, R166, R248 ;  /* 0x000000a6efa67210 */ /* 0x000fe8000783e0f8 */
[----:B------:R-:W-:Y:S02]  /*4da0*/  IADD3.X R167, RZ, R5, R247, P1, P0 ;  /* 0x00000005ffa77210 */ /* 0x000fe40000fe04f7 */
[----:B---3--:R-:W-:Y:S02]  /*4db0*/  IADD3 R200, P0, R250, R196, RZ ;  /* 0x000000c4fac87210 */ /* 0x008fe40007f1e0ff */
[----:B------:R-:W-:Y:S03]  /*4dc0*/  ISETP.NE.U32.AND P1, PT, R242, RZ, PT ;  /* 0x000000fff200720c */ /* 0x000fe60003f25070 */
[----:B----4-:R-:W-:Y:S01]  /*4dd0*/  IMAD.X R201, R251, 0x1, R4, P0 ;  /* 0x00000001fbc97824 */ /* 0x010fe200000e0604 */
[----:B------:R-:W-:Y:S05]  /*4de0*/  IADD3 R198, P0, R196, R246, RZ ;  /* 0x000000f6c4c67210 */ /* 0x000fea0007f1e0ff */
[----:B------:R-:W-:Y:S01]  /*4df0*/  IMAD.X R199, R4, 0x1, R245, P0 ;  /* 0x0000000104c77824 */ /* 0x000fe200000e06f5 */
[----:B------:R-:W-:Y:S05]  /*4e00*/  IADD3 R196, P0, R196, R248, RZ ;  /* 0x000000f8c4c47210 */ /* 0x000fea0007f1e0ff */
[----:B------:R-:W-:Y:S01]  /*4e10*/  IMAD.X R197, R4, 0x1, R247, P0 ;  /* 0x0000000104c57824 */ /* 0x000fe200000e06f7 */
[----:B------:R-:W-:Y:S01]  /*4e20*/  ISETP.NE.U32.AND P0, PT, R243, RZ, PT ;  /* 0x000000fff300720c */ /* 0x000fe20003f05070 */
[-C--:B------:R-:W-:Y:S08]  /*4e30*/  HMMA.16816.F32 R4, R64, R16.reuse, RZ ;  /* 0x000000104004723c */ /* 0x080ff000000018ff */
[C---:B-----5:R-:W-:Y:S08]  /*4e40*/  HMMA.16816.F32 R8, R60.reuse, R16, RZ ;  /* 0x000000103c08723c */ /* 0x060ff000000018ff */
[-C--:B------:R-:W-:Y:S08]  /*4e50*/  HMMA.16816.F32 R12, R60, R18.reuse, RZ ;  /* 0x000000123c0c723c */ /* 0x080ff000000018ff */
[C---:B------:R-:W-:Y:S08]  /*4e60*/  HMMA.16816.F32 R16, R64.reuse, R18, RZ ;  /* 0x000000124010723c */ /* 0x040ff000000018ff */
        /* <DEDUP_REMOVED lines=11> */
[----:B------:R-:W-:Y:S01]  /*4f20*/  HMMA.16816.F32 R64, R64, R170, RZ ;  /* 0x000000aa4040723c */ /* 0x000fe200000018ff */
[----:B------:R-:W1:Y:S07]  /*4f30*/  LDSM.16.M88.4 R168, [R222] ;  /* 0x00000000dea8783b */ /* 0x000e6e0000000200 */
[-C--:B------:R-:W-:Y:S01]  /*4f40*/  HMMA.16816.F32 R4, R172, R176.reuse, R4 ;  /* 0x000000b0ac04723c */ /* 0x080fe20000001804 */
[----:B------:R-:W-:Y:S01]  /*4f50*/  @!PT LDS RZ, [RZ] ;  /* 0x00000000fffff984 */ /* 0x000fe20000000800 */
[----:B------:R-:W-:Y:S01]  /*4f60*/  @!PT LDS RZ, [RZ] ;  /* 0x00000000fffff984 */ /* 0x000fe20000000800 */
[----:B------:R-:W-:Y:S01]  /*4f70*/  @!PT LDS RZ, [RZ] ;  /* 0x00000000fffff984 */ /* 0x000fe20000000800 */
[----:B------:R2:W-:Y:S07]  /*4f80*/  LDGSTS.E.BYPASS.LTC128B.128 [R244+0x100], [R200.64], !P3 ;  /* 0x00100000c8f47fae */ /* 0x0005ee000d901d4c */
[C---:B------:R-:W-:Y:S01]  /*4f90*/  HMMA.16816.F32 R8, R180.reuse, R176, R8 ;  /* 0x000000b0b408723c */ /* 0x040fe20000001808 */
[----:B------:R3:W-:Y:S07]  /*4fa0*/  LDGSTS.E.BYPASS.LTC128B.128 [R244+0x1100], [R198.64], !P4 ;  /* 0x01100000c6f47fae */ /* 0x0007ee000e101d4c */
[-C--:B------:R-:W-:Y:S01]  /*4fb0*/  HMMA.16816.F32 R12, R180, R178.reuse, R12 ;  /* 0x000000b2b40c723c */ /* 0x080fe2000000180c */
[----:B------:R3:W-:Y:S07]  /*4fc0*/  LDGSTS.E.BYPASS.LTC128B.128 [R244+0x2100], [R196.64], !P5 ;  /* 0x02100000c4f47fae */ /* 0x0007ee000e901d4c */
[C---:B------:R-:W-:Y:S01]  /*4fd0*/  HMMA.16816.F32 R16, R172.reuse, R178, R16 ;  /* 0x000000b2ac10723c */ /* 0x040fe20000001810 */
[----:B------:R4:W-:Y:S01]  /*4fe0*/  LDGSTS.E.BYPASS.LTC128B.128.ZFILL [R244+0x900], [R194.64], P0 ;  /* 0x00900000c2f47fae */ /* 0x0009e20008141d4c */
[----:B------:R-:W-:Y:S06]  /*4ff0*/  PLOP3.LUT P0, PT, PT, PT, UP0, 0x80, 0x0 ;  /* 0x000000000000781c */ /* 0x000fec0003f0f008 */
[----:B------:R4:W-:Y:S01]  /*5000*/  LDGSTS.E.BYPASS.LTC128B.128.ZFILL [R244+0x1900], [R192.64], P1 ;  /* 0x01900000c0f47fae */ /* 0x0009e20008941d4c */
[-C--:B-1----:R-:W-:Y:S06]  /*5010*/  HMMA.16816.F32 R20, R172, R168.reuse, R20 ;  /* 0x000000a8ac14723c */ /* 0x082fec0000001814 */
[----:B------:R1:W-:Y:S02]  /*5020*/  LDGSTS.E.BYPASS.LTC128B.128.ZFILL [R244+0x2900], [R166.64], P6 ;  /* 0x02900000a6f47fae */ /* 0x0003e4000b141d4c */
[C---:B------:R-:W-:Y:S05]  /*5030*/  HMMA.16816.F32 R24, R180.reuse, R168, R24 ;  /* 0x000000a8b418723c */ /* 0x040fea0000001818 */
[----:B---3--:R-:W-:Y:S03]  /*5040*/  LDSM.16.M88.4 R196, [R227+0x4100] ;  /* 0x00410000e3c4783b */ /* 0x008fe60000000200 */
[-C--:B------:R-:W-:Y:S04]  /*5050*/  HMMA.16816.F32 R28, R180, R170.reuse, R28 ;  /* 0x000000aab41c723c */ /* 0x080fe8000000181c */
[----:B------:R-:W0:Y:S04]  /*5060*/  LDGDEPBAR ;  /* 0x00000000000079af */ /* 0x000e280000000000 */
[C---:B------:R-:W-:Y:S03]  /*5070*/  HMMA.16816.F32 R32, R172.reuse, R170, R32 ;  /* 0x000000aaac20723c */ /* 0x040fe60000001820 */
[----:B----4-:R-:W3:Y:S05]  /*5080*/  LDSM.16.M88.4 R192, [R228+0x8100] ;  /* 0x00810000e4c0783b */ /* 0x010eea0000000200 */
[-C--:B------:R-:W-:Y:S02]  /*5090*/  HMMA.16816.F32 R36, R172, R184.reuse, R36 ;  /* 0x000000b8ac24723c */ /* 0x080fe40000001824 */
[----:B--2---:R-:W2:Y:S06]  /*50a0*/  LDSM.16.M88.4 R200, [R228+0x9100] ;  /* 0x00910000e4c8783b */ /* 0x004eac0000000200 */
[C---:B------:R-:W-:Y:S01]  /*50b0*/  HMMA.16816.F32 R40, R180.reuse, R184, R40 ;  /* 0x000000b8b428723c */ /* 0x040fe20000001828 */
[----:B------:R-:W4:Y:S07]  /*50c0*/  LDSM.16.M88.4 R176, [R227+0x4500] ;  /* 0x00450000e3b0783b */ /* 0x000f2e0000000200 */
[-C--:B------:R-:W-:Y:S01]  /*50d0*/  HMMA.16816.F32 R44, R180, R186.reuse, R44 ;  /* 0x000000bab42c723c */ /* 0x080fe2000000182c */
[----:B------:R-:W5:Y:S07]  /*50e0*/  LDSM.16.M88.4 R168, [R227+0x4900] ;  /* 0x00490000e3a8783b */ /* 0x000f6e0000000200 */
[C---:B------:R-:W-:Y:S01]  /*50f0*/  HMMA.16816.F32 R48, R172.reuse, R186, R48 ;  /* 0x000000baac30723c */ /* 0x040fe20000001830 */
[----:B------:R-:W-:Y:S07]  /*5100*/  LDSM.16.M88.4 R184, [R219] ;  /* 0x00000000dbb8783b */ /* 0x000fee0000000200 */
[-C--:B------:R-:W-:Y:S01]  /*5110*/  HMMA.16816.F32 R52, R172, R188.reuse, R52 ;  /* 0x000000bcac34723c */ /* 0x080fe20000001834 */
[----:B------:R-:W-:Y:S07]  /*5120*/  LDSM.16.M88.4 R204, [R217] ;  /* 0x00000000d9cc783b */ /* 0x000fee0000000200 */
[C---:B------:R-:W-:Y:S01]  /*5130*/  HMMA.16816.F32 R56, R180.reuse, R188, R56 ;  /* 0x000000bcb438723c */ /* 0x040fe20000001838 */
[----:B------:R-:W-:Y:S07]  /*5140*/  LDSM.16.M88.4 R208, [R216] ;  /* 0x00000000d8d0783b */ /* 0x000fee0000000200 */
[-C--:B------:R-:W-:Y:S01]  /*5150*/  HMMA.16816.F32 R60, R180, R190.reuse, R60 ;  /* 0x000000beb43c723c */ /* 0x080fe2000000183c */
[----:B------:R-:W1:Y:S07]  /*5160*/  LDSM.16.M88.4 R180, [R227+0x4d00] ;  /* 0x004d0000e3b4783b */ /* 0x000e6e0000000200 */
[----:B------:R-:W-:Y:S01]  /*5170*/  HMMA.16816.F32 R64, R172, R190, R64 ;  /* 0x000000beac40723c */ /* 0x000fe20000001840 */
[----:B------:R-:W1:Y:S07]  /*5180*/  LDSM.16.M88.4 R172, [R224+0x8100] ;  /* 0x00810000e0ac783b */ /* 0x000e6e0000000200 */
[-C--:B---3--:R-:W-:Y:S01]  /*5190*/  HMMA.16816.F32 R4, R192, R196.reuse, R4 ;  /* 0x000000c4c004723c */ /* 0x088fe20000001804 */
[----:B------:R-:W3:Y:S07]  /*51a0*/  LDSM.16.M88.4 R188, [R224+0x9100] ;  /* 0x00910000e0bc783b */ /* 0x000eee0000000200 */
[C---:B--2---:R-:W-:Y:S08]  /*51b0*/  HMMA.16816.F32 R8, R200.reuse, R196, R8 ;  /* 0x000000c4c808723c */ /* 0x044ff00000001808 */
[-C--:B------:R-:W-:Y:S08]  /*51c0*/  HMMA.16816.F32 R12, R200, R198.reuse, R12 ;  /* 0x000000c6c80c723c */ /* 0x080ff0000000180c */
[C---:B------:R-:W-:Y:S01]  /*51d0*/  HMMA.16816.F32 R16, R192.reuse, R198, R16 ;  /* 0x000000c6c010723c */ /* 0x040fe20000001810 */
[----:B------:R-:W2:Y:S07]  /*51e0*/  LDSM.16.M88.4 R196, [R218] ;  /* 0x00000000dac4783b */ /* 0x000eae0000000200 */
[-C--:B----4-:R-:W-:Y:S08]  /*51f0*/  HMMA.16816.F32 R20, R192, R176.reuse, R20 ;  /* 0x000000b0c014723c */ /* 0x090ff00000001814 */
[C---:B------:R-:W-:Y:S08]  /*5200*/  HMMA.16816.F32 R24, R200.reuse, R176, R24 ;  /* 0x000000b0c818723c */ /* 0x040ff00000001818 */
[-C--:B------:R-:W-:Y:S08]  /*5210*/  HMMA.16816.F32 R28, R200, R178.reuse, R28 ;  /* 0x000000b2c81c723c */ /* 0x080ff0000000181c */
[C---:B------:R-:W-:Y:S01]  /*5220*/  HMMA.16816.F32 R32, R192.reuse, R178, R32 ;  /* 0x000000b2c020723c */ /* 0x040fe20000001820 */
[----:B------:R-:W-:Y:S07]  /*5230*/  LDSM.16.M88.4 R176, [R227+0x5100] ;  /* 0x00510000e3b0783b */ /* 0x000fee0000000200 */
[-C--:B-----5:R-:W-:Y:S08]  /*5240*/  HMMA.16816.F32 R36, R192, R168.reuse, R36 ;  /* 0x000000a8c024723c */ /* 0x0a0ff00000001824 */
[C---:B------:R-:W-:Y:S08]  /*5250*/  HMMA.16816.F32 R40, R200.reuse, R168, R40 ;  /* 0x000000a8c828723c */ /* 0x040ff00000001828 */
[-C--:B------:R-:W-:Y:S08]  /*5260*/  HMMA.16816.F32 R44, R200, R170.reuse, R44 ;  /* 0x000000aac82c723c */ /* 0x080ff0000000182c */
[C---:B------:R-:W-:Y:S01]  /*5270*/  HMMA.16816.F32 R48, R192.reuse, R170, R48 ;  /* 0x000000aac030723c */ /* 0x040fe20000001830 */
[----:B------:R-:W4:Y:S07]  /*5280*/  LDSM.16.M88.4 R168, [R228+0xa100] ;  /* 0x00a10000e4a8783b */ /* 0x000f2e0000000200 */
[-C--:B-1----:R-:W-:Y:S08]  /*5290*/  HMMA.16816.F32 R52, R192, R180.reuse, R52 ;  /* 0x000000b4c034723c */ /* 0x082ff00000001834 */
[C---:B------:R-:W-:Y:S08]  /*52a0*/  HMMA.16816.F32 R56, R200.reuse, R180, R56 ;  /* 0x000000b4c838723c */ /* 0x040ff00000001838 */
[-C--:B------:R-:W-:Y:S01]  /*52b0*/  HMMA.16816.F32 R60, R200, R182.reuse, R60 ;  /* 0x000000b6c83c723c */ /* 0x080fe2000000183c */
[----:B------:R-:W-:Y:S07]  /*52c0*/  LDSM.16.M88.4 R200, [R224+0xb100] ;  /* 0x00b10000e0c8783b */ /* 0x000fee0000000200 */
[----:B------:R-:W-:Y:S01]  /*52d0*/  HMMA.16816.F32 R64, R192, R182, R64 ;  /* 0x000000b6c040723c */ /* 0x000fe20000001840 */
[----:B------:R-:W1:Y:S07]  /*52e0*/  LDSM.16.M88.4 R180, [R228+0xb100] ;  /* 0x00b10000e4b4783b */ /* 0x000e6e0000000200 */
[-C--:B------:R-:W-:Y:S01]  /*52f0*/  HMMA.16816.F32 R4, R172, R184.reuse, R4 ;  /* 0x000000b8ac04723c */ /* 0x080fe20000001804 */
[----:B------:R-:W-:Y:S07]  /*5300*/  LDSM.16.M88.4 R192, [R227+0x5d00] ;  /* 0x005d0000e3c0783b */ /* 0x000fee0000000200 */
[C---:B---3--:R-:W-:Y:S08]  /*5310*/  HMMA.16816.F32 R8, R188.reuse, R184, R8 ;  /* 0x000000b8bc08723c */ /* 0x048ff00000001808 */
[-C--:B------:R-:W-:Y:S08]  /*5320*/  HMMA.16816.F32 R12, R188, R186.reuse, R12 ;  /* 0x000000babc0c723c */ /* 0x080ff0000000180c */
[C---:B------:R-:W-:Y:S01]  /*5330*/  HMMA.16816.F32 R16, R172.reuse, R186, R16 ;  /* 0x000000baac10723c */ /* 0x040fe20000001810 */
[----:B------:R-:W3:Y:S07]  /*5340*/  LDSM.16.M88.4 R184, [R227+0x5500] ;  /* 0x00550000e3b8783b */ /* 0x000eee0000000200 */
[-C--:B--2---:R-:W-:Y:S08]  /*5350*/  HMMA.16816.F32 R20, R172, R196.reuse, R20 ;  /* 0x000000c4ac14723c */ /* 0x084ff00000001814 */
[C---:B------:R-:W-:Y:S08]  /*5360*/  HMMA.16816.F32 R24, R188.reuse, R196, R24 ;  /* 0x000000c4bc18723c */ /* 0x040ff00000001818 */
[-C--:B------:R-:W-:Y:S08]  /*5370*/  HMMA.16816.F32 R28, R188, R198.reuse, R28 ;  /* 0x000000c6bc1c723c */ /* 0x080ff0000000181c */
[C---:B------:R-:W-:Y:S01]  /*5380*/  HMMA.16816.F32 R32, R172.reuse, R198, R32 ;  /* 0x000000c6ac20723c */ /* 0x040fe20000001820 */
[----:B------:R-:W-:Y:S07]  /*5390*/  LDSM.16.M88.4 R196, [R215] ;  /* 0x00000000d7c4783b */ /* 0x000fee0000000200 */
[-C--:B------:R-:W-:Y:S08]  /*53a0*/  HMMA.16816.F32 R36, R172, R204.reuse, R36 ;  /* 0x000000ccac24723c */ /* 0x080ff00000001824 */
[C---:B------:R-:W-:Y:S08]  /*53b0*/  HMMA.16816.F32 R40, R188.reuse, R204, R40 ;  /* 0x000000ccbc28723c */ /* 0x040ff00000001828 */
[-C--:B------:R-:W-:Y:S08]  /*53c0*/  HMMA.16816.F32 R44, R188, R206.reuse, R44 ;  /* 0x000000cebc2c723c */ /* 0x080ff0000000182c */
[C---:B------:R-:W-:Y:S01]  /*53d0*/  HMMA.16816.F32 R48, R172.reuse, R206, R48 ;  /* 0x000000ceac30723c */ /* 0x040fe20000001830 */
[----:B------:R-:W-:Y:S07]  /*53e0*/  LDSM.16.M88.4 R204, [R214] ;  /* 0x00000000d6cc783b */ /* 0x000fee0000000200 */
[-C--:B------:R-:W-:Y:S08]  /*53f0*/  HMMA.16816.F32 R52, R172, R208.reuse, R52 ;  /* 0x000000d0ac34723c */ /* 0x080ff00000001834 */
[C---:B------:R-:W-:Y:S08]  /*5400*/  HMMA.16816.F32 R56, R188.reuse, R208, R56 ;  /* 0x000000d0bc38723c */ /* 0x040ff00000001838 */
[-C--:B------:R-:W-:Y:S01]  /*5410*/  HMMA.16816.F32 R60, R188, R210.reuse, R60 ;  /* 0x000000d2bc3c723c */ /* 0x080fe2000000183c */
[----:B------:R-:W2:Y:S07]  /*5420*/  LDSM.16.M88.4 R188, [R227+0x5900] ;  /* 0x00590000e3bc783b */ /* 0x000eae0000000200 */
[----:B------:R-:W-:Y:S01]  /*5430*/  HMMA.16816.F32 R64, R172, R210, R64 ;  /* 0x000000d2ac40723c */ /* 0x000fe20000001840 */
[----:B------:R-:W5:Y:S07]  /*5440*/  LDSM.16.M88.4 R172, [R224+0xa100] ;  /* 0x00a10000e0ac783b */ /* 0x000f6e0000000200 */
[-C--:B----4-:R-:W-:Y:S01]  /*5450*/  HMMA.16816.F32 R4, R168, R176.reuse, R4 ;  /* 0x000000b0a804723c */ /* 0x090fe20000001804 */
[----:B------:R-:W4:Y:S07]  /*5460*/  LDSM.16.M88.4 R208, [R213] ;  /* 0x00000000d5d0783b */ /* 0x000f2e0000000200 */
[C---:B-1----:R-:W-:Y:S08]  /*5470*/  HMMA.16816.F32 R8, R180.reuse, R176, R8 ;  /* 0x000000b0b408723c */ /* 0x042ff00000001808 */
[-C--:B------:R-:W-:Y:S08]  /*5480*/  HMMA.16816.F32 R12, R180, R178.reuse, R12 ;  /* 0x000000b2b40c723c */ /* 0x080ff0000000180c */
[C---:B------:R-:W-:Y:S01]  /*5490*/  HMMA.16816.F32 R16, R168.reuse, R178, R16 ;  /* 0x000000b2a810723c */ /* 0x040fe20000001810 */
[----:B------:R-:W1:Y:S01]  /*54a0*/  LDSM.16.M88.4 R176, [R212] ;  /* 0x00000000d4b0783b */ /* 0x000e620000000200 */
[----:B------:R-:W-:Y:S06]  /*54b0*/  DEPBAR.LE SB0, 0x0 ;  /* 0x000080000000791a */ /* 0x000fec0000000000 */
[-C--:B---3--:R-:W-:Y:S01]  /*54c0*/  HMMA.16816.F32 R20, R168, R184.reuse, R20 ;  /* 0x000000b8a814723c */ /* 0x088fe20000001814 */
[----:B------:R-:W-:Y:S07]  /*54d0*/  BAR.SYNC.DEFER_BLOCKING 0x0 ;  /* 0x0000000000007b1d */ /* 0x000fee0000010000 */
[C---:B------:R-:W-:Y:S08]  /*54e0*/  HMMA.16816.F32 R24, R180.reuse, R184, R24 ;  /* 0x000000b8b418723c */ /* 0x040ff00000001818 */
[-C--:B------:R-:W-:Y:S08]  /*54f0*/  HMMA.16816.F32 R28, R180, R186.reuse, R28 ;  /* 0x000000bab41c723c */ /* 0x080ff0000000181c */
[C---:B------:R-:W-:Y:S08]  /*5500*/  HMMA.16816.F32 R32, R168.reuse, R186, R32 ;  /* 0x000000baa820723c */ /* 0x040ff00000001820 */
[-C--:B--2---:R-:W-:Y:S08]  /*5510*/  HMMA.16816.F32 R36, R168, R188.reuse, R36 ;  /* 0x000000bca824723c */ /* 0x084ff00000001824 */
[C---:B------:R-:W-:Y:S08]  /*5520*/  HMMA.16816.F32 R40, R180.reuse, R188, R40 ;  /* 0x000000bcb428723c */ /* 0x040ff00000001828 */
[-C--:B------:R-:W-:Y:S08]  /*5530*/  HMMA.16816.F32 R44, R180, R190.reuse, R44 ;  /* 0x000000beb42c723c */ /* 0x080ff0000000182c */
[C---:B------:R-:W-:Y:S08]  /*5540*/  HMMA.16816.F32 R48, R168.reuse, R190, R48 ;  /* 0x000000bea830723c */ /* 0x040ff00000001830 */
[-C--:B------:R-:W-:Y:S08]  /*5550*/  HMMA.16816.F32 R52, R168, R192.reuse, R52 ;  /* 0x000000c0a834723c */ /* 0x080ff00000001834 */
[C---:B------:R-:W-:Y:S08]  /*5560*/  HMMA.16816.F32 R56, R180.reuse, R192, R56 ;  /* 0x000000c0b438723c */ /* 0x040ff00000001838 */
[-C--:B------:R-:W-:Y:S08]  /*5570*/  HMMA.16816.F32 R60, R180, R194.reuse, R60 ;  /* 0x000000c2b43c723c */ /* 0x080ff0000000183c */
[----:B------:R-:W-:Y:S08]  /*5580*/  HMMA.16816.F32 R64, R168, R194, R64 ;  /* 0x000000c2a840723c */ /* 0x000ff00000001840 */
[-C--:B-----5:R-:W-:Y:S08]  /*5590*/  HMMA.16816.F32 R4, R172, R196.reuse, R4 ;  /* 0x000000c4ac04723c */ /* 0x0a0ff00000001804 */
[C---:B------:R-:W-:Y:S08]  /*55a0*/  HMMA.16816.F32 R8, R200.reuse, R196, R8 ;  /* 0x000000c4c808723c */ /* 0x040ff00000001808 */
[-C--:B------:R-:W-:Y:S08]  /*55b0*/  HMMA.16816.F32 R12, R200, R198.reuse, R12 ;  /* 0x000000c6c80c723c */ /* 0x080ff0000000180c */
[C---:B------:R-:W-:Y:S08]  /*55c0*/  HMMA.16816.F32 R16, R172.reuse, R198, R16 ;  /* 0x000000c6ac10723c */ /* 0x040ff00000001810 */
[-C--:B------:R-:W-:Y:S08]  /*55d0*/  HMMA.16816.F32 R20, R172, R204.reuse, R20 ;  /* 0x000000ccac14723c */ /* 0x080ff00000001814 */
[C---:B------:R-:W-:Y:S08]  /*55e0*/  HMMA.16816.F32 R24, R200.reuse, R204, R24 ;  /* 0x000000ccc818723c */ /* 0x040ff00000001818 */
[-C--:B------:R-:W-:Y:S08]  /*55f0*/  HMMA.16816.F32 R28, R200, R206.reuse, R28 ;  /* 0x000000cec81c723c */ /* 0x080ff0000000181c */
[C---:B------:R-:W-:Y:S08]  /*5600*/  HMMA.16816.F32 R32, R172.reuse, R206, R32 ;  /* 0x000000ceac20723c */ /* 0x040ff00000001820 */
[-C--:B----4-:R-:W-:Y:S08]  /*5610*/  HMMA.16816.F32 R36, R172, R208.reuse, R36 ;  /* 0x000000d0ac24723c */ /* 0x090ff00000001824 */
[C---:B------:R-:W-:Y:S08]  /*5620*/  HMMA.16816.F32 R40, R200.reuse, R208, R40 ;  /* 0x000000d0c828723c */ /* 0x040ff00000001828 */
[-C--:B------:R-:W-:Y:S08]  /*5630*/  HMMA.16816.F32 R44, R200, R210.reuse, R44 ;  /* 0x000000d2c82c723c */ /* 0x080ff0000000182c */
[C---:B------:R-:W-:Y:S08]  /*5640*/  HMMA.16816.F32 R48, R172.reuse, R210, R48 ;  /* 0x000000d2ac30723c */ /* 0x040ff00000001830 */
[-C--:B-1----:R-:W-:Y:S08]  /*5650*/  HMMA.16816.F32 R52, R172, R176.reuse, R52 ;  /* 0x000000b0ac34723c */ /* 0x082ff00000001834 */
[C---:B------:R-:W-:Y:S08]  /*5660*/  HMMA.16816.F32 R56, R200.reuse, R176, R56 ;  /* 0x000000b0c838723c */ /* 0x040ff00000001838 */
[-C--:B------:R-:W-:Y:S08]  /*5670*/  HMMA.16816.F32 R60, R200, R178.reuse, R60 ;  /* 0x000000b2c83c723c */ /* 0x080ff0000000183c */
[----:B------:R-:W-:Y:S01]  /*5680*/  HMMA.16816.F32 R64, R172, R178, R64 ;  /* 0x000000b2ac40723c */ /* 0x000fe20000001840 */
[----:B------:R-:W-:-:S07]  /*5690*/  @P0 BRA `(.L_x_5) ;  /* 0xfffff19000000947 */ /* 0x000fce000383ffff */
.L_x_4:
[----:B-1----:R-:W-:Y:S01]  /*56a0*/  FMNMX.FTZ R169, R8, R2, !PT ;  /* 0x0000000208a97209 */ /* 0x002fe20007810000 */
[----:B------:R-:W-:Y:S01]  /*56b0*/  LDSM.16.MT88.4 R172, [R225+0x100] ;  /* 0x00010000e1ac783b */ /* 0x000fe20000004200 */
[----:B------:R-:W-:Y:S01]  /*56c0*/  FMNMX.FTZ R168, R4, R164, !PT ;  /* 0x000000a404a87209 */ /* 0x000fe20007810000 */
[----:B------:R-:W-:Y:S01]  /*56d0*/  UIADD3 UR4, UR7, -0x1, URZ ;  /* 0xffffffff07047890 */ /* 0x000fe2000fffe03f */
[----:B------:R-:W-:Y:S02]  /*56e0*/  FMNMX.FTZ R169, R9, R169, !PT ;  /* 0x000000a909a97209 */ /* 0x000fe40007810000 */
[----:B------:R-:W-:Y:S02]  /*56f0*/  FMNMX.FTZ R167, R6, R3, !PT ;  /* 0x0000000306a77209 */ /* 0x000fe40007810000 */
[----:B------:R-:W-:Y:S01]  /*5700*/  FMNMX.FTZ R169, R12, R169, !PT ;  /* 0x000000a90ca97209 */ /* 0x000fe20007810000 */
[----:B------:R-:W-:Y:S01]  /*5710*/  LDSM.16.MT88.4 R176, [R223+0x100] ;  /* 0x00010000dfb0783b */ /* 0x000fe20000004200 */
[----:B------:R-:W-:Y:S02]  /*5720*/  FMNMX.FTZ R168, R5, R168, !PT ;  /* 0x000000a805a87209 */ /* 0x000fe40007810000 */
[----:B------:R-:W-:Y:S02]  /*5730*/  FMNMX.FTZ R169, R13, R169, !PT ;  /* 0x000000a90da97209 */ /* 0x000fe40007810000 */
[----:B------:R-:W-:Y:S02]  /*5740*/  FMNMX.FTZ R167, R7, R167, !PT ;  /* 0x000000a707a77209 */ /* 0x000fe40007810000 */
[----:B------:R-:W-:Y:S01]  /*5750*/  FMNMX.FTZ R169, R24, R169, !PT ;  /* 0x000000a918a97209 */ /* 0x000fe20007810000 */
[----:B------:R-:W0:Y:S01]  /*5760*/  LDGDEPBAR ;  /* 0x00000000000079af */ /* 0x000e220000000000 */
[----:B------:R-:W-:Y:S02]  /*5770*/  FMNMX.FTZ R168, R16, R168, !PT ;  /* 0x000000a810a87209 */ /* 0x000fe40007810000 */
        /* <DEDUP_REMOVED lines=22> */
[----:B------:R-:W-:Y:S01]  /*58e0*/  FMNMX.FTZ R168, R32, R168, !PT ;  /* 0x000000a820a87209 */ /* 0x000fe20007810000 */
[----:B------:R-:W1:Y:S01]  /*58f0*/  SHFL.BFLY PT, R165, R169, 0x2, 0x1f ;  /* 0x0c401f00a9a57f89 */ /* 0x000e6200000e0000 */
        /* <DEDUP_REMOVED lines=14> */
[----:B-1----:R-:W-:Y:S02]  /*59e0*/  FMNMX.FTZ R165, R169, R165, !PT ;  /* 0x000000a5a9a57209 */ /* 0x002fe40007810000 */
[----:B------:R-:W-:Y:S02]  /*59f0*/  FMNMX.FTZ R168, R49, R168, !PT ;  /* 0x000000a831a87209 */ /* 0x000fe40007810000 */
[----:B------:R-:W-:Y:S02]  /*5a00*/  FMNMX.FTZ R167, R51, R167, !PT ;  /* 0x000000a733a77209 */ /* 0x000fe40007810000 */
[----:B------:R-:W-:Y:S02]  /*5a10*/  FMNMX.FTZ R169, R43, R166, !PT ;  /* 0x000000a62ba97209 */ /* 0x000fe40007810000 */
        /* <DEDUP_REMOVED lines=13> */
[----:B------:R-:W2:Y:S01]  /*5af0*/  SHFL.BFLY PT, R170, R167, 0x2, 0x1f ;  /* 0x0c401f00a7aa7f89 */ /* 0x000ea200000e0000 */
[----:B------:R-:W-:Y:S02]  /*5b00*/  FMNMX.FTZ R169, R62, R169, !PT ;  /* 0x000000a93ea97209 */ /* 0x000fe40007810000 */
[----:B-1----:R-:W-:Y:S02]  /*5b10*/  FMNMX.FTZ R166, R165, R166, !PT ;  /* 0x000000a6a5a67209 */ /* 0x002fe40007810000 */
[----:B------:R-:W-:Y:S02]  /*5b20*/  FMNMX.FTZ R169, R63, R169, !PT ;  /* 0x000000a93fa97209 */ /* 0x000fe40007810000 */
[----:B------:R-:W-:Y:S01]  /*5b30*/  ISETP.LT.AND P0, PT, RZ, UR7, PT ;  /* 0x00000007ff007c0c */ /* 0x000fe2000bf01270 */
[----:B------:R-:W1:Y:S01]  /*5b40*/  SHFL.BFLY PT, R171, R168, 0x2, 0x1f ;  /* 0x0c401f00a8ab7f89 */ /* 0x000e6200000e0000 */
[C---:B------:R-:W-:Y:S01]  /*5b50*/  FMUL.FTZ R194, R166.reuse, c[0x0][0x2d0] ;  /* 0x0000b400a6c27a20 */ /* 0x040fe20000410000 */
[----:B------:R-:W-:Y:S01]  /*5b60*/  UMOV UR7, UR4 ;  /* 0x0000000400077c82 */ /* 0x000fe20008000000 */
[----:B------:R-:W-:Y:S02]  /*5b70*/  FADD.FTZ R2, -R166, R2 ;  /* 0x00000002a6027221 */ /* 0x000fe40000010100 */
[--C-:B------:R-:W-:Y:S02]  /*5b80*/  FFMA.FTZ R186, R12, c[0x0][0x2d0], -R194.reuse ;  /* 0x0000b4000cba7a23 */ /* 0x100fe400000108c2 */
[--C-:B------:R-:W-:Y:S01]  /*5b90*/  FFMA.FTZ R187, R13, c[0x0][0x2d0], -R194.reuse ;  /* 0x0000b4000dbb7a23 */ /* 0x100fe200000108c2 */
[----:B------:R-:W3:Y:S01]  /*5ba0*/  SHFL.BFLY PT, R165, R169, 0x2, 0x1f ;  /* 0x0c401f00a9a57f89 */ /* 0x000ee200000e0000 */
[----:B------:R-:W-:Y:S02]  /*5bb0*/  FMUL.FTZ R2, R2, c[0x0][0x2d0] ;  /* 0x0000b40002027a20 */ /* 0x000fe40000410000 */
[--C-:B------:R-:W-:Y:S01]  /*5bc0*/  FFMA.FTZ R188, R8, c[0x0][0x2d0], -R194.reuse ;  /* 0x0000b40008bc7a23 */ /* 0x100fe200000108c2 */
[----:B------:R-:W-:Y:S01]  /*5bd0*/  MUFU.EX2 R186, R186 ;  /* 0x000000ba00ba7308 */ /* 0x000fe20000000800 */
[--C-:B------:R-:W-:Y:S02]  /*5be0*/  FFMA.FTZ R185, R9, c[0x0][0x2d0], -R194.reuse ;  /* 0x0000b40009b97a23 */ /* 0x100fe400000108c2 */
[--C-:B------:R-:W-:Y:S01]  /*5bf0*/  FFMA.FTZ R195, R24, c[0x0][0x2d0], -R194.reuse ;  /* 0x0000b40018c37a23 */ /* 0x100fe200000108c2 */
[----:B--2---:R-:W-:Y:S01]  /*5c00*/  FMNMX.FTZ R170, R167, R170, !PT ;  /* 0x000000aaa7aa7209 */ /* 0x004fe20007810000 */
[--C-:B------:R-:W-:Y:S02]  /*5c10*/  FFMA.FTZ R198, R25, c[0x0][0x2d0], -R194.reuse ;  /* 0x0000b40019c67a23 */ /* 0x100fe400000108c2 */
[--C-:B------:R-:W-:Y:S02]  /*5c20*/  FFMA.FTZ R201, R28, c[0x0][0x2d0], -R194.reuse ;  /* 0x0000b4001cc97a23 */ /* 0x100fe400000108c2 */
[----:B------:R-:W2:Y:S01]  /*5c30*/  SHFL.BFLY PT, R167, R170, 0x1, 0x1f ;  /* 0x0c201f00aaa77f89 */ /* 0x000ea200000e0000 */
[----:B------:R-:W4:Y:S01]  /*5c40*/  MUFU.EX2 R2, R2 ;  /* 0x0000000200027308 */ /* 0x000f220000000800 */
[--C-:B------:R-:W-:Y:S01]  /*5c50*/  FFMA.FTZ R202, R29, c[0x0][0x2d0], -R194.reuse ;  /* 0x0000b4001dca7a23 */ /* 0x100fe200000108c2 */
[----:B-1----:R-:W-:Y:S01]  /*5c60*/  FMNMX.FTZ R171, R168, R171, !PT ;  /* 0x000000aba8ab7209 */ /* 0x002fe20007810000 */
[--C-:B------:R-:W-:Y:S02]  /*5c70*/  FFMA.FTZ R40, R40, c[0x0][0x2d0], -R194.reuse ;  /* 0x0000b40028287a23 */ /* 0x100fe400000108c2 */
[--C-:B------:R-:W-:Y:S02]  /*5c80*/  FFMA.FTZ R41, R41, c[0x0][0x2d0], -R194.reuse ;  /* 0x0000b40029297a23 */ /* 0x100fe400000108c2 */
[----:B------:R-:W1:Y:S01]  /*5c90*/  SHFL.BFLY PT, R168, R171, 0x1, 0x1f ;  /* 0x0c201f00aba87f89 */ /* 0x000e6200000e0000 */
[--C-:B------:R-:W-:Y:S01]  /*5ca0*/  FFMA.FTZ R44, R44, c[0x0][0x2d0], -R194.reuse ;  /* 0x0000b4002c2c7a23 */ /* 0x100fe200000108c2 */
[----:B---3--:R-:W-:Y:S01]  /*5cb0*/  FMNMX.FTZ R169, R169, R165, !PT ;  /* 0x000000a5a9a97209 */ /* 0x008fe20007810000 */
[----:B------:R-:W-:Y:S01]  /*5cc0*/  MUFU.EX2 R188, R188 ;  /* 0x000000bc00bc7308 */ /* 0x000fe20000000800 */
[--C-:B------:R-:W-:Y:S02]  /*5cd0*/  FFMA.FTZ R45, R45, c[0x0][0x2d0], -R194.reuse ;  /* 0x0000b4002d2d7a23 */ /* 0x100fe400000108c2 */
[----:B------:R-:W-:Y:S02]  /*5ce0*/  FFMA.FTZ R60, R60, c[0x0][0x2d0], -R194 ;  /* 0x0000b4003c3c7a23 */ /* 0x000fe400000108c2 */
[----:B------:R-:W3:Y:S05]  /*5cf0*/  SHFL.BFLY PT, R165, R169, 0x1, 0x1f ;  /* 0x0c201f00a9a57f89 */ /* 0x000eea00000e0000 */
[----:B------:R-:W5:Y:S01]  /*5d00*/  MUFU.EX2 R185, R185 ;  /* 0x000000b900b97308 */ /* 0x000f620000000800 */
[----:B--2---:R-:W-:Y:S01]  /*5d10*/  FMNMX.FTZ R167, R170, R167, !PT ;  /* 0x000000a7aaa77209 */ /* 0x004fe20007810000 */
[C---:B----4-:R-:W-:Y:S02]  /*5d20*/  FMUL.FTZ R8, R2.reuse, R156 ;  /* 0x0000009c02087220 */ /* 0x050fe40000410000 */
[----:B------:R-:W-:Y:S02]  /*5d30*/  FMUL.FTZ R9, R2, R157 ;  /* 0x0000009d02097220 */ /* 0x000fe40000410000 */
[C---:B------:R-:W-:Y:S02]  /*5d40*/  FMUL.FTZ R196, R167.reuse, c[0x0][0x2d0] ;  /* 0x0000b400a7c47a20 */ /* 0x040fe40000410000 */
[----:B------:R-:W-:Y:S01]  /*5d50*/  FADD.FTZ R3, -R167, R3 ;  /* 0x00000003a7037221 */ /* 0x000fe20000010100 */
[----:B-1----:R-:W-:Y:S01]  /*5d60*/  FMNMX.FTZ R168, R171, R168, !PT ;  /* 0x000000a8aba87209 */ /* 0x002fe20007810000 */
[----:B------:R-:W-:Y:S01]  /*5d70*/  FFMA.FTZ R183, R18, c[0x0][0x2d0], -R196 ;  /* 0x0000b40012b77a23 */ /* 0x000fe200000108c4 */
[----:B------:R-:W-:Y:S01]  /*5d80*/  MUFU.EX2 R187, R187 ;  /* 0x000000bb00bb7308 */ /* 0x000fe20000000800 */
[----:B------:R-:W-:Y:S02]  /*5d90*/  FMUL.FTZ R3, R3, c[0x0][0x2d0] ;  /* 0x0000b40003037a20 */ /* 0x000fe40000410000 */
[C---:B------:R-:W-:Y:S02]  /*5da0*/  FMUL.FTZ R197, R168.reuse, c[0x0][0x2d0] ;  /* 0x0000b400a8c57a20 */ /* 0x040fe40000410000 */
[----:B------:R-:W-:Y:S01]  /*5db0*/  FADD.FTZ R164, -R168, R164 ;  /* 0x000000a4a8a47221 */ /* 0x000fe20000010100 */
[----:B---3--:R-:W-:Y:S01]  /*5dc0*/  FMNMX.FTZ R165, R169, R165, !PT ;  /* 0x000000a5a9a57209 */ /* 0x008fe20007810000 */
[--C-:B------:R-:W-:Y:S02]  /*5dd0*/  FFMA.FTZ R171, R16, c[0x0][0x2d0], -R197.reuse ;  /* 0x0000b40010ab7a23 */ /* 0x100fe400000108c5 */
[--C-:B------:R-:W-:Y:S01]  /*5de0*/  FFMA.FTZ R181, R17, c[0x0][0x2d0], -R197.reuse ;  /* 0x0000b40011b57a23 */ /* 0x100fe200000108c5 */
[----:B------:R-:W1:Y:S01]  /*5df0*/  MUFU.EX2 R3, R3 ;  /* 0x0000000300037308 */ /* 0x000e620000000800 */
[--C-:B------:R-:W-:Y:S01]  /*5e00*/  FFMA.FTZ R169, R19, c[0x0][0x2d0], -R196.reuse ;  /* 0x0000b40013a97a23 */ /* 0x100fe200000108c4 */
[----:B-----5:R-:W-:Y:S01]  /*5e10*/  F2FP.PACK_AB R156, R185, R188 ;  /* 0x000000bcb99c723e */ /* 0x020fe200000000ff */
[----:B------:R-:W-:Y:S02]  /*5e20*/  FMUL.FTZ R164, R164, c[0x0][0x2d0] ;  /* 0x0000b400a4a47a20 */ /* 0x000fe40000410000 */
[--C-:B------:R-:W-:Y:S02]  /*5e30*/  FFMA.FTZ R184, R6, c[0x0][0x2d0], -R196.reuse ;  /* 0x0000b40006b87a23 */ /* 0x100fe400000108c4 */
[----:B------:R-:W-:Y:S02]  /*5e40*/  FFMA.FTZ R182, R7, c[0x0][0x2d0], -R196 ;  /* 0x0000b40007b67a23 */ /* 0x000fe400000108c4 */
[--C-:B------:R-:W-:Y:S01]  /*5e50*/  FFMA.FTZ R180, R4, c[0x0][0x2d0], -R197.reuse ;  /* 0x0000b40004b47a23 */ /* 0x100fe200000108c5 */
[----:B------:R-:W2:Y:S01]  /*5e60*/  MUFU.EX2 R164, R164 ;  /* 0x000000a400a47308 */ /* 0x000ea20000000800 */
[----:B------:R-:W-:Y:S02]  /*5e70*/  FFMA.FTZ R170, R5, c[0x0][0x2d0], -R197 ;  /* 0x0000b40005aa7a23 */ /* 0x000fe400000108c5 */
[C---:B------:R-:W-:Y:S02]  /*5e80*/  FMUL.FTZ R193, R165.reuse, c[0x0][0x2d0] ;  /* 0x0000b400a5c17a20 */ /* 0x040fe40000410000 */
[----:B------:R-:W-:Y:S02]  /*5e90*/  FADD.FTZ R0, -R165, R0 ;  /* 0x00000000a5007221 */ /* 0x000fe40000010100 */
[--C-:B------:R-:W-:Y:S02]  /*5ea0*/  FFMA.FTZ R190, R14, c[0x0][0x2d0], -R193.reuse ;  /* 0x0000b4000ebe7a23 */ /* 0x100fe400000108c1 */
[--C-:B------:R-:W-:Y:S01]  /*5eb0*/  FFMA.FTZ R191, R15, c[0x0][0x2d0], -R193.reuse ;  /* 0x0000b4000fbf7a23 */ /* 0x100fe200000108c1 */
[----:B------:R-:W-:Y:S01]  /*5ec0*/  MUFU.EX2 R180, R180 ;  /* 0x000000b400b47308 */ /* 0x000fe20000000800 */
[----:B------:R-:W-:Y:S02]  /*5ed0*/  FMUL.FTZ R0, R0, c[0x0][0x2d0] ;  /* 0x0000b40000007a20 */ /* 0x000fe40000410000 */
[--C-:B------:R-:W-:Y:S02]  /*5ee0*/  FFMA.FTZ R192, R10, c[0x0][0x2d0], -R193.reuse ;  /* 0x0000b4000ac07a23 */ /* 0x100fe400000108c1 */
[----:B------:R-:W-:Y:S02]  /*5ef0*/  FFMA.FTZ R189, R11, c[0x0][0x2d0], -R193 ;  /* 0x0000b4000bbd7a23 */ /* 0x000fe400000108c1 */
[C---:B-1----:R-:W-:Y:S02]  /*5f00*/  FMUL.FTZ R6, R3.reuse, R162 ;  /* 0x000000a203067220 */ /* 0x042fe40000410000 */
[C---:B------:R-:W-:Y:S01]  /*5f10*/  FMUL.FTZ R7, R3.reuse, R163 ;  /* 0x000000a303077220 */ /* 0x040fe20000410000 */
[----:B------:R-:W1:Y:S01]  /*5f20*/  MUFU.EX2 R170, R170 ;  /* 0x000000aa00aa7308 */ /* 0x000e620000000800 */
[C---:B------:R-:W-:Y:S02]  /*5f30*/  FMUL.FTZ R12, R2.reuse, R152 ;  /* 0x00000098020c7220 */ /* 0x040fe40000410000 */
[----:B------:R-:W-:Y:S02]  /*5f40*/  FMUL.FTZ R13, R2, R153 ;  /* 0x00000099020d7220 */ /* 0x000fe40000410000 */
[C---:B--2---:R-:W-:Y:S02]  /*5f50*/  FMUL.FTZ R4, R164.reuse, R160 ;  /* 0x000000a0a4047220 */ /* 0x044fe40000410000 */
[C---:B------:R-:W-:Y:S02]  /*5f60*/  FMUL.FTZ R5, R164.reuse, R161 ;  /* 0x000000a1a4057220 */ /* 0x040fe40000410000 */
[C---:B------:R-:W-:Y:S01]  /*5f70*/  FMUL.FTZ R16, R164.reuse, R148 ;  /* 0x00000094a4107220 */ /* 0x040fe20000410000 */
[----:B------:R-:W-:Y:S01]  /*5f80*/  MUFU.EX2 R171, R171 ;  /* 0x000000ab00ab7308 */ /* 0x000fe20000000800 */
[C---:B------:R-:W-:Y:S02]  /*5f90*/  FMUL.FTZ R17, R164.reuse, R149 ;  /* 0x00000095a4117220 */ /* 0x040fe40000410000 */
[C---:B------:R-:W-:Y:S02]  /*5fa0*/  FMUL.FTZ R18, R3.reuse, R150 ;  /* 0x0000009603127220 */ /* 0x040fe40000410000 */
[C---:B------:R-:W-:Y:S02]  /*5fb0*/  FMUL.FTZ R19, R3.reuse, R151 ;  /* 0x0000009703137220 */ /* 0x040fe40000410000 */
[----:B------:R-:W2:Y:S01]  /*5fc0*/  LDSM.16.MT88.4 R148, [R225+0x1100] ;  /* 0x00110000e194783b */ /* 0x000ea20000004200 */
[C---:B------:R-:W-:Y:S02]  /*5fd0*/  FMUL.FTZ R68, R164.reuse, R68 ;  /* 0x00000044a4447220 */ /* 0x040fe40000410000 */
[----:B------:R-:W3:Y:S01]  /*5fe0*/  MUFU.EX2 R181, R181 ;  /* 0x000000b500b57308 */ /* 0x000ee20000000800 */
[----:B------:R-:W-:Y:S02]  /*5ff0*/  FMUL.FTZ R69, R164, R69 ;  /* 0x00000045a4457220 */ /* 0x000fe40000410000 */
[C---:B------:R-:W-:Y:S01]  /*6000*/  FMUL.FTZ R70, R3.reuse, R70 ;  /* 0x0000004603467220 */ /* 0x040fe20000410000 */
[----:B-1----:R-:W-:Y:S01]  /*6010*/  F2FP.PACK_AB R160, R170, R180 ;  /* 0x000000b4aaa0723e */ /* 0x002fe200000000ff */
[C---:B------:R-:W-:Y:S02]  /*6020*/  FMUL.FTZ R71, R3.reuse, R71 ;  /* 0x0000004703477220 */ /* 0x040fe40000410000 */
[C---:B------:R-:W-:Y:S02]  /*6030*/  FMUL.FTZ R72, R2.reuse, R72 ;  /* 0x0000004802487220 */ /* 0x040fe40000410000 */
[C---:B------:R-:W-:Y:S01]  /*6040*/  FMUL.FTZ R73, R2.reuse, R73 ;  /* 0x0000004902497220 */ /* 0x040fe20000410000 */
[----:B------:R-:W-:Y:S01]  /*6050*/  MUFU.EX2 R184, R184 ;  /* 0x000000b800b87308 */ /* 0x000fe20000000800 */
[C---:B------:R-:W-:Y:S02]  /*6060*/  FMUL.FTZ R76, R2.reuse, R76 ;  /* 0x0000004c024c7220 */ /* 0x040fe40000410000 */
[----:B------:R-:W-:Y:S02]  /*6070*/  FMUL.FTZ R77, R2, R77 ;  /* 0x0000004d024d7220 */ /* 0x000fe40000410000 */
[C---:B------:R-:W-:Y:S02]  /*6080*/  FMUL.FTZ R80, R164.reuse, R80 ;  /* 0x00000050a4507220 */ /* 0x040fe40000410000 */
[C---:B------:R-:W-:Y:S02]  /*6090*/  FMUL.FTZ R81, R164.reuse, R81 ;  /* 0x00000051a4517220 */ /* 0x040fe40000410000 */
[C---:B------:R-:W-:Y:S01]  /*60a0*/  FMUL.FTZ R82, R3.reuse, R82 ;  /* 0x0000005203527220 */ /* 0x040fe20000410000 */
[----:B------:R-:W1:Y:S01]  /*60b0*/  MUFU.EX2 R182, R182 ;  /* 0x000000b600b67308 */ /* 0x000e620000000800 */
[----:B------:R-:W-:Y:S02]  /*60c0*/  FMUL.FTZ R83, R3, R83 ;  /* 0x0000005303537220 */ /* 0x000fe40000410000 */
[C---:B------:R-:W-:Y:S01]  /*60d0*/  FMUL.FTZ R84, R164.reuse, R84 ;  /* 0x00000054a4547220 */ /* 0x040fe20000410000 */
[----:B---3--:R-:W-:Y:S01]  /*60e0*/  F2FP.PACK_AB R162, R181, R171 ;  /* 0x000000abb5a2723e */ /* 0x008fe200000000ff */
[----:B------:R-:W-:Y:S02]  /*60f0*/  FMUL.FTZ R85, R164, R85 ;  /* 0x00000055a4557220 */ /* 0x000fe40000410000 */
        /* <DEDUP_REMOVED lines=8> */
[----:B------:R-:W3:Y:S01]  /*6180*/  MUFU.EX2 R169, R169 ;  /* 0x000000a900a97308 */ /* 0x000ee20000000800 */
[C---:B------:R-:W-:Y:S02]  /*6190*/  FMUL.FTZ R95, R3.reuse, R95 ;  /* 0x0000005f035f7220 */ /* 0x040fe40000410000 */
[----:B------:R-:W-:Y:S01]  /*61a0*/  FMUL.FTZ R96, R164, R96 ;  /* 0x00000060a4607220 */ /* 0x000fe20000410000 */
[----:B-1----:R-:W-:Y:S01]  /*61b0*/  F2FP.PACK_AB R161, R182, R184 ;  /* 0x000000b8b6a1723e */ /* 0x002fe200000000ff */
[----:B------:R-:W-:Y:S02]  /*61c0*/  FMUL.FTZ R97, R164, R97 ;  /* 0x00000061a4617220 */ /* 0x000fe40000410000 */
[C---:B------:R-:W-:Y:S02]  /*61d0*/  FMUL.FTZ R98, R3.reuse, R98 ;  /* 0x0000006203627220 */ /* 0x040fe40000410000 */
[C---:B------:R-:W-:Y:S01]  /*61e0*/  FMUL.FTZ R99, R3.reuse, R99 ;  /* 0x0000006303637220 */ /* 0x040fe20000410000 */
[----:B------:R-:W1:Y:S01]  /*61f0*/  MUFU.EX2 R0, R0 ;  /* 0x0000000000007308 */ /* 0x000e620000000800 */
[C---:B------:R-:W-:Y:S02]  /*6200*/  FMUL.FTZ R100, R2.reuse, R100 ;  /* 0x0000006402647220 */ /* 0x040fe40000410000 */
[----:B------:R-:W-:Y:S02]  /*6210*/  FMUL.FTZ R101, R2, R101 ;  /* 0x0000006502657220 */ /* 0x000fe40000410000 */
[C---:B------:R-:W-:Y:S02]  /*6220*/  FMUL.FTZ R104, R164.reuse, R104 ;  /* 0x00000068a4687220 */ /* 0x040fe40000410000 */
[C---:B------:R-:W-:Y:S02]  /*6230*/  FMUL.FTZ R105, R164.reuse, R105 ;  /* 0x00000069a4697220 */ /* 0x040fe40000410000 */
[C---:B------:R-:W-:Y:S01]  /*6240*/  FMUL.FTZ R106, R3.reuse, R106 ;  /* 0x0000006a036a7220 */ /* 0x040fe20000410000 */
[----:B------:R-:W-:Y:S01]  /*6250*/  MUFU.EX2 R192, R192 ;  /* 0x000000c000c07308 */ /* 0x000fe20000000800 */
[----:B------:R-:W-:Y:S02]  /*6260*/  FMUL.FTZ R107, R3, R107 ;  /* 0x0000006b036b7220 */ /* 0x000fe40000410000 */
[----:B------:R-:W-:Y:S01]  /*6270*/  FMUL.FTZ R108, R164, R108 ;  /* 0x0000006ca46c7220 */ /* 0x000fe20000410000 */
[----:B---3--:R-:W-:Y:S01]  /*6280*/  F2FP.PACK_AB R163, R169, R183 ;  /* 0x000000b7a9a3723e */ /* 0x008fe200000000ff */
[C---:B------:R-:W-:Y:S02]  /*6290*/  FMUL.FTZ R24, R2.reuse, R136 ;  /* 0x0000008802187220 */ /* 0x040fe40000410000 */
[----:B------:R-:W-:Y:S02]  /*62a0*/  FMUL.FTZ R25, R2, R137 ;  /* 0x0000008902197220 */ /* 0x000fe40000410000 */
[--C-:B------:R-:W-:Y:S01]  /*62b0*/  FFMA.FTZ R205, R36, c[0x0][0x2d0], -R197.reuse ;  /* 0x0000b40024cd7a23 */ /* 0x100fe200000108c5 */
[----:B------:R-:W3:Y:S01]  /*62c0*/  MUFU.EX2 R189, R189 ;  /* 0x000000bd00bd7308 */ /* 0x000ee20000000800 */
[-C--:B------:R-:W-:Y:S05]  /*62d0*/  HMMA.16816.F32 R4, R160, R172.reuse, R4 ;  /* 0x000000aca004723c */ /* 0x080fea0000001804 */
[C---:B-1----:R-:W-:Y:S01]  /*62e0*/  FMUL.FTZ R10, R0.reuse, R158 ;  /* 0x0000009e000a7220 */ /* 0x042fe20000410000 */
[----:B------:R-:W-:Y:S01]  /*62f0*/  F2FP.PACK_AB R158, R187, R186 ;  /* 0x000000babb9e723e */ /* 0x000fe200000000ff */
[C---:B------:R-:W-:Y:S02]  /*6300*/  FMUL.FTZ R11, R0.reuse, R159 ;  /* 0x0000009f000b7220 */ /* 0x040fe40000410000 */
[----:B------:R-:W-:Y:S03]  /*6310*/  MUFU.EX2 R190, R190 ;  /* 0x000000be00be7308 */ /* 0x000fe60000000800 */
[C---:B------:R-:W-:Y:S02]  /*6320*/  FMUL.FTZ R14, R0.reuse, R154 ;  /* 0x0000009a000e7220 */ /* 0x040fe40000410000 */
[C---:B------:R-:W-:Y:S02]  /*6330*/  FMUL.FTZ R15, R0.reuse, R155 ;  /* 0x0000009b000f7220 */ /* 0x040fe40000410000 */
[C---:B------:R-:W-:Y:S01]  /*6340*/  FMUL.FTZ R74, R0.reuse, R74 ;  /* 0x0000004a004a7220 */ /* 0x040fe20000410000 */
[----:B------:R-:W1:Y:S01]  /*6350*/  LDSM.16.MT88.4 R152, [R223+0x1100] ;  /* 0x00110000df98783b */ /* 0x000e620000004200 */
[C---:B------:R-:W-:Y:S01]  /*6360*/  FMUL.FTZ R75, R0.reuse, R75 ;  /* 0x0000004b004b7220 */ /* 0x040fe20000410000 */
[----:B------:R-:W4:Y:S01]  /*6370*/  MUFU.EX2 R191, R191 ;  /* 0x000000bf00bf7308 */ /* 0x000f220000000800 */
[C---:B------:R-:W-:Y:S02]  /*6380*/  FMUL.FTZ R78, R0.reuse, R78 ;  /* 0x0000004e004e7220 */ /* 0x040fe40000410000 */
[C---:B------:R-:W-:Y:S01]  /*6390*/  FMUL.FTZ R79, R0.reuse, R79 ;  /* 0x0000004f004f7220 */ /* 0x040fe20000410000 */
[----:B---3--:R-:W-:Y:S01]  /*63a0*/  F2FP.PACK_AB R157, R189, R192 ;  /* 0x000000c0bd9d723e */ /* 0x008fe200000000ff */
[C---:B------:R-:W-:Y:S02]  /*63b0*/  FMUL.FTZ R90, R0.reuse, R90 ;  /* 0x0000005a005a7220 */ /* 0x040fe40000410000 */
[C---:B------:R-:W-:Y:S02]  /*63c0*/  FMUL.FTZ R91, R0.reuse, R91 ;  /* 0x0000005b005b7220 */ /* 0x040fe40000410000 */
[C---:B------:R-:W-:Y:S01]  /*63d0*/  FMUL.FTZ R102, R0.reuse, R102 ;  /* 0x0000006600667220 */ /* 0x040fe20000410000 */
[----:B------:R-:W-:Y:S01]  /*63e0*/  MUFU.EX2 R195, R195 ;  /* 0x000000c300c37308 */ /* 0x000fe20000000800 */
[----:B------:R-:W-:Y:S02]  /*63f0*/  FMUL.FTZ R103, R0, R103 ;  /* 0x0000006700677220 */ /* 0x000fe40000410000 */
[----:B------:R-:W-:Y:S02]  /*6400*/  FMUL.FTZ R109, R164, R109 ;  /* 0x0000006da46d7220 */ /* 0x000fe40000410000 */
[C---:B------:R-:W-:Y:S02]  /*6410*/  FMUL.FTZ R110, R3.reuse, R110 ;  /* 0x0000006e036e7220 */ /* 0x040fe40000410000 */
[----:B------:R-:W-:Y:S02]  /*6420*/  FMUL.FTZ R111, R3, R111 ;  /* 0x0000006f036f7220 */ /* 0x000fe40000410000 */
[C---:B------:R-:W-:Y:S01]  /*6430*/  FMUL.FTZ R112, R2.reuse, R112 ;  /* 0x0000007002707220 */ /* 0x040fe20000410000 */
[----:B------:R-:W3:Y:S01]  /*6440*/  MUFU.EX2 R198, R198 ;  /* 0x000000c600c67308 */ /* 0x000ee20000000800 */
[----:B------:R-:W-:Y:S02]  /*6450*/  FMUL.FTZ R113, R2, R113 ;  /* 0x0000007102717220 */ /* 0x000fe40000410000 */
[----:B------:R-:W-:Y:S01]  /*6460*/  FMUL.FTZ R114, R0, R114 ;  /* 0x0000007200727220 */ /* 0x000fe20000410000 */
[----:B----4-:R-:W-:Y:S01]  /*6470*/  F2FP.PACK_AB R159, R191, R190 ;  /* 0x000000bebf9f723e */ /* 0x010fe200000000ff */
[--C-:B------:R-:W-:Y:S02]  /*6480*/  FFMA.FTZ R206, R37, c[0x0][0x2d0], -R197.reuse ;  /* 0x0000b40025ce7a23 */ /* 0x100fe400000108c5 */
[--C-:B------:R-:W-:Y:S02]  /*6490*/  FFMA.FTZ R207, R38, c[0x0][0x2d0], -R196.reuse ;  /* 0x0000b40026cf7a23 */ /* 0x100fe400000108c4 */
[--C-:B------:R-:W-:Y:S01]  /*64a0*/  FFMA.FTZ R208, R39, c[0x0][0x2d0], -R196.reuse ;  /* 0x0000b40027d07a23 */ /* 0x100fe200000108c4 */
[----:B------:R-:W-:Y:S01]  /*64b0*/  MUFU.EX2 R201, R201 ;  /* 0x000000c900c97308 */ /* 0x000fe20000000800 */
[C---:B------:R-:W-:Y:S01]  /*64c0*/  HMMA.16816.F32 R8, R156.reuse, R172, R8 ;  /* 0x000000ac9c08723c */ /* 0x040fe20000001808 */
[----:B------:R-:W-:Y:S03]  /*64d0*/  LDSM.16.MT88.4 R36, [R225+0x2500] ;  /* 0x00250000e124783b */ /* 0x000fe60000004200 */
[--C-:B------:R-:W-:Y:S02]  /*64e0*/  FFMA.FTZ R51, R51, c[0x0][0x2d0], -R196.reuse ;  /* 0x0000b40033337a23 */ /* 0x100fe400000108c4 */
[--C-:B------:R-:W-:Y:S02]  /*64f0*/  FFMA.FTZ R209, R48, c[0x0][0x2d0], -R197.reuse ;  /* 0x0000b40030d17a23 */ /* 0x100fe400000108c5 */
[-C--:B------:R-:W-:Y:S01]  /*6500*/  HMMA.16816.F32 R12, R156, R174.reuse, R12 ;  /* 0x000000ae9c0c723c */ /* 0x080fe2000000180c */
[----:B------:R-:W-:Y:S03]  /*6510*/  MUFU.EX2 R202, R202 ;  /* 0x000000ca00ca7308 */ /* 0x000fe60000000800 */
[----:B------:R-:W-:Y:S02]  /*6520*/  FFMA.FTZ R210, R49, c[0x0][0x2d0], -R197 ;  /* 0x0000b40031d27a23 */ /* 0x000fe400000108c5 */
[--C-:B------:R-:W-:Y:S02]  /*6530*/  FFMA.FTZ R211, R50, c[0x0][0x2d0], -R196.reuse ;  /* 0x0000b40032d37a23 */ /* 0x100fe400000108c4 */
[C---:B------:R-:W-:Y:S03]  /*6540*/  HMMA.16816.F32 R16, R160.reuse, R174, R16 ;  /* 0x000000aea010723c */ /* 0x040fe60000001810 */
[----:B------:R-:W-:Y:S01]  /*6550*/  MUFU.EX2 R205, R205 ;  /* 0x000000cd00cd7308 */ /* 0x000fe20000000800 */
[--C-:B------:R-:W-:Y:S02]  /*6560*/  FFMA.FTZ R42, R42, c[0x0][0x2d0], -R193.reuse ;  /* 0x0000b4002a2a7a23 */ /* 0x100fe400000108c1 */
[----:B------:R-:W-:Y:S02]  /*6570*/  FFMA.FTZ R43, R43, c[0x0][0x2d0], -R193 ;  /* 0x0000b4002b2b7a23 */ /* 0x000fe400000108c1 */
[-C--:B------:R-:W-:Y:S04]  /*6580*/  HMMA.16816.F32 R68, R160, R176.reuse, R68 ;  /* 0x000000b0a044723c */ /* 0x080fe80000001844 */
[--C-:B------:R-:W-:Y:S01]  /*6590*/  FFMA.FTZ R52, R52, c[0x0][0x2d0], -R197.reuse ;  /* 0x0000b40034347a23 */ /* 0x100fe200000108c5 */
[----:B------:R-:W-:Y:S01]  /*65a0*/  MUFU.EX2 R206, R206 ;  /* 0x000000ce00ce7308 */ /* 0x000fe20000000800 */
[----:B------:R-:W-:Y:S02]  /*65b0*/  FFMA.FTZ R53, R53, c[0x0][0x2d0], -R197 ;  /* 0x0000b40035357a23 */ /* 0x000fe400000108c5 */
[C---:B------:R-:W-:Y:S04]  /*65c0*/  HMMA.16816.F32 R72, R156.reuse, R176, R72 ;  /* 0x000000b09c48723c */ /* 0x040fe80000001848 */
[--C-:B------:R-:W-:Y:S02]  /*65d0*/  FFMA.FTZ R54, R54, c[0x0][0x2d0], -R196.reuse ;  /* 0x0000b40036367a23 */ /* 0x100fe400000108c4 */
[--C-:B------:R-:W-:Y:S01]  /*65e0*/  FFMA.FTZ R55, R55, c[0x0][0x2d0], -R196.reuse ;  /* 0x0000b40037377a23 */ /* 0x100fe200000108c4 */
[----:B------:R-:W-:Y:S01]  /*65f0*/  MUFU.EX2 R207, R207 ;  /* 0x000000cf00cf7308 */ /* 0x000fe20000000800 */
[-C--:B------:R-:W-:Y:S04]  /*6600*/  HMMA.16816.F32 R76, R156, R178.reuse, R76 ;  /* 0x000000b29c4c723c */ /* 0x080fe8000000184c */
[--C-:B------:R-:W-:Y:S02]  /*6610*/  FFMA.FTZ R58, R58, c[0x0][0x2d0], -R193.reuse ;  /* 0x0000b4003a3a7a23 */ /* 0x100fe400000108c1 */
[----:B------:R-:W-:Y:S02]  /*6620*/  FFMA.FTZ R59, R59, c[0x0][0x2d0], -R193 ;  /* 0x0000b4003b3b7a23 */ /* 0x000fe400000108c1 */
[C---:B------:R-:W-:Y:S01]  /*6630*/  HMMA.16816.F32 R80, R160.reuse, R178, R80 ;  /* 0x000000b2a050723c */ /* 0x040fe20000001850 */
[----:B------:R-:W-:Y:S03]  /*6640*/  MUFU.EX2 R208, R208 ;  /* 0x000000d000d07308 */ /* 0x000fe60000000800 */
[--C-:B------:R-:W-:Y:S02]  /*6650*/  FFMA.FTZ R172, R20, c[0x0][0x2d0], -R197.reuse ;  /* 0x0000b40014ac7a23 */ /* 0x100fe400000108c5 */
[C---:B------:R-:W-:Y:S02]  /*6660*/  FMUL.FTZ R20, R2.reuse, R144 ;  /* 0x0000009002147220 */ /* 0x040fe40000410000 */
[-C--:B--2---:R-:W-:Y:S03]  /*6670*/  HMMA.16816.F32 R84, R160, R148.reuse, R84 ;  /* 0x00000094a054723c */ /* 0x084fe60000001854 */
[----:B------:R-:W-:Y:S01]  /*6680*/  MUFU.EX2 R172, R172 ;  /* 0x000000ac00ac7308 */ /* 0x000fe20000000800 */
[--C-:B------:R-:W-:Y:S02]  /*6690*/  FFMA.FTZ R173, R21, c[0x0][0x2d0], -R197.reuse ;  /* 0x0000b40015ad7a23 */ /* 0x100fe400000108c5 */
[----:B------:R-:W-:Y:S02]  /*66a0*/  FMUL.FTZ R21, R2, R145 ;  /* 0x0000009102157220 */ /* 0x000fe40000410000 */
[C---:B------:R-:W-:Y:S04]  /*66b0*/  HMMA.16816.F32 R88, R156.reuse, R148, R88 ;  /* 0x000000949c58723c */ /* 0x040fe80000001858 */
[--C-:B------:R-:W-:Y:S01]  /*66c0*/  FFMA.FTZ R174, R22, c[0x0][0x2d0], -R196.reuse ;  /* 0x0000b40016ae7a23 */ /* 0x100fe200000108c4 */
[----:B------:R-:W2:Y:S01]  /*66d0*/  MUFU.EX2 R173, R173 ;  /* 0x000000ad00ad7308 */ /* 0x000ea20000000800 */
[C---:B------:R-:W-:Y:S02]  /*66e0*/  FMUL.FTZ R22, R0.reuse, R146 ;  /* 0x0000009200167220 */ /* 0x040fe40000410000 */
[--C-:B------:R-:W-:Y:S04]  /*66f0*/  FFMA.FTZ R175, R23, c[0x0][0x2d0], -R196.reuse ;  /* 0x0000b40017af7a23 */ /* 0x100fe800000108c4 */
[----:B------:R-:W-:Y:S02]  /*6700*/  FMUL.FTZ R23, R0, R147 ;  /* 0x0000009300177220 */ /* 0x000fe40000410000 */
[----:B------:R-:W4:Y:S01]  /*6710*/  LDSM.16.MT88.4 R144, [R225+0x2100] ;  /* 0x00210000e190783b */ /* 0x000f220000004200 */
[--C-:B------:R-:W-:Y:S01]  /*6720*/  FFMA.FTZ R176, R32, c[0x0][0x2d0], -R197.reuse ;  /* 0x0000b40020b07a23 */ /* 0x100fe200000108c5 */
[----:B------:R-:W-:Y:S01]  /*6730*/  MUFU.EX2 R174, R174 ;  /* 0x000000ae00ae7308 */ /* 0x000fe20000000800 */
[C---:B------:R-:W-:Y:S02]  /*6740*/  FMUL.FTZ R32, R2.reuse, R140 ;  /* 0x0000008c02207220 */ /* 0x040fe40000410000 */
[-C--:B------:R-:W-:Y:S03]  /*6750*/  HMMA.16816.F32 R20, R156, R150.reuse, R20 ;  /* 0x000000969c14723c */ /* 0x080fe60000001814 */
[----:B------:R-:W-:Y:S02]  /*6760*/  FFMA.FTZ R177, R33, c[0x0][0x2d0], -R197 ;  /* 0x0000b40021b17a23 */ /* 0x000fe400000108c5 */
[----:B------:R-:W-:Y:S02]  /*6770*/  FMUL.FTZ R33, R2, R141 ;  /* 0x0000008d02217220 */ /* 0x000fe40000410000 */
[--C-:B------:R-:W-:Y:S01]  /*6780*/  FFMA.FTZ R178, R34, c[0x0][0x2d0], -R196.reuse ;  /* 0x0000b40022b27a23 */ /* 0x100fe200000108c4 */
[C---:B------:R-:W-:Y:S01]  /*6790*/  HMMA.16816.F32 R92, R160.reuse, R150, R92 ;  /* 0x00000096a05c723c */ /* 0x040fe2000000185c */
[----:B------:R-:W-:Y:S01]  /*67a0*/  LDSM.16.MT88.4 R148, [R225+0x1500] ;  /* 0x00150000e194783b */ /* 0x000fe20000004200 */
[----:B------:R-:W5:Y:S02]  /*67b0*/  MUFU.EX2 R175, R175 ;  /* 0x000000af00af7308 */ /* 0x000f640000000800 */
[C---:B------:R-:W-:Y:S02]  /*67c0*/  FMUL.FTZ R34, R0.reuse, R142 ;  /* 0x0000008e00227220 */ /* 0x040fe40000410000 */
[----:B------:R-:W-:Y:S02]  /*67d0*/  FFMA.FTZ R179, R35, c[0x0][0x2d0], -R196 ;  /* 0x0000b40023b37a23 */ /* 0x000fe400000108c4 */
[-C--:B-1----:R-:W-:Y:S04]  /*67e0*/  HMMA.16816.F32 R96, R160, R152.reuse, R96 ;  /* 0x00000098a060723c */ /* 0x082fe80000001860 */
[C---:B------:R-:W-:Y:S01]  /*67f0*/  FMUL.FTZ R35, R0.reuse, R143 ;  /* 0x0000008f00237220 */ /* 0x040fe20000410000 */
[----:B------:R-:W-:Y:S01]  /*6800*/  MUFU.EX2 R176, R176 ;  /* 0x000000b000b07308 */ /* 0x000fe20000000800 */
[----:B------:R-:W1:Y:S01]  /*6810*/  LDSM.16.MT88.4 R140, [R223+0x2100] ;  /* 0x00210000df8c783b */ /* 0x000e620000004200 */
[----:B------:R-:W-:Y:S01]  /*6820*/  FMUL.FTZ R115, R0, R115 ;  /* 0x0000007300737220 */ /* 0x000fe20000410000 */
[C---:B------:R-:W-:Y:S04]  /*6830*/  HMMA.16816.F32 R100, R156.reuse, R152, R100 ;  /* 0x000000989c64723c */ /* 0x040fe80000001864 */
[--C-:B------:R-:W-:Y:S02]  /*6840*/  FFMA.FTZ R199, R26, c[0x0][0x2d0], -R193.reuse ;  /* 0x0000b4001ac77a23 */ /* 0x100fe400000108c1 */
[C---:B------:R-:W-:Y:S01]  /*6850*/  FMUL.FTZ R26, R0.reuse, R138 ;  /* 0x0000008a001a7220 */ /* 0x040fe20000410000 */
[----:B------:R-:W-:Y:S01]  /*6860*/  MUFU.EX2 R152, R44 ;  /* 0x0000002c00987308 */ /* 0x000fe20000000800 */
[-C--:B------:R-:W-:Y:S04]  /*6870*/  HMMA.16816.F32 R32, R156, R154.reuse, R32 ;  /* 0x0000009a9c20723c */ /* 0x080fe80000001820 */
[--C-:B------:R-:W-:Y:S02]  /*6880*/  FFMA.FTZ R200, R27, c[0x0][0x2d0], -R193.reuse ;  /* 0x0000b4001bc87a23 */ /* 0x100fe400000108c1 */
[----:B------:R-:W-:Y:S02]  /*6890*/  FMUL.FTZ R27, R0, R139 ;  /* 0x0000008b001b7220 */ /* 0x000fe40000410000 */
[C---:B------:R-:W-:Y:S01]  /*68a0*/  HMMA.16816.F32 R104, R160.reuse, R154, R104 ;  /* 0x0000009aa068723c */ /* 0x040fe20000001868 */
[----:B------:R-:W1:Y:S01]  /*68b0*/  LDSM.16.MT88.4 R136, [R225+0x500] ;  /* 0x00050000e188783b */ /* 0x000e620000004200 */
[----:B------:R2:W-:Y:S02]  /*68c0*/  MUFU.EX2 R154, R51 ;  /* 0x00000033009a7308 */ /* 0x0005e40000000800 */
[C---:B------:R-:W-:Y:S02]  /*68d0*/  FMUL.FTZ R116, R164.reuse, R116 ;  /* 0x00000074a4747220 */ /* 0x040fe40000410000 */
[----:B------:R-:W-:Y:S02]  /*68e0*/  FMUL.FTZ R117, R164, R117 ;  /* 0x00000075a4757220 */ /* 0x000fe40000410000 */
[-C--:B----4-:R-:W-:Y:S04]  /*68f0*/  HMMA.16816.F32 R108, R160, R144.reuse, R108 ;  /* 0x00000090a06c723c */ /* 0x090fe8000000186c */
[C---:B------:R-:W-:Y:S01]  /*6900*/  FMUL.FTZ R118, R3.reuse, R118 ;  /* 0x0000007603767220 */ /* 0x040fe20000410000 */
[----:B------:R-:W4:Y:S01]  /*6910*/  MUFU.EX2 R177, R177 ;  /* 0x000000b100b17308 */ /* 0x000f220000000800 */
[C---:B------:R-:W-:Y:S02]  /*6920*/  FMUL.FTZ R119, R3.reuse, R119 ;  /* 0x0000007703777220 */ /* 0x040fe40000410000 */
[C---:B------:R-:W-:Y:S04]  /*6930*/  HMMA.16816.F32 R112, R156.reuse, R144, R112 ;  /* 0x000000909c70723c */ /* 0x040fe80000001870 */
[C---:B------:R-:W-:Y:S02]  /*6940*/  FMUL.FTZ R124, R2.reuse, R124 ;  /* 0x0000007c027c7220 */ /* 0x040fe40000410000 */
[----:B------:R-:W-:Y:S01]  /*6950*/  FMUL.FTZ R125, R2, R125 ;  /* 0x0000007d027d7220 */ /* 0x000fe20000410000 */
[----:B------:R-:W-:Y:S01]  /*6960*/  MUFU.EX2 R178, R178 ;  /* 0x000000b200b27308 */ /* 0x000fe20000000800 */
[-C--:B------:R-:W-:Y:S01]  /*6970*/  HMMA.16816.F32 R24, R156, R146.reuse, R24 ;  /* 0x000000929c18723c */ /* 0x080fe20000001818 */
[----:B--2---:R-:W-:Y:S03]  /*6980*/  LDSM.16.MT88.4 R48, [R223+0x2500] ;  /* 0x00250000df30783b */ /* 0x004fe60000004200 */
[C---:B------:R-:W-:Y:S02]  /*6990*/  FMUL.FTZ R126, R0.reuse, R126 ;  /* 0x0000007e007e7220 */ /* 0x040fe40000410000 */
[----:B------:R-:W-:Y:S02]  /*69a0*/  FMUL.FTZ R127, R0, R127 ;  /* 0x0000007f007f7220 */ /* 0x000fe40000410000 */
[C---:B------:R-:W-:Y:S01]  /*69b0*/  HMMA.16816.F32 R116, R160.reuse, R146, R116 ;  /* 0x00000092a074723c */ /* 0x040fe20000001874 */
[----:B------:R-:W2:Y:S01]  /*69c0*/  MUFU.EX2 R179, R179 ;  /* 0x000000b300b37308 */ /* 0x000ea20000000800 */
[----:B------:R-:W2:Y:S02]  /*69d0*/  LDSM.16.MT88.4 R144, [R223+0x500] ;  /* 0x00050000df90783b */ /* 0x000ea40000004200 */
[C---:B------:R-:W-:Y:S02]  /*69e0*/  FMUL.FTZ R120, R164.reuse, R120 ;  /* 0x00000078a4787220 */ /* 0x040fe40000410000 */
[----:B------:R-:W-:Y:S02]  /*69f0*/  FMUL.FTZ R121, R164, R121 ;  /* 0x00000079a4797220 */ /* 0x000fe40000410000 */
[C---:B------:R-:W-:Y:S03]  /*6a00*/  FMUL.FTZ R122, R3.reuse, R122 ;  /* 0x0000007a037a7220 */ /* 0x040fe60000410000 */
[----:B------:R-:W-:Y:S01]  /*6a10*/  MUFU.EX2 R199, R199 ;  /* 0x000000c700c77308 */ /* 0x000fe20000000800 */
[----:B------:R-:W-:Y:S02]  /*6a20*/  FMUL.FTZ R123, R3, R123 ;  /* 0x0000007b037b7220 */ /* 0x000fe40000410000 */
[C---:B------:R-:W-:Y:S02]  /*6a30*/  FMUL.FTZ R128, R2.reuse, R128 ;  /* 0x0000008002807220 */ /* 0x040fe40000410000 */
[----:B------:R-:W-:Y:S02]  /*6a40*/  FMUL.FTZ R129, R2, R129 ;  /* 0x0000008102817220 */ /* 0x000fe40000410000 */
[----:B------:R-:W-:Y:S01]  /*6a50*/  FMUL.FTZ R130, R0, R130 ;  /* 0x0000008200827220 */ /* 0x000fe20000410000 */
[-C--:B-1----:R-:W-:Y:S02]  /*6a60*/  HMMA.16816.F32 R120, R160, R140.reuse, R120 ;  /* 0x0000008ca078723c */ /* 0x082fe40000001878 */
[----:B------:R-:W1:Y:S01]  /*6a70*/  MUFU.EX2 R200, R200 ;  /* 0x000000c800c87308 */ /* 0x000e620000000800 */
[--C-:B------:R-:W-:Y:S02]  /*6a80*/  FFMA.FTZ R203, R30, c[0x0][0x2d0], -R193.reuse ;  /* 0x0000b4001ecb7a23 */ /* 0x100fe400000108c1 */
[--C-:B------:R-:W-:Y:S02]  /*6a90*/  FFMA.FTZ R204, R31, c[0x0][0x2d0], -R193.reuse ;  /* 0x0000b4001fcc7a23 */ /* 0x100fe400000108c1 */
[----:B------:R-:W-:Y:S01]  /*6aa0*/  FMUL.FTZ R131, R0, R131 ;  /* 0x0000008300837220 */ /* 0x000fe20000410000 */
[C---:B------:R-:W-:Y:S04]  /*6ab0*/  HMMA.16816.F32 R124, R156.reuse, R140, R124 ;  /* 0x0000008c9c7c723c */ /* 0x040fe8000000187c */
[----:B------:R-:W-:Y:S01]  /*6ac0*/  MUFU.EX2 R203, R203 ;  /* 0x000000cb00cb7308 */ /* 0x000fe20000000800 */
[--C-:B------:R-:W-:Y:S02]  /*6ad0*/  FFMA.FTZ R46, R46, c[0x0][0x2d0], -R193.reuse ;  /* 0x0000b4002e2e7a23 */ /* 0x100fe400000108c1 */
[----:B---3--:R-:W-:Y:S01]  /*6ae0*/  F2FP.PACK_AB R140, R198, R195 ;  /* 0x000000c3c68c723e */ /* 0x008fe200000000ff */
[-C--:B------:R-:W-:Y:S04]  /*6af0*/  HMMA.16816.F32 R128, R156, R142.reuse, R128 ;  /* 0x0000008e9c80723c */ /* 0x080fe80000001880 */
[C---:B------:R-:W-:Y:S01]  /*6b00*/  FMUL.FTZ R28, R164.reuse, R132 ;  /* 0x00000084a41c7220 */ /* 0x040fe20000410000 */
[----:B------:R-:W-:Y:S01]  /*6b10*/  F2FP.PACK_AB R132, R173, R172 ;  /* 0x000000acad84723e */ /* 0x000fe200000000ff */
[----:B------:R-:W3:Y:S01]  /*6b20*/  MUFU.EX2 R204, R204 ;  /* 0x000000cc00cc7308 */ /* 0x000ee20000000800 */
[----:B------:R-:W-:Y:S01]  /*6b30*/  FMUL.FTZ R29, R164, R133 ;  /* 0x00000085a41d7220 */ /* 0x000fe20000410000 */
[----:B-----5:R-:W-:Y:S01]  /*6b40*/  F2FP.PACK_AB R133, R175, R174 ;  /* 0x000000aeaf85723e */ /* 0x020fe200000000ff */
[C---:B------:R-:W-:Y:S03]  /*6b50*/  FMUL.FTZ R30, R3.reuse, R134 ;  /* 0x00000086031e7220 */ /* 0x040fe60000410000 */
[----:B------:R-:W-:Y:S01]  /*6b60*/  FMUL.FTZ R31, R3, R135 ;  /* 0x00000087031f7220 */ /* 0x000fe20000410000 */
[----:B----4-:R-:W-:Y:S01]  /*6b70*/  F2FP.PACK_AB R134, R177, R176 ;  /* 0x000000b0b186723e */ /* 0x010fe200000000ff */
[----:B------:R-:W-:Y:S01]  /*6b80*/  FFMA.FTZ R47, R47, c[0x0][0x2d0], -R193 ;  /* 0x0000b4002f2f7a23 */ /* 0x000fe200000108c1 */
[----:B--2---:R-:W-:Y:S01]  /*6b90*/  F2FP.PACK_AB R135, R179, R178 ;  /* 0x000000b2b387723e */ /* 0x004fe200000000ff */
[----:B------:R-:W-:Y:S01]  /*6ba0*/  MUFU.EX2 R157, R41 ;  /* 0x00000029009d7308 */ /* 0x000fe20000000800 */
[----:B-1----:R-:W-:Y:S01]  /*6bb0*/  F2FP.PACK_AB R141, R200, R199 ;  /* 0x000000c7c88d723e */ /* 0x002fe200000000ff */
[----:B------:R-:W-:Y:S01]  /*6bc0*/  FFMA.FTZ R188, R2, R252, R188 ;  /* 0x000000fc02bc7223 */ /* 0x000fe200000100bc */
[----:B------:R-:W-:Y:S04]  /*6bd0*/  HMMA.16816.F32 R28, R160, R142, R28 ;  /* 0x0000008ea01c723c */ /* 0x000fe8000000181c */
[----:B------:R-:W-:Y:S02]  /*6be0*/  FFMA.FTZ R192, R0, R249, R192 ;  /* 0x000000f900c07223 */ /* 0x000fe400000100c0 */
[--C-:B------:R-:W-:Y:S01]  /*6bf0*/  FFMA.FTZ R64, R64, c[0x0][0x2d0], -R197.reuse ;  /* 0x0000b40040407a23 */ /* 0x100fe200000108c5 */
[----:B------:R-:W1:Y:S01]  /*6c00*/  MUFU.EX2 R163, R40 ;  /* 0x0000002800a37308 */ /* 0x000e620000000800 */
[-C--:B------:R-:W-:Y:S05]  /*6c10*/  HMMA.16816.F32 R4, R132, R136.reuse, R4 ;  /* 0x000000888404723c */ /* 0x080fea0000001804 */
[----:B------:R-:W-:Y:S01]  /*6c20*/  F2FP.PACK_AB R142, R202, R201 ;  /* 0x000000c9ca8e723e */ /* 0x000fe200000000ff */
[----:B------:R-:W-:Y:S01]  /*6c30*/  FFMA.FTZ R197, R65, c[0x0][0x2d0], -R197 ;  /* 0x0000b40041c57a23 */ /* 0x000fe200000108c5 */
[----:B---3--:R-:W-:Y:S01]  /*6c40*/  F2FP.PACK_AB R143, R204, R203 ;  /* 0x000000cbcc8f723e */ /* 0x008fe200000000ff */
[----:B------:R-:W-:Y:S01]  /*6c50*/  FFMA.FTZ R65, R66, c[0x0][0x2d0], -R196 ;  /* 0x0000b40042417a23 */ /* 0x000fe200000108c4 */
[----:B------:R-:W-:Y:S03]  /*6c60*/  MUFU.EX2 R156, R42 ;  /* 0x0000002a009c7308 */ /* 0x000fe60000000800 */
[----:B------:R-:W-:Y:S02]  /*6c70*/  FFMA.FTZ R66, R56, c[0x0][0x2d0], -R194 ;  /* 0x0000b40038427a23 */ /* 0x000fe400000108c2 */
[C---:B------:R-:W-:Y:S04]  /*6c80*/  HMMA.16816.F32 R8, R140.reuse, R136, R8 ;  /* 0x000000888c08723c */ /* 0x040fe80000001808 */
[----:B------:R-:W-:Y:S01]  /*6c90*/  FFMA.FTZ R196, R67, c[0x0][0x2d0], -R196 ;  /* 0x0000b40043c47a23 */ /* 0x000fe200000108c4 */
[----:B------:R2:W-:Y:S01]  /*6ca0*/  MUFU.EX2 R158, R43 ;  /* 0x0000002b009e7308 */ /* 0x0005e20000000800 */
[--C-:B------:R-:W-:Y:S02]  /*6cb0*/  FFMA.FTZ R67, R57, c[0x0][0x2d0], -R194.reuse ;  /* 0x0000b40039437a23 */ /* 0x100fe400000108c2 */
[-C--:B------:R-:W-:Y:S04]  /*6cc0*/  HMMA.16816.F32 R12, R140, R138.reuse, R12 ;  /* 0x0000008a8c0c723c */ /* 0x080fe8000000180c */
[----:B-1----:R-:W-:Y:S01]  /*6cd0*/  F2FP.PACK_AB R44, R157, R163 ;  /* 0x000000a39d2c723e */ /* 0x002fe200000000ff */
[----:B------:R-:W-:Y:S02]  /*6ce0*/  FFMA.FTZ R194, R61, c[0x0][0x2d0], -R194 ;  /* 0x0000b4003dc27a23 */ /* 0x000fe400000108c2 */
[----:B------:R-:W-:Y:S01]  /*6cf0*/  MUFU.EX2 R161, R52 ;  /* 0x0000003400a17308 */ /* 0x000fe20000000800 */
[C---:B------:R-:W-:Y:S01]  /*6d00*/  HMMA.16816.F32 R16, R132.reuse, R138, R16 ;  /* 0x0000008a8410723c */ /* 0x040fe20000001810 */
[----:B------:R-:W1:Y:S03]  /*6d10*/  LDSM.16.MT88.4 R136, [R223+0x1500] ;  /* 0x00150000df88783b */ /* 0x000e660000004200 */
[--C-:B------:R-:W-:Y:S02]  /*6d20*/  FFMA.FTZ R61, R62, c[0x0][0x2d0], -R193.reuse ;  /* 0x0000b4003e3d7a23 */ /* 0x100fe400000108c1 */
[----:B------:R-:W-:Y:S02]  /*6d30*/  FFMA.FTZ R193, R63, c[0x0][0x2d0], -R193 ;  /* 0x0000b4003fc17a23 */ /* 0x000fe400000108c1 */
[-C--:B------:R-:W-:Y:S01]  /*6d40*/  HMMA.16816.F32 R68, R132, R144.reuse, R68 ;  /* 0x000000908444723c */ /* 0x080fe20000001844 */
[----:B------:R-:W-:Y:S03]  /*6d50*/  MUFU.EX2 R160, R53 ;  /* 0x0000003500a07308 */ /* 0x000fe60000000800 */
[----:B------:R-:W-:Y:S01]  /*6d60*/  FADD.FTZ R188, R185, R188 ;  /* 0x000000bcb9bc7221 */ /* 0x000fe20000010000 */
[----:B--2---:R-:W2:Y:S01]  /*6d70*/  LDSM.16.MT88.4 R40, [R225+0x900] ;  /* 0x00090000e128783b */ /* 0x004ea20000004200 */
[----:B------:R-:W-:Y:S02]  /*6d80*/  FADD.FTZ R192, R189, R192 ;  /* 0x000000c0bdc07221 */ /* 0x000fe40000010000 */
[C---:B------:R-:W-:Y:S03]  /*6d90*/  HMMA.16816.F32 R72, R140.reuse, R144, R72 ;  /* 0x000000908c48723c */ /* 0x040fe60000001848 */
[----:B------:R-:W-:Y:S01]  /*6da0*/  MUFU.EX2 R162, R54 ;  /* 0x0000003600a27308 */ /* 0x000fe20000000800 */
[----:B------:R-:W-:Y:S02]  /*6db0*/  FADD.FTZ R188, R186, R188 ;  /* 0x000000bcbabc7221 */ /* 0x000fe40000010000 */
[----:B------:R-:W-:Y:S02]  /*6dc0*/  FADD.FTZ R192, R190, R192 ;  /* 0x000000c0bec07221 */ /* 0x000fe40000010000 */
[-C--:B------:R-:W-:Y:S04]  /*6dd0*/  HMMA.16816.F32 R76, R140, R146.reuse, R76 ;  /* 0x000000928c4c723c */ /* 0x080fe8000000184c */
[----:B------:R-:W-:Y:S01]  /*6de0*/  FADD.FTZ R188, R187, R188 ;  /* 0x000000bcbbbc7221 */ /* 0x000fe20000010000 */
[----:B------:R3:W4:Y:S01]  /*6df0*/  MUFU.EX2 R144, R55 ;  /* 0x0000003700907308 */ /* 0x0007220000000800 */
[----:B------:R-:W-:Y:S02]  /*6e00*/  FADD.FTZ R192, R191, R192 ;  /* 0x000000c0bfc07221 */ /* 0x000fe40000010000 */
[C---:B------:R-:W-:Y:S04]  /*6e10*/  HMMA.16816.F32 R80, R132.reuse, R146, R80 ;  /* 0x000000928450723c */ /* 0x040fe80000001850 */
[----:B------:R-:W-:Y:S02]  /*6e20*/  FADD.FTZ R188, R195, R188 ;  /* 0x000000bcc3bc7221 */ /* 0x000fe40000010000 */
[----:B------:R-:W-:Y:S01]  /*6e30*/  FADD.FTZ R192, R199, R192 ;  /* 0x000000c0c7c07221 */ /* 0x000fe20000010000 */
[----:B------:R-:W-:Y:S01]  /*6e40*/  MUFU.EX2 R145, R58 ;  /* 0x0000003a00917308 */ /* 0x000fe20000000800 */
[-C--:B------:R-:W-:Y:S04]  /*6e50*/  HMMA.16816.F32 R84, R132, R148.reuse, R84 ;  /* 0x000000948454723c */ /* 0x080fe80000001854 */
[----:B------:R-:W-:Y:S02]  /*6e60*/  FADD.FTZ R188, R198, R188 ;  /* 0x000000bcc6bc7221 */ /* 0x000fe40000010000 */
[----:B------:R-:W-:Y:S02]  /*6e70*/  FADD.FTZ R192, R200, R192 ;  /* 0x000000c0c8c07221 */ /* 0x000fe40000010000 */
[C---:B------:R-:W-:Y:S01]  /*6e80*/  HMMA.16816.F32 R88, R140.reuse, R148, R88 ;  /* 0x000000948c58723c */ /* 0x040fe20000001858 */
[----:B------:R5:W2:Y:S03]  /*6e90*/  MUFU.EX2 R147, R59 ;  /* 0x0000003b00937308 */ /* 0x000aa60000000800 */
[----:B------:R-:W-:Y:S01]  /*6ea0*/  FADD.FTZ R188, R201, R188 ;  /* 0x000000bcc9bc7221 */ /* 0x000fe20000010000 */
[----:B---3--:R-:W-:Y:S01]  /*6eb0*/  LDSM.16.MT88.4 R52, [R225+0x2900] ;  /* 0x00290000e134783b */ /* 0x008fe20000004200 */
[----:B----4-:R-:W-:Y:S01]  /*6ec0*/  MOV R63, R144 ;  /* 0x00000090003f7202 */ /* 0x010fe20000000f00 */
[----:B------:R-:W-:Y:S01]  /*6ed0*/  FADD.FTZ R192, R203, R192 ;  /* 0x000000c0cbc07221 */ /* 0x000fe20000010000 */
[-C--:B------:R-:W-:Y:S03]  /*6ee0*/  HMMA.16816.F32 R20, R140, R150.reuse, R20 ;  /* 0x000000968c14723c */ /* 0x080fe60000001814 */
[----:B------:R3:W4:Y:S01]  /*6ef0*/  MUFU.EX2 R159, R45 ;  /* 0x0000002d009f7308 */ /* 0x0007220000000800 */
[----:B------:R-:W-:Y:S02]  /*6f00*/  FADD.FTZ R188, R202, R188 ;  /* 0x000000bccabc7221 */ /* 0x000fe40000010000 */
[----:B------:R-:W-:Y:S02]  /*6f10*/  FADD.FTZ R192, R204, R192 ;  /* 0x000000c0ccc07221 */ /* 0x000fe40000010000 */
[C---:B------:R-:W-:Y:S01]  /*6f20*/  HMMA.16816.F32 R92, R132.reuse, R150, R92 ;  /* 0x00000096845c723c */ /* 0x040fe2000000185c */
[----:B------:R-:W-:Y:S04]  /*6f30*/  LDSM.16.MT88.4 R148, [R225+0xd00] ;  /* 0x000d0000e194783b */ /* 0x000fe80000004200 */
[----:B------:R4:W-:Y:S03]  /*6f40*/  MUFU.EX2 R155, R46 ;  /* 0x0000002e009b7308 */ /* 0x0009e60000000800 */
[-C--:B-1----:R-:W-:Y:S01]  /*6f50*/  HMMA.16816.F32 R96, R132, R136.reuse, R96 ;  /* 0x000000888460723c */ /* 0x082fe20000001860 */
[----:B-----5:R-:W-:Y:S03]  /*6f60*/  LDSM.16.MT88.4 R56, [R225+0x1d00] ;  /* 0x001d0000e138783b */ /* 0x020fe60000004200 */
[----:B--2---:R-:W-:Y:S03]  /*6f70*/  MOV R62, R147 ;  /* 0x00000093003e7202 */ /* 0x004fe60000000f00 */
[----:B------:R-:W1:Y:S01]  /*6f80*/  MUFU.EX2 R153, R47 ;  /* 0x0000002f00997308 */ /* 0x000e620000000800 */
[C---:B------:R-:W-:Y:S04]  /*6f90*/  HMMA.16816.F32 R100, R140.reuse, R136, R100 ;  /* 0x000000888c64723c */ /* 0x040fe80000001864 */
[----:B---3--:R-:W-:Y:S04]  /*6fa0*/  F2FP.PACK_AB R45, R158, R156 ;  /* 0x0000009c9e2d723e */ /* 0x008fe800000000ff */
[-C--:B------:R-:W-:Y:S01]  /*6fb0*/  HMMA.16816.F32 R32, R140, R138.reuse, R32 ;  /* 0x0000008a8c20723c */ /* 0x080fe20000001820 */
[----:B------:R-:W-:Y:S03]  /*6fc0*/  MUFU.EX2 R197, R197 ;  /* 0x000000c500c57308 */ /* 0x000fe60000000800 */
[----:B----4-:R-:W-:Y:S04]  /*6fd0*/  F2FP.PACK_AB R46, R159, R152 ;  /* 0x000000989f2e723e */ /* 0x010fe800000000ff */
[C---:B------:R-:W-:Y:S01]  /*6fe0*/  HMMA.16816.F32 R104, R132.reuse, R138, R104 ;  /* 0x0000008a8468723c */ /* 0x040fe20000001868 */
[----:B------:R-:W2:Y:S02]  /*6ff0*/  LDSM.16.MT88.4 R136, [R223+0x900] ;  /* 0x00090000df88783b */ /* 0x000ea40000004200 */
[----:B------:R-:W-:Y:S01]  /*7000*/  MUFU.EX2 R196, R196 ;  /* 0x000000c400c47308 */ /* 0x000fe20000000800 */
[----:B-1----:R-:W-:Y:S04]  /*7010*/  F2FP.PACK_AB R47, R153, R155 ;  /* 0x0000009b992f723e */ /* 0x002fe800000000ff */
[-C--:B------:R-:W-:Y:S05]  /*7020*/  HMMA.16816.F32 R108, R132, R36.reuse, R108 ;  /* 0x00000024846c723c */ /* 0x080fea000000186c */
[----:B------:R-:W-:Y:S03]  /*7030*/  MUFU.EX2 R209, R209 ;  /* 0x000000d100d17308 */ /* 0x000fe60000000800 */
[C---:B------:R-:W-:Y:S07]  /*7040*/  HMMA.16816.F32 R112, R140.reuse, R36, R112 ;  /* 0x000000248c70723c */ /* 0x040fee0000001870 */
[----:B------:R-:W-:Y:S01]  /*7050*/  F2FP.PACK_AB R36, R206, R205 ;  /* 0x000000cdce24723e */ /* 0x000fe200000000ff */
[-C--:B------:R-:W-:Y:S01]  /*7060*/  HMMA.16816.F32 R24, R140, R38.reuse, R24 ;  /* 0x000000268c18723c */ /* 0x080fe20000001818 */
[----:B------:R-:W1:Y:S03]  /*7070*/  MUFU.EX2 R210, R210 ;  /* 0x000000d200d27308 */ /* 0x000e660000000800 */
[----:B------:R-:W-:Y:S04]  /*7080*/  F2FP.PACK_AB R37, R208, R207 ;  /* 0x000000cfd025723e */ /* 0x000fe800000000ff */
[C---:B------:R-:W-:Y:S03]  /*7090*/  HMMA.16816.F32 R116, R132.reuse, R38, R116 ;  /* 0x000000268474723c */ /* 0x040fe60000001874 */
[----:B------:R-:W3:Y:S05]  /*70a0*/  MUFU.EX2 R211, R211 ;  /* 0x000000d300d37308 */ /* 0x000eea0000000800 */
[-C--:B------:R-:W-:Y:S05]  /*70b0*/  HMMA.16816.F32 R120, R132, R48.reuse, R120 ;  /* 0x000000308478723c */ /* 0x080fea0000001878 */
[----:B------:R-:W4:Y:S03]  /*70c0*/  MUFU.EX2 R64, R64 ;  /* 0x0000004000407308 */ /* 0x000f260000000800 */
[C---:B------:R-:W-:Y:S04]  /*70d0*/  HMMA.16816.F32 R124, R140.reuse, R48, R124 ;  /* 0x000000308c7c723c */ /* 0x040fe8000000187c */
[----:B-1----:R-:W-:Y:S03]  /*70e0*/  F2FP.PACK_AB R38, R210, R209 ;  /* 0x000000d1d226723e */ /* 0x002fe600000000ff */
[----:B------:R-:W1:Y:S01]  /*70f0*/  MUFU.EX2 R65, R65 ;  /* 0x0000004100417308 */ /* 0x000e620000000800 */
[-C--:B------:R-:W-:Y:S04]  /*7100*/  HMMA.16816.F32 R128, R140, R50.reuse, R128 ;  /* 0x000000328c80723c */ /* 0x080fe80000001880 */
[----:B---3--:R-:W-:Y:S04]  /*7110*/  F2FP.PACK_AB R39, R154, R211 ;  /* 0x000000d39a27723e */ /* 0x008fe800000000ff */
[----:B------:R-:W-:Y:S01]  /*7120*/  HMMA.16816.F32 R28, R132, R50, R28 ;  /* 0x00000032841c723c */ /* 0x000fe2000000181c */
[----:B------:R-:W3:Y:S01]  /*7130*/  LDSM.16.MT88.4 R48, [R225+0x1900] ;  /* 0x00190000e130783b */ /* 0x000ee20000004200 */
[----:B------:R-:W-:Y:S05]  /*7140*/  MUFU.EX2 R66, R66 ;  /* 0x0000004200427308 */ /* 0x000fea0000000800 */
[----:B----4-:R-:W-:Y:S01]  /*7150*/  F2FP.PACK_AB R134, R197, R64 ;  /* 0x00000040c586723e */ /* 0x010fe200000000ff */
[-C--:B------:R-:W-:Y:S04]  /*7160*/  HMMA.16816.F32 R4, R36, R40.reuse, R4 ;  /* 0x000000282404723c */ /* 0x080fe80000001804 */
[----:B------:R-:W4:Y:S01]  /*7170*/  MUFU.EX2 R67, R67 ;  /* 0x0000004300437308 */ /* 0x000f220000000800 */
[----:B-1----:R-:W-:Y:S03]  /*7180*/  F2FP.PACK_AB R135, R196, R65 ;  /* 0x00000041c487723e */ /* 0x002fe600000000ff */
[C---:B------:R-:W-:Y:S06]  /*7190*/  HMMA.16816.F32 R8, R44.reuse, R40, R8 ;  /* 0x000000282c08723c */ /* 0x040fec0000001808 */
[----:B------:R-:W-:Y:S02]  /*71a0*/  MUFU.EX2 R60, R60 ;  /* 0x0000003c003c7308 */ /* 0x000fe40000000800 */
[-C--:B------:R-:W-:Y:S08]  /*71b0*/  HMMA.16816.F32 R12, R44, R42.reuse, R12 ;  /* 0x0000002a2c0c723c */ /* 0x080ff0000000180c */
[C---:B------:R-:W-:Y:S01]  /*71c0*/  HMMA.16816.F32 R16, R36.reuse, R42, R16 ;  /* 0x0000002a2410723c */ /* 0x040fe20000001810 */
[----:B------:R-:W1:Y:S01]  /*71d0*/  LDSM.16.MT88.4 R40, [R223+0x1900] ;  /* 0x00190000df28783b */ /* 0x000e620000004200 */
[----:B------:R-:W5:Y:S06]  /*71e0*/  MUFU.EX2 R194, R194 ;  /* 0x000000c200c27308 */ /* 0x000f6c0000000800 */
[-C--:B--2---:R-:W-:Y:S04]  /*71f0*/  HMMA.16816.F32 R68, R36, R136.reuse, R68 ;  /* 0x000000882444723c */ /* 0x084fe80000001844 */
[----:B------:R-:W-:Y:S04]  /*7200*/  MUFU.EX2 R61, R61 ;  /* 0x0000003d003d7308 */ /* 0x000fe80000000800 */
[C---:B------:R-:W-:Y:S06]  /*7210*/  HMMA.16816.F32 R72, R44.reuse, R136, R72 ;  /* 0x000000882c48723c */ /* 0x040fec0000001848 */
[----:B------:R-:W2:Y:S01]  /*7220*/  MUFU.EX2 R193, R193 ;  /* 0x000000c100c17308 */ /* 0x000ea20000000800 */
[----:B------:R-:W-:Y:S01]  /*7230*/  MOV R136, R156 ;  /* 0x0000009c00887202 */ /* 0x000fe20000000f00 */
[-C--:B------:R-:W-:Y:S04]  /*7240*/  HMMA.16816.F32 R76, R44, R138.reuse, R76 ;  /* 0x0000008a2c4c723c */ /* 0x080fe8000000184c */
[----:B------:R-:W-:Y:S04]  /*7250*/  MOV R137, R163 ;  /* 0x000000a300897202 */ /* 0x000fe80000000f00 */
[C---:B------:R-:W-:Y:S07]  /*7260*/  HMMA.16816.F32 R80, R36.reuse, R138, R80 ;  /* 0x0000008a2450723c */ /* 0x040fee0000001850 */
[----:B------:R-:W-:Y:S01]  /*7270*/  MOV R139, R157 ;  /* 0x0000009d008b7202 */ /* 0x000fe20000000f00 */
[-C--:B---3--:R-:W-:Y:S04]  /*7280*/  HMMA.16816.F32 R84, R36, R48.reuse, R84 ;  /* 0x000000302454723c */ /* 0x088fe80000001854 */
[----:B------:R-:W-:Y:S04]  /*7290*/  MOV R138, R158 ;  /* 0x0000009e008a7202 */ /* 0x000fe80000000f00 */
[C---:B------:R-:W-:Y:S08]  /*72a0*/  HMMA.16816.F32 R88, R44.reuse, R48, R88 ;  /* 0x000000302c58723c */ /* 0x040ff00000001858 */
[-C--:B------:R-:W-:Y:S08]  /*72b0*/  HMMA.16816.F32 R20, R44, R50.reuse, R20 ;  /* 0x000000322c14723c */ /* 0x080ff00000001814 */
[C---:B------:R-:W-:Y:S01]  /*72c0*/  HMMA.16816.F32 R92, R36.reuse, R50, R92 ;  /* 0x00000032245c723c */ /* 0x040fe2000000185c */
[----:B------:R-:W3:Y:S07]  /*72d0*/  LDSM.16.MT88.4 R48, [R223+0x2900] ;  /* 0x00290000df30783b */ /* 0x000eee0000004200 */
[-C--:B-1----:R-:W-:Y:S08]  /*72e0*/  HMMA.16816.F32 R96, R36, R40.reuse, R96 ;  /* 0x000000282460723c */ /* 0x082ff00000001860 */
[C---:B------:R-:W-:Y:S08]  /*72f0*/  HMMA.16816.F32 R100, R44.reuse, R40, R100 ;  /* 0x000000282c64723c */ /* 0x040ff00000001864 */
[-C--:B------:R-:W-:Y:S08]  /*7300*/  HMMA.16816.F32 R32, R44, R42.reuse, R32 ;  /* 0x0000002a2c20723c */ /* 0x080ff00000001820 */
[C---:B------:R-:W-:Y:S01]  /*7310*/  HMMA.16816.F32 R104, R36.reuse, R42, R104 ;  /* 0x0000002a2468723c */ /* 0x040fe20000001868 */
[----:B------:R-:W1:Y:S07]  /*7320*/  LDSM.16.MT88.4 R40, [R223+0xd00] ;  /* 0x000d0000df28783b */ /* 0x000e6e0000004200 */
[-C--:B------:R-:W-:Y:S08]  /*7330*/  HMMA.16816.F32 R108, R36, R52.reuse, R108 ;  /* 0x00000034246c723c */ /* 0x080ff0000000186c */
[C---:B------:R-:W-:Y:S08]  /*7340*/  HMMA.16816.F32 R112, R44.reuse, R52, R112 ;  /* 0x000000342c70723c */ /* 0x040ff00000001870 */
[-C--:B------:R-:W-:Y:S08]  /*7350*/  HMMA.16816.F32 R24, R44, R54.reuse, R24 ;  /* 0x000000362c18723c */ /* 0x080ff00000001818 */
[C---:B------:R-:W-:Y:S01]  /*7360*/  HMMA.16816.F32 R116, R36.reuse, R54, R116 ;  /* 0x000000362474723c */ /* 0x040fe20000001874 */
[----:B------:R-:W1:Y:S07]  /*7370*/  LDSM.16.MT88.4 R52, [R223+0x1d00] ;  /* 0x001d0000df34783b */ /* 0x000e6e0000004200 */
[-C--:B---3--:R-:W-:Y:S08]  /*7380*/  HMMA.16816.F32 R120, R36, R48.reuse, R120 ;  /* 0x000000302478723c */ /* 0x088ff00000001878 */
[C---:B------:R-:W-:Y:S07]  /*7390*/  HMMA.16816.F32 R124, R44.reuse, R48, R124 ;  /* 0x000000302c7c723c */ /* 0x040fee000000187c */
[----:B------:R-:W-:Y:S01]  /*73a0*/  MOV R49, R160 ;  /* 0x000000a000317202 */ /* 0x000fe20000000f00 */
[-C--:B------:R-:W-:Y:S01]  /*73b0*/  HMMA.16816.F32 R128, R44, R50.reuse, R128 ;  /* 0x000000322c80723c */ /* 0x080fe20000001880 */
[----:B------:R-:W3:Y:S03]  /*73c0*/  LDSM.16.MT88.4 R44, [R225+0x2d00] ;  /* 0x002d0000e12c783b */ /* 0x000ee60000004200 */
[----:B------:R-:W-:Y:S04]  /*73d0*/  MOV R48, R145 ;  /* 0x0000009100307202 */ /* 0x000fe80000000f00 */
[----:B------:R-:W-:Y:S07]  /*73e0*/  HMMA.16816.F32 R28, R36, R50, R28 ;  /* 0x00000032241c723c */ /* 0x000fee000000181c */
[----:B------:R-:W-:Y:S02]  /*73f0*/  MOV R50, R161 ;  /* 0x000000a100327202 */ /* 0x000fe40000000f00 */
[----:B------:R-:W-:Y:S03]  /*7400*/  MOV R51, R162 ;  /* 0x000000a200337202 */ /* 0x000fe60000000f00 */
[----:B------:R-:W-:Y:S02]  /*7410*/  F2FP.PACK_AB R132, R49, R50 ;  /* 0x000000323184723e */ /* 0x000fe400000000ff */
[----:B------:R-:W-:Y:S02]  /*7420*/  F2FP.PACK_AB R133, R63, R51 ;  /* 0x000000333f85723e */ /* 0x000fe400000000ff */
[----:B----4-:R-:W-:Y:S02]  /*7430*/  F2FP.PACK_AB R36, R67, R66 ;  /* 0x000000424324723e */ /* 0x010fe400000000ff */
[----:B------:R-:W-:Y:S02]  /*7440*/  F2FP.PACK_AB R37, R62, R48 ;  /* 0x000000303e25723e */ /* 0x000fe400000000ff */
[----:B-----5:R-:W-:Y:S01]  /*7450*/  F2FP.PACK_AB R38, R194, R60 ;  /* 0x0000003cc226723e */ /* 0x020fe200000000ff */
[-C--:B------:R-:W-:Y:S05]  /*7460*/  HMMA.16816.F32 R160, R132, R148.reuse, R4 ;  /* 0x0000009484a0723c */ /* 0x080fea0000001804 */
[----:B--2---:R-:W-:Y:S02]  /*7470*/  F2FP.PACK_AB R39, R193, R61 ;  /* 0x0000003dc127723e */ /* 0x004fe400000000ff */
[----:B------:R-:W-:Y:S02]  /*7480*/  MOV R4, R159 ;  /* 0x0000009f00047202 */ /* 0x000fe40000000f00 */
[----:B------:R-:W-:Y:S03]  /*7490*/  MOV R5, R154 ;  /* 0x0000009a00057202 */ /* 0x000fe60000000f00 */
[C---:B------:R-:W-:Y:S01]  /*74a0*/  HMMA.16816.F32 R156, R36.reuse, R148, R8 ;  /* 0x00000094249c723c */ /* 0x040fe20000001808 */
[----:B------:R-:W2:Y:S03]  /*74b0*/  LDL.LU R9, [R1+0x4] ;  /* 0x0000040001097983 */ /* 0x000ea60000300800 */
[----:B------:R-:W-:Y:S01]  /*74c0*/  MOV R6, R155 ;  /* 0x0000009b00067202 */ /* 0x000fe20000000f00 */
[----:B------:R-:W4:Y:S01]  /*74d0*/  LDL.LU R10, [R1] ;  /* 0x00000000010a7983 */ /* 0x000f220000300800 */
[----:B------:R-:W-:Y:S02]  /*74e0*/  MOV R7, R152 ;  /* 0x0000009800077202 */ /* 0x000fe40000000f00 */
[----:B------:R-:W-:Y:S02]  /*74f0*/  MOV R11, R153 ;  /* 0x00000099000b7202 */ /* 0x000fe40000000f00 */
[-C--:B------:R-:W-:Y:S03]  /*7500*/  HMMA.16816.F32 R152, R36, R150.reuse, R12 ;  /* 0x000000962498723c */ /* 0x080fe6000000180c */
[----:B------:R-:W-:Y:S04]  /*7510*/  MOV R8, R6 ;  /* 0x0000000600087202 */ /* 0x000fe80000000f00 */
[----:B------:R-:W-:Y:S01]  /*7520*/  MOV R15, R7 ;  /* 0x00000007000f7202 */ /* 0x000fe20000000f00 */
[C---:B------:R-:W-:Y:S04]  /*7530*/  HMMA.16816.F32 R148, R132.reuse, R150, R16 ;  /* 0x000000968494723c */ /* 0x040fe80000001810 */
[----:B------:R-:W-:Y:S02]  /*7540*/  MOV R14, R138 ;  /* 0x0000008a000e7202 */ /* 0x000fe40000000f00 */
[----:B------:R-:W-:Y:S02]  /*7550*/  MOV R13, R139 ;  /* 0x0000008b000d7202 */ /* 0x000fe40000000f00 */
[-C--:B-1----:R-:W-:Y:S04]  /*7560*/  HMMA.16816.F32 R68, R132, R40.reuse, R68 ;  /* 0x000000288444723c */ /* 0x082fe80000001844 */
[----:B------:R-:W-:Y:S02]  /*7570*/  MOV R12, R136 ;  /* 0x00000088000c7202 */ /* 0x000fe40000000f00 */
[----:B------:R-:W-:Y:S02]  /*7580*/  MOV R19, R137 ;  /* 0x0000008900137202 */ /* 0x000fe40000000f00 */
[C---:B------:R-:W-:Y:S04]  /*7590*/  HMMA.16816.F32 R72, R36.reuse, R40, R72 ;  /* 0x000000282448723c */ /* 0x040fe80000001848 */
[----:B------:R-:W-:Y:S02]  /*75a0*/  FADD.FTZ R188, R19, R188 ;  /* 0x000000bc13bc7221 */ /* 0x000fe40000010000 */
[----:B------:R-:W-:Y:S02]  /*75b0*/  FADD.FTZ R192, R12, R192 ;  /* 0x000000c00cc07221 */ /* 0x000fe40000010000 */
[-C--:B------:R-:W-:Y:S04]  /*75c0*/  HMMA.16816.F32 R76, R36, R42.reuse, R76 ;  /* 0x0000002a244c723c */ /* 0x080fe8000000184c */
[----:B------:R-:W-:Y:S02]  /*75d0*/  FADD.FTZ R188, R13, R188 ;  /* 0x000000bc0dbc7221 */ /* 0x000fe40000010000 */
[----:B------:R-:W-:Y:S02]  /*75e0*/  FADD.FTZ R192, R14, R192 ;  /* 0x000000c00ec07221 */ /* 0x000fe40000010000 */
[C---:B------:R-:W-:Y:S04]  /*75f0*/  HMMA.16816.F32 R80, R132.reuse, R42, R80 ;  /* 0x0000002a8450723c */ /* 0x040fe80000001850 */
[----:B------:R-:W-:Y:S02]  /*7600*/  FADD.FTZ R188, R15, R188 ;  /* 0x000000bc0fbc7221 */ /* 0x000fe40000010000 */
[----:B------:R-:W-:Y:S02]  /*7610*/  FADD.FTZ R192, R8, R192 ;  /* 0x000000c008c07221 */ /* 0x000fe40000010000 */
[-C--:B------:R-:W-:Y:S04]  /*7620*/  HMMA.16816.F32 R84, R132, R56.reuse, R84 ;  /* 0x000000388454723c */ /* 0x080fe80000001854 */
[----:B------:R-:W-:Y:S04]  /*7630*/  FADD.FTZ R192, R11, R192 ;  /* 0x000000c00bc07221 */ /* 0x000fe80000010000 */
[C---:B------:R-:W-:Y:S04]  /*7640*/  HMMA.16816.F32 R88, R36.reuse, R56, R88 ;  /* 0x000000382458723c */ /* 0x040fe80000001858 */
[----:B------:R-:W-:Y:S04]  /*7650*/  FADD.FTZ R192, R48, R192 ;  /* 0x000000c030c07221 */ /* 0x000fe80000010000 */
[-C--:B------:R-:W-:Y:S04]  /*7660*/  HMMA.16816.F32 R144, R36, R58.reuse, R20 ;  /* 0x0000003a2490723c */ /* 0x080fe80000001814 */
[----:B------:R-:W-:Y:S04]  /*7670*/  FADD.FTZ R192, R62, R192 ;  /* 0x000000c03ec07221 */ /* 0x000fe80000010000 */
[C---:B------:R-:W-:Y:S04]  /*7680*/  HMMA.16816.F32 R92, R132.reuse, R58, R92 ;  /* 0x0000003a845c723c */ /* 0x040fe8000000185c */
[----:B------:R-:W-:Y:S04]  /*7690*/  FADD.FTZ R61, R61, R192 ;  /* 0x000000c03d3d7221 */ /* 0x000fe80000010000 */
[-C--:B------:R-:W-:Y:S04]  /*76a0*/  HMMA.16816.F32 R96, R132, R52.reuse, R96 ;  /* 0x000000348460723c */ /* 0x080fe80000001860 */
[----:B------:R-:W-:Y:S04]  /*76b0*/  FADD.FTZ R249, R193, R61 ;  /* 0x0000003dc1f97221 */ /* 0x000fe80000010000 */
[C---:B------:R-:W-:Y:S08]  /*76c0*/  HMMA.16816.F32 R100, R36.reuse, R52, R100 ;  /* 0x000000342464723c */ /* 0x040ff00000001864 */
[-C--:B------:R-:W-:Y:S08]  /*76d0*/  HMMA.16816.F32 R140, R36, R54.reuse, R32 ;  /* 0x00000036248c723c */ /* 0x080ff00000001820 */
[C---:B------:R-:W-:Y:S08]  /*76e0*/  HMMA.16816.F32 R104, R132.reuse, R54, R104 ;  /* 0x000000368468723c */ /* 0x040ff00000001868 */
[-C--:B---3--:R-:W-:Y:S08]  /*76f0*/  HMMA.16816.F32 R108, R132, R44.reuse, R108 ;  /* 0x0000002c846c723c */ /* 0x088ff0000000186c */
[C---:B------:R-:W-:Y:S08]  /*7700*/  HMMA.16816.F32 R112, R36.reuse, R44, R112 ;  /* 0x0000002c2470723c */ /* 0x040ff00000001870 */
[-C--:B------:R-:W-:Y:S08]  /*7710*/  HMMA.16816.F32 R136, R36, R46.reuse, R24 ;  /* 0x0000002e2488723c */ /* 0x080ff00000001818 */
[C---:B------:R-:W-:Y:S04]  /*7720*/  HMMA.16816.F32 R116, R132.reuse, R46, R116 ;  /* 0x0000002e8474723c */ /* 0x040fe80000001874 */
[----:B--2---:R-:W-:Y:S01]  /*7730*/  FFMA.FTZ R180, R164, R9, R180 ;  /* 0x00000009a4b47223 */ /* 0x004fe200000100b4 */
[----:B------:R-:W-:Y:S02]  /*7740*/  MOV R9, R5 ;  /* 0x0000000500097202 */ /* 0x000fe40000000f00 */
[----:B------:R-:W-:Y:S01]  /*7750*/  MOV R164, R168 ;  /* 0x000000a800a47202 */ /* 0x000fe20000000f00 */
[----:B----4-:R-:W-:Y:S01]  /*7760*/  FFMA.FTZ R184, R3, R10, R184 ;  /* 0x0000000a03b87223 */ /* 0x010fe200000100b8 */
[----:B------:R-:W-:Y:S03]  /*7770*/  MOV R10, R4 ;  /* 0x00000004000a7202 */ /* 0x000fe60000000f00 */
[----:B------:R-:W-:Y:S01]  /*7780*/  FADD.FTZ R180, R170, R180 ;  /* 0x000000b4aab47221 */ /* 0x000fe20000010000 */
[----:B------:R-:W1:Y:S01]  /*7790*/  LDSM.16.MT88.4 R4, [R223+0x2d00] ;  /* 0x002d0000df04783b */ /* 0x000e620000004200 */
[----:B------:R-:W-:Y:S01]  /*77a0*/  FADD.FTZ R184, R182, R184 ;  /* 0x000000b8b6b87221 */ /* 0x000fe20000010000 */
[----:B------:R-:W-:Y:S01]  /*77b0*/  MOV R3, R167 ;  /* 0x000000a700037202 */ /* 0x000fe20000000f00 */
[----:B------:R-:W-:Y:S02]  /*77c0*/  FADD.FTZ R180, R171, R180 ;  /* 0x000000b4abb47221 */ /* 0x000fe40000010000 */
        /* <DEDUP_REMOVED lines=17> */
[----:B------:R-:W-:Y:S01]  /*78e0*/  FADD.FTZ R180, R210, R180 ;  /* 0x000000b4d2b47221 */ /* 0x000fe20000010000 */
[-C--:B-1----:R-:W-:Y:S03]  /*78f0*/  HMMA.16816.F32 R120, R132, R4.reuse, R120 ;  /* 0x000000048478723c */ /* 0x082fe60000001878 */
[----:B------:R-:W-:Y:S02]  /*7900*/  FADD.FTZ R184, R9, R184 ;  /* 0x000000b809b87221 */ /* 0x000fe40000010000 */
[----:B------:R-:W-:Y:S02]  /*7910*/  FADD.FTZ R180, R50, R180 ;  /* 0x000000b432b47221 */ /* 0x000fe40000010000 */
[----:B------:R-:W-:Y:S01]  /*7920*/  FADD.FTZ R184, R51, R184 ;  /* 0x000000b833b87221 */ /* 0x000fe20000010000 */
[C---:B------:R-:W-:Y:S04]  /*7930*/  HMMA.16816.F32 R124, R36.reuse, R4, R124 ;  /* 0x00000004247c723c */ /* 0x040fe8000000187c */
[----:B------:R-:W-:Y:S02]  /*7940*/  FADD.FTZ R180, R49, R180 ;  /* 0x000000b431b47221 */ /* 0x000fe40000010000 */
[----:B------:R-:W-:Y:S02]  /*7950*/  FADD.FTZ R184, R63, R184 ;  /* 0x000000b83fb87221 */ /* 0x000fe40000010000 */
[----:B------:R-:W-:Y:S01]  /*7960*/  FADD.FTZ R180, R64, R180 ;  /* 0x000000b440b47221 */ /* 0x000fe20000010000 */
[-C--:B------:R-:W-:Y:S03]  /*7970*/  HMMA.16816.F32 R128, R36, R6.reuse, R128 ;  /* 0x000000062480723c */ /* 0x080fe60000001880 */
[----:B------:R-:W-:Y:S02]  /*7980*/  FADD.FTZ R65, R65, R184 ;  /* 0x000000b841417221 */ /* 0x000fe40000010000 */
[----:B------:R-:W-:Y:S02]  /*7990*/  FADD.FTZ R2, R197, R180 ;  /* 0x000000b4c5027221 */ /* 0x000fe40000010000 */
[----:B------:R-:W-:Y:S01]  /*79a0*/  FADD.FTZ R0, R196, R65 ;  /* 0x00000041c4007221 */ /* 0x000fe20000010000 */
[----:B------:R-:W-:Y:S02]  /*79b0*/  HMMA.16816.F32 R132, R132, R6, R28 ;  /* 0x000000068484723c */ /* 0x000fe4000000181c */
[----:B------:R1:W-:Y:S02]  /*79c0*/  STL [R1+0x4], R2 ;  /* 0x0000040201007387 */ /* 0x0003e40000100800 */
[----:B------:R-:W-:Y:S02]  /*79d0*/  FADD.FTZ R188, R10, R188 ;  /* 0x000000bc0abc7221 */ /* 0x000fe40000010000 */
[----:B------:R2:W-:Y:S02]  /*79e0*/  STL [R1], R0 ;  /* 0x0000000001007387 */ /* 0x0005e40000100800 */
[----:B------:R-:W-:Y:S04]  /*79f0*/  FADD.FTZ R188, R66, R188 ;  /* 0x000000bc42bc7221 */ /* 0x000fe80000010000 */
[----:B------:R-:W-:Y:S04]  /*7a00*/  FADD.FTZ R188, R67, R188 ;  /* 0x000000bc43bc7221 */ /* 0x000fe80000010000 */
[----:B------:R-:W-:Y:S04]  /*7a10*/  FADD.FTZ R60, R60, R188 ;  /* 0x000000bc3c3c7221 */ /* 0x000fe80000010000 */
[----:B------:R-:W-:Y:S01]  /*7a20*/  FADD.FTZ R252, R194, R60 ;  /* 0x0000003cc2fc7221 */ /* 0x000fe20000010000 */
[----:B-1----:R-:W-:Y:S02]  /*7a30*/  MOV R2, R166 ;  /* 0x000000a600027202 */ /* 0x002fe40000000f00 */
[----:B--2---:R-:W-:Y:S01]  /*7a40*/  MOV R0, R165 ;  /* 0x000000a500007202 */ /* 0x004fe20000000f00 */
[----:B------:R-:W-:-:S05]  /*7a50*/  @P0 BRA `(.L_x_3) ;  /* 0xffffd10000000947 */ /* 0x000fca000383ffff */
.L_x_2:
[----:B------:R-:W2:Y:S04]  /*7a60*/  LDL.LU R4, [R1+0x4] ;  /* 0x0000040001047983 */ /* 0x000ea80000300800 */
[----:B------:R-:W1:Y:S04]  /*7a70*/  SHFL.BFLY PT, R5, R252, 0x2, 0x1f ;  /* 0x0c401f00fc057f89 */ /* 0x000e6800000e0000 */
[----:B------:R-:W3:Y:S01]  /*7a80*/  S2R R0, SR_TID.X ;  /* 0x0000000000007919 */ /* 0x000ee20000002100 */
[----:B------:R-:W-:Y:S01]  /*7a90*/  MOV R8, c[0x0][0x4e8] ;  /* 0x00013a0000087a02 */ /* 0x000fe20000000f00 */
[----:B------:R-:W4:Y:S01]  /*7aa0*/  S2UR UR7, SR_CTAID.Y ;  /* 0x00000000000779c3 */ /* 0x000f220000002600 */
[----:B------:R-:W-:Y:S01]  /*7ab0*/  MOV R9, R234 ;  /* 0x000000ea00097202 */ /* 0x000fe20000000f00 */
[----:B------:R-:W5:Y:S01]  /*7ac0*/  LDL.LU R6, [R1] ;  /* 0x0000000001067983 */ /* 0x000f620000300800 */
[C---:B------:R-:W-:Y:S01]  /*7ad0*/  ISETP.NE.AND P5, PT, R8.reuse, 0x1, PT ;  /* 0x000000010800780c */ /* 0x040fe20003fa5270 */
[----:B------:R-:W-:Y:S01]  /*7ae0*/  ULDC.64 UR4, c[0x0][0x490] ;  /* 0x0001240000047ab9 */ /* 0x000fe20000000a00 */
[----:B------:R-:W-:Y:S01]  /*7af0*/  MOV R11, RZ ;  /* 0x000000ff000b7202 */ /* 0x000fe20000000f00 */
[----:B------:R-:W-:Y:S01]  /*7b00*/  IMAD.MOV.U32 R22, RZ, RZ, -0x800000 ;  /* 0xff800000ff167424 */ /* 0x000fe200078e00ff */
[----:B------:R-:W-:Y:S01]  /*7b10*/  MOV R23, 0xff800000 ;  /* 0xff80000000177802 */ /* 0x000fe20000000f00 */
[----:B------:R-:W-:Y:S01]  /*7b20*/  IMAD R8, R8, c[0x0][0x388], RZ ;  /* 0x0000e20008087a24 */ /* 0x000fe200078e02ff */
[----:B------:R-:W-:Y:S01]  /*7b30*/  MOV R25, 0xff800000 ;  /* 0xff80000000197802 */ /* 0x000fe20000000f00 */
[----:B------:R-:W-:Y:S01]  /*7b40*/  BSSY B0, `(.L_x_6) ;  /* 0x0000199000007945 */ /* 0x000fe20003800000 */
[----:B------:R-:W-:-:S02]  /*7b50*/  MOV R24, 0xff800000 ;  /* 0xff80000000187802 */ /* 0x000fc40000000f00 */
[----:B------:R-:W-:-:S03]  /*7b60*/  SHF.R.S32.HI R238, RZ, 0x2, R238 ;  /* 0x00000002ffee7819 */ /* 0x000fc600000114ee */
[----:B------:R-:W-:-:S04]  /*7b70*/  @P5 IMAD.HI.U32 R10, R234, c[0x0][0x4ec], RZ ;  /* 0x00013b00ea0a5a27 */ /* 0x000fc800078e00ff */
[----:B-1----:R-:W-:Y:S01]  /*7b80*/  FADD.FTZ R5, R5, R252 ;  /* 0x000000fc05057221 */ /* 0x002fe20000010000 */
[----:B------:R-:W-:Y:S02]  /*7b90*/  @P5 SHF.R.U32.HI R9, RZ, c[0x0][0x4f0], R10 ;  /* 0x00013c00ff095a19 */ /* 0x000fe4000001160a */
[----:B------:R-:W-:Y:S01]  /*7ba0*/  MOV R10, RZ ;  /* 0x000000ff000a7202 */ /* 0x000fe20000000f00 */
[----:B----4-:R-:W-:Y:S01]  /*7bb0*/  USHF.R.S32.HI UR6, URZ, 0x1f, UR7 ;  /* 0x0000001f3f067899 */ /* 0x010fe20008011407 */
[----:B------:R-:W1:Y:S01]  /*7bc0*/  SHFL.BFLY PT, R13, R5, 0x1, 0x1f ;  /* 0x0c201f00050d7f89 */ /* 0x000e6200000e0000 */
[----:B------:R-:W-:Y:S02]  /*7bd0*/  UIMAD.WIDE.U32 UR10, UR7, UR4, URZ ;  /* 0x00000004070a72a5 */ /* 0x000fe4000f8e003f */
[----:B------:R-:W-:-:S04]  /*7be0*/  UIMAD UR8, UR6, UR4, URZ ;  /* 0x00000004060872a4 */ /* 0x000fc8000f8e023f */
[----:B------:R-:W-:Y:S01]  /*7bf0*/  UIMAD UR8, UR7, UR5, UR8 ;  /* 0x00000005070872a4 */ /* 0x000fe2000f8e0208 */
[----:B------:R-:W-:Y:S02]  /*7c00*/  MOV R16, UR10 ;  /* 0x0000000a00107c02 */ /* 0x000fe40008000f00 */
[----:B------:R-:W-:Y:S01]  /*7c10*/  ULDC.64 UR4, c[0x0][0x3e8] ;  /* 0x0000fa0000047ab9 */ /* 0x000fe20000000a00 */
[----:B------:R-:W-:Y:S01]  /*7c20*/  MOV R17, UR11 ;  /* 0x0000000b00117c02 */ /* 0x000fe20008000f00 */
[----:B------:R-:W-:Y:S02]  /*7c30*/  UIMAD.WIDE.U32 UR14, UR7, UR4, URZ ;  /* 0x00000004070e72a5 */ /* 0x000fe4000f8e003f */
[----:B------:R-:W-:Y:S02]  /*7c40*/  UIMAD UR6, UR6, UR4, URZ ;  /* 0x00000004060672a4 */ /* 0x000fe4000f8e023f */
[----:B------:R-:W-:Y:S02]  /*7c50*/  UIADD3 UR8, UR11, UR8, URZ ;  /* 0x000000080b087290 */ /* 0x000fe4000fffe03f */
[----:B------:R-:W-:Y:S01]  /*7c60*/  MOV R18, UR14 ;  /* 0x0000000e00127c02 */ /* 0x000fe20008000f00 */
[----:B------:R-:W-:Y:S01]  /*7c70*/  UIMAD UR5, UR7, UR5, UR6 ;  /* 0x00000005070572a4 */ /* 0x000fe2000f8e0206 */
[----:B------:R-:W-:-:S02]  /*7c80*/  MOV R19, UR15 ;  /* 0x0000000f00137c02 */ /* 0x000fc40008000f00 */
[----:B------:R-:W-:Y:S01]  /*7c90*/  IMAD.U32 R17, RZ, RZ, UR8 ;  /* 0x00000008ff117e24 */ /* 0x000fe2000f8e00ff */
[----:B------:R-:W-:Y:S01]  /*7ca0*/  UIADD3 UR5, UR15, UR5, URZ ;  /* 0x000000050f057290 */ /* 0x000fe2000fffe03f */
[----:B-1----:R-:W-:Y:S01]  /*7cb0*/  FADD.FTZ R5, R5, R13 ;  /* 0x0000000d05057221 */ /* 0x002fe20000010000 */
[----:B------:R-:W-:Y:S01]  /*7cc0*/  IADD3 R13, -R9, RZ, RZ ;  /* 0x000000ff090d7210 */ /* 0x000fe20007ffe1ff */
[----:B------:R-:W-:Y:S03]  /*7cd0*/  BAR.SYNC.DEFER_BLOCKING 0x1, 0x80 ;  /* 0x0042000000007b1d */ /* 0x000fe60000010000 */
[----:B------:R-:W-:Y:S02]  /*7ce0*/  FSETP.NE.FTZ.AND P1, PT, R5, RZ, PT ;  /* 0x000000ff0500720b */ /* 0x000fe40003f35000 */
[----:B------:R-:W-:Y:S01]  /*7cf0*/  MOV R15, UR5 ;  /* 0x00000005000f7c02 */ /* 0x000fe20008000f00 */
[----:B--2---:R-:W1:Y:S04]  /*7d00*/  SHFL.BFLY PT, R2, R4, 0x2, 0x1f ;  /* 0x0c401f0004027f89 */ /* 0x004e6800000e0000 */
[----:B-----5:R-:W2:Y:S01]  /*7d10*/  SHFL.BFLY PT, R3, R6, 0x2, 0x1f ;  /* 0x0c401f0006037f89 */ /* 0x020ea200000e0000 */
[----:B-1----:R-:W-:-:S03]  /*7d20*/  FADD.FTZ R2, R2, R4 ;  /* 0x0000000402027221 */ /* 0x002fc60000010000 */
[----:B------:R-:W1:Y:S04]  /*7d30*/  SHFL.BFLY PT, R4, R249, 0x2, 0x1f ;  /* 0x0c401f00f9047f89 */ /* 0x000e6800000e0000 */
[----:B------:R-:W4:Y:S01]  /*7d40*/  SHFL.BFLY PT, R7, R2, 0x1, 0x1f ;  /* 0x0c201f0002077f89 */ /* 0x000f2200000e0000 */
[----:B--2---:R-:W-:-:S05]  /*7d50*/  FADD.FTZ R3, R3, R6 ;  /* 0x0000000603037221 */ /* 0x004fca0000010000 */
[----:B------:R-:W2:Y:S01]  /*7d60*/  SHFL.BFLY PT, R6, R3, 0x1, 0x1f ;  /* 0x0c201f0003067f89 */ /* 0x000ea200000e0000 */
[----:B-1----:R-:W-:Y:S02]  /*7d70*/  FADD.FTZ R249, R4, R249 ;  /* 0x000000f904f97221 */ /* 0x002fe40000010000 */
[----:B----4-:R-:W-:-:S03]  /*7d80*/  FADD.FTZ R7, R2, R7 ;  /* 0x0000000702077221 */ /* 0x010fc60000010000 */
[----:B------:R-:W1:Y:S01]  /*7d90*/  SHFL.BFLY PT, R4, R249, 0x1, 0x1f ;  /* 0x0c201f00f9047f89 */ /* 0x000e6200000e0000 */
[----:B---3--:R-:W-:Y:S02]  /*7da0*/  SHF.R.S32.HI R2, RZ, 0x1f, R0 ;  /* 0x0000001fff027819 */ /* 0x008fe40000011400 */
[----:B------:R-:W-:Y:S01]  /*7db0*/  FSETP.NE.FTZ.AND P3, PT, R7, RZ, PT ;  /* 0x000000ff0700720b */ /* 0x000fe20003f75000 */
[----:B--2---:R-:W-:Y:S01]  /*7dc0*/  FADD.FTZ R6, R3, R6 ;  /* 0x0000000603067221 */ /* 0x004fe20000010000 */
[CC--:B------:R-:W-:Y:S02]  /*7dd0*/  LEA.HI R3, R2.reuse, R0.reuse, RZ, 0x5 ;  /* 0x0000000002037211 */ /* 0x0c0fe400078f28ff */
[----:B------:R-:W-:Y:S02]  /*7de0*/  LEA.HI R2, R2, R0, RZ, 0x2 ;  /* 0x0000000002027211 */ /* 0x000fe400078f10ff */
[----:B------:R-:W-:Y:S02]  /*7df0*/  LOP3.LUT R12, R3, 0xffffffe0, RZ, 0xc0, !PT ;  /* 0xffffffe0030c7812 */ /* 0x000fe400078ec0ff */
[----:B------:R-:W-:-:S05]  /*7e00*/  LOP3.LUT R14, R2, 0xfffffffc, RZ, 0xc0, !PT ;  /* 0xfffffffc020e7812 */ /* 0x000fca00078ec0ff */
[----:B------:R-:W2:Y:S01]  /*7e10*/  @P3 MUFU.RCP R11, R7 ;  /* 0x00000007000b3308 */ /* 0x000ea20000001000 */
[----:B------:R-:W-:Y:S01]  /*7e20*/  FSETP.NE.FTZ.AND P2, PT, R6, RZ, PT ;  /* 0x000000ff0600720b */ /* 0x000fe20003f55000 */
[----:B------:R-:W-:Y:S01]  /*7e30*/  IMAD.IADD R12, R0, 0x1, -R12 ;  /* 0x00000001000c7824 */ /* 0x000fe200078e0a0c */
[----:B------:R-:W-:Y:S02]  /*7e40*/  IADD3 R0, -R14, R0, RZ ;  /* 0x000000000e007210 */ /* 0x000fe40007ffe1ff */
[----:B------:R-:W-:Y:S01]  /*7e50*/  MOV R14, RZ ;  /* 0x000000ff000e7202 */ /* 0x000fe20000000f00 */
[----:B-1----:R-:W-:Y:S01]  /*7e60*/  FADD.FTZ R4, R249, R4 ;  /* 0x00000004f9047221 */ /* 0x002fe20000010000 */
[----:B------:R-:W-:Y:S01]  /*7e70*/  LOP3.LUT P4, RZ, R12, 0x3, RZ, 0xc0, !PT ;  /* 0x000000030cff7812 */ /* 0x000fe2000788c0ff */
[----:B------:R-:W-:Y:S01]  /*7e80*/  IMAD R12, R13, c[0x0][0x4e8], R234 ;  /* 0x00013a000d0c7a24 */ /* 0x000fe200078e02ea */
[----:B------:R-:W1:Y:S01]  /*7e90*/  @P3 MUFU.LG2 R7, R7 ;  /* 0x0000000700073308 */ /* 0x000e620000000c00 */
[----:B------:R-:W-:Y:S01]  /*7ea0*/  IMAD.MOV.U32 R13, RZ, RZ, RZ ;  /* 0x000000ffff0d7224 */ /* 0x000fe200078e00ff */
[----:B------:R-:W-:-:S02]  /*7eb0*/  FSETP.NE.FTZ.AND P0, PT, R4, RZ, PT ;  /* 0x000000ff0400720b */ /* 0x000fc40003f15000 */
[----:B------:R-:W-:Y:S02]  /*7ec0*/  SHF.R.S32.HI R2, RZ, 0x2, R2 ;  /* 0x00000002ff027819 */ /* 0x000fe40000011402 */
[----:B------:R-:W-:Y:S01]  /*7ed0*/  @P3 MOV R20, 0x3f317218 ;  /* 0x3f31721800143802 */ /* 0x000fe20000000f00 */
[C---:B--2---:R-:W-:Y:S01]  /*7ee0*/  FMUL.FTZ R161, R11.reuse, R161 ;  /* 0x000000a10ba17220 */ /* 0x044fe20000410000 */
[----:B------:R-:W2:Y:S01]  /*7ef0*/  @P1 MUFU.RCP R13, R5 ;  /* 0x00000005000d1308 */ /* 0x000ea20000001000 */
[----:B------:R-:W-:Y:S01]  /*7f00*/  @P2 MOV R19, 0x3f317218 ;  /* 0x3f31721800132802 */ /* 0x000fe20000000f00 */
[----:B------:R-:W-:Y:S01]  /*7f10*/  FMUL.FTZ R160, R11, R160 ;  /* 0x000000a00ba07220 */ /* 0x000fe20000410000 */
[----:B------:R-:W-:Y:S01]  /*7f20*/  SHF.R.S32.HI R3, RZ, 0x5, R3 ;  /* 0x00000005ff037819 */ /* 0x000fe20000011403 */
[----:B------:R-:W-:Y:S02]  /*7f30*/  @P3 FMUL.FTZ R20, R20, c[0x0][0x2d0] ;  /* 0x0000b40014143a20 */ /* 0x000fe40000410000 */
[----:B------:R-:W-:Y:S01]  /*7f40*/  @P2 FMUL.FTZ R19, R19, c[0x0][0x2d0] ;  /* 0x0000b40013132a20 */ /* 0x000fe20000410000 */
[----:B------:R-:W-:Y:S01]  /*7f50*/  F2FP.PACK_AB R160, R161, R160 ;  /* 0x000000a0a1a0723e */ /* 0x000fe200000000ff */
[----:B------:R-:W3:Y:S01]  /*7f60*/  @P0 MUFU.LG2 R21, R4 ;  /* 0x0000000400150308 */ /* 0x000ee20000000c00 */
[----:B-1----:R-:W-:-:S02]  /*7f70*/  @P3 FMUL.FTZ R7, R7, 0.69314718246459960938 ;  /* 0x3f31721807073820 */ /* 0x002fc40000410000 */
[C---:B------:R-:W-:Y:S02]  /*7f80*/  FMUL.FTZ R149, R11.reuse, R149 ;  /* 0x000000950b957220 */ /* 0x040fe40000410000 */
[----:B------:R-:W-:Y:S02]  /*7f90*/  @P3 FFMA.FTZ R25, R20, R168, R7 ;  /* 0x000000a814193223 */ /* 0x000fe40000010007 */
[----:B------:R-:W-:Y:S01]  /*7fa0*/  FMUL.FTZ R148, R11, R148 ;  /* 0x000000940b947220 */ /* 0x000fe20000410000 */
[----:B------:R1:W4:Y:S01]  /*7fb0*/  @P0 MUFU.RCP R14, R4 ;  /* 0x00000004000e0308 */ /* 0x0003220000001000 */
[C---:B--2---:R-:W-:Y:S02]  /*7fc0*/  FMUL.FTZ R157, R13.reuse, R157 ;  /* 0x0000009d0d9d7220 */ /* 0x044fe40000410000 */
[----:B------:R-:W-:Y:S01]  /*7fd0*/  FMUL.FTZ R156, R13, R156 ;  /* 0x0000009c0d9c7220 */ /* 0x000fe20000410000 */
[----:B------:R-:W-:Y:S01]  /*7fe0*/  F2FP.PACK_AB R148, R149, R148 ;  /* 0x000000949594723e */ /* 0x000fe200000000ff */
[----:B------:R-:W-:-:S02]  /*7ff0*/  FMUL.FTZ R153, R13, R153 ;  /* 0x000000990d997220 */ /* 0x000fc40000410000 */
[----:B------:R-:W-:Y:S01]  /*8000*/  FMUL.FTZ R152, R13, R152 ;  /* 0x000000980d987220 */ /* 0x000fe20000410000 */
[----:B------:R-:W2:Y:S01]  /*8010*/  @P1 MUFU.LG2 R5, R5 ;  /* 0x0000000500051308 */ /* 0x000ea20000000c00 */
[----:B---3--:R-:W-:Y:S01]  /*8020*/  @P0 FMUL.FTZ R21, R21, 0.69314718246459960938 ;  /* 0x3f31721815150820 */ /* 0x008fe20000410000 */
[----:B------:R-:W-:Y:S01]  /*8030*/  F2FP.PACK_AB R156, R157, R156 ;  /* 0x0000009c9d9c723e */ /* 0x000fe200000000ff */
[----:B------:R-:W-:Y:S01]  /*8040*/  FMUL.FTZ R69, R11, R69 ;  /* 0x000000450b457220 */ /* 0x000fe20000410000 */
[----:B------:R-:W-:Y:S01]  /*8050*/  F2FP.PACK_AB R152, R153, R152 ;  /* 0x000000989998723e */ /* 0x000fe200000000ff */
[C---:B------:R-:W-:Y:S02]  /*8060*/  FMUL.FTZ R68, R11.reuse, R68 ;  /* 0x000000440b447220 */ /* 0x040fe40000410000 */
[----:B------:R-:W-:Y:S01]  /*8070*/  FMUL.FTZ R81, R11, R81 ;  /* 0x000000510b517220 */ /* 0x000fe20000410000 */
[----:B------:R-:W-:Y:S01]  /*8080*/  @P2 MUFU.RCP R10, R6 ;  /* 0x00000006000a2308 */ /* 0x000fe20000001000 */
[----:B-1----:R-:W-:Y:S01]  /*8090*/  @P0 IMAD.MOV.U32 R4, RZ, RZ, 0x3f317218 ;  /* 0x3f317218ff040424 */ /* 0x002fe200078e00ff */
[----:B------:R-:W-:Y:S01]  /*80a0*/  F2FP.PACK_AB R68, R69, R68 ;  /* 0x000000444544723e */ /* 0x000fe200000000ff */
[----:B----4-:R-:W-:-:S02]  /*80b0*/  FMUL.FTZ R159, R14, R159 ;  /* 0x0000009f0e9f7220 */ /* 0x010fc40000410000 */
[----:B------:R-:W-:Y:S02]  /*80c0*/  @P0 FMUL.FTZ R4, R4, c[0x0][0x2d0] ;  /* 0x0000b40004040a20 */ /* 0x000fe40000410000 */
[C---:B------:R-:W-:Y:S01]  /*80d0*/  FMUL.FTZ R158, R14.reuse, R158 ;  /* 0x0000009e0e9e7220 */ /* 0x040fe20000410000 */
[----:B------:R-:W1:Y:S01]  /*80e0*/  @P2 MUFU.LG2 R6, R6 ;  /* 0x0000000600062308 */ /* 0x000e620000000c00 */
[C---:B------:R-:W-:Y:S02]  /*80f0*/  FMUL.FTZ R155, R14.reuse, R155 ;  /* 0x0000009b0e9b7220 */ /* 0x040fe40000410000 */
[C---:B------:R-:W-:Y:S01]  /*8100*/  FMUL.FTZ R154, R14.reuse, R154 ;  /* 0x0000009a0e9a7220 */ /* 0x040fe20000410000 */
[----:B------:R-:W-:Y:S01]  /*8110*/  F2FP.PACK_AB R158, R159, R158 ;  /* 0x0000009e9f9e723e */ /* 0x000fe200000000ff */
[C---:B------:R-:W-:Y:S02]  /*8120*/  FMUL.FTZ R75, R14.reuse, R75 ;  /* 0x0000004b0e4b7220 */ /* 0x040fe40000410000 */
[C---:B------:R-:W-:Y:S01]  /*8130*/  FMUL.FTZ R74, R14.reuse, R74 ;  /* 0x0000004a0e4a7220 */ /* 0x040fe20000410000 */
[----:B------:R-:W-:Y:S01]  /*8140*/  F2FP.PACK_AB R154, R155, R154 ;  /* 0x0000009a9b9a723e */ /* 0x000fe200000000ff */
[----:B------:R-:W-:-:S02]  /*8150*/  FMUL.FTZ R79, R14, R79 ;  /* 0x0000004f0e4f7220 */ /* 0x000fc40000410000 */
[C---:B------:R-:W-:Y:S01]  /*8160*/  FMUL.FTZ R78, R14.reuse, R78 ;  /* 0x0000004e0e4e7220 */ /* 0x040fe20000410000 */
[----:B------:R-:W-:Y:S01]  /*8170*/  F2FP.PACK_AB R74, R75, R74 ;  /* 0x0000004a4b4a723e */ /* 0x000fe200000000ff */
        /* <DEDUP_REMOVED lines=22> */
[----:B------:R-:W-:Y:S01]  /*82e0*/  FMUL.FTZ R130, R14, R130 ;  /* 0x000000820e827220 */ /* 0x000fe20000410000 */
[----:B------:R-:W-:Y:S01]  /*82f0*/  F2FP.PACK_AB R126, R127, R126 ;  /* 0x0000007e7f7e723e */ /* 0x000fe200000000ff */
[----:B------:R-:W-:Y:S01]  /*8300*/  IMAD.MOV.U32 R14, RZ, RZ, R18 ;  /* 0x000000ffff0e7224 */ /* 0x000fe200078e0012 */
[----:B------:R-:W-:Y:S01]  /*8310*/  @P1 MOV R18, 0x3f317218 ;  /* 0x3f31721800121802 */ /* 0x000fe20000000f00 */
[----:B------:R-:W-:Y:S01]  /*8320*/  @P0 FFMA.FTZ R22, R4, R165, R21 ;  /* 0x000000a504160223 */ /* 0x000fe20000010015 */
[----:B------:R-:W-:Y:S01]  /*8330*/  F2FP.PACK_AB R130, R131, R130 ;  /* 0x000000828382723e */ /* 0x000fe200000000ff */
[----:B------:R-:W3:Y:S01]  /*8340*/  S2R R4, SR_CTAID.Z ;  /* 0x0000000000047919 */ /* 0x000ee20000002700 */
[----:B--2---:R-:W-:-:S02]  /*8350*/  @P1 FMUL.FTZ R5, R5, 0.69314718246459960938 ;  /* 0x3f31721805051820 */ /* 0x004fc40000410000 */
[----:B------:R-:W-:Y:S02]  /*8360*/  @P1 FMUL.FTZ R18, R18, c[0x0][0x2d0] ;  /* 0x0000b40012121a20 */ /* 0x000fe40000410000 */
[----:B-1----:R-:W-:Y:S02]  /*8370*/  @P2 FMUL.FTZ R6, R6, 0.69314718246459960938 ;  /* 0x3f31721806062820 */ /* 0x002fe40000410000 */
[----:B------:R-:W-:Y:S01]  /*8380*/  @P1 FFMA.FTZ R23, R18, R166, R5 ;  /* 0x000000a612171223 */ /* 0x000fe20000010005 */
[----:B------:R-:W-:Y:S01]  /*8390*/  SHF.R.S32.HI R5, RZ, 0x1f, R2 ;  /* 0x0000001fff057819 */ /* 0x000fe20000011402 */
[----:B------:R-:W-:Y:S01]  /*83a0*/  @P2 FFMA.FTZ R24, R19, R167, R6 ;  /* 0x000000a713182223 */ /* 0x000fe20000010006 */
[----:B------:R-:W-:Y:S01]  /*83b0*/  SHF.R.S32.HI R19, RZ, 0x1f, R3 ;  /* 0x0000001fff137819 */ /* 0x000fe20000011403 */
[C---:B------:R-:W-:Y:S01]  /*83c0*/  FMUL.FTZ R163, R10.reuse, R163 ;  /* 0x000000a30aa37220 */ /* 0x040fe20000410000 */
[----:B------:R-:W-:Y:S01]  /*83d0*/  LEA.HI R5, R5, R2, RZ, 0x3 ;  /* 0x0000000205057211 */ /* 0x000fe200078f18ff */
[----:B------:R-:W-:Y:S01]  /*83e0*/  FMUL.FTZ R162, R10, R162 ;  /* 0x000000a20aa27220 */ /* 0x000fe20000410000 */
[----:B------:R-:W-:Y:S01]  /*83f0*/  LEA.HI R18, R0, R0, RZ, 0x1 ;  /* 0x0000000000127211 */ /* 0x000fe200078f08ff */
[C---:B------:R-:W-:Y:S01]  /*8400*/  FMUL.FTZ R151, R10.reuse, R151 ;  /* 0x000000970a977220 */ /* 0x040fe20000410000 */
[----:B------:R-:W-:Y:S01]  /*8410*/  LOP3.LUT R20, R5, 0xfffffff8, RZ, 0xc0, !PT ;  /* 0xfffffff805147812 */ /* 0x000fe200078ec0ff */
[C---:B------:R-:W-:Y:S01]  /*8420*/  FMUL.FTZ R150, R10.reuse, R150 ;  /* 0x000000960a967220 */ /* 0x040fe20000410000 */
[----:B------:R-:W-:Y:S01]  /*8430*/  LEA.HI R19, R19, R3, RZ, 0x2 ;  /* 0x0000000313137211 */ /* 0x000fe200078f10ff */
[----:B------:R-:W-:Y:S01]  /*8440*/  FMUL.FTZ R71, R10, R71 ;  /* 0x000000470a477220 */ /* 0x000fe20000410000 */
[----:B------:R-:W-:Y:S01]  /*8450*/  IADD3 R20, R2, -R20, RZ ;  /* 0x8000001402147210 */ /* 0x000fe20007ffe0ff */
[----:B------:R-:W-:Y:S01]  /*8460*/  FMUL.FTZ R70, R10, R70 ;  /* 0x000000460a467220 */ /* 0x000fe20000410000 */
[----:B------:R-:W1:Y:S01]  /*8470*/  S2R R2, SR_CTAID.X ;  /* 0x0000000000027919 */ /* 0x000e620000002500 */
[----:B------:R-:W-:Y:S01]  /*8480*/  LOP3.LUT R7, R18, 0x1ffffffe, RZ, 0xc0, !PT ;  /* 0x1ffffffe12077812 */ /* 0x000fe200078ec0ff */
[----:B---3--:R-:W-:Y:S01]  /*8490*/  IMAD.WIDE.U32 R14, R4, c[0x0][0x3f0], R14 ;  /* 0x0000fc00040e7a25 */ /* 0x008fe200078e000e */
[----:B------:R-:W-:-:S02]  /*84a0*/  SHF.R.S32.HI R5, RZ, 0x1f, R4 ;  /* 0x0000001fff057819 */ /* 0x000fc40000011404 */
[----:B------:R-:W-:Y:S01]  /*84b0*/  SHF.L.U32 R18, R18, 0x5, RZ ;  /* 0x0000000512127819 */ /* 0x000fe200000006ff */
[----:B------:R-:W-:Y:S01]  /*84c0*/  IMAD.IADD R7, R0, 0x1, -R7 ;  /* 0x0000000100077824 */ /* 0x000fe200078e0a07 */
[----:B------:R-:W-:Y:S01]  /*84d0*/  LOP3.LUT R19, R19, 0xffffffc, RZ, 0xc0, !PT ;  /* 0x0ffffffc13137812 */ /* 0x000fe200078ec0ff */
[C---:B------:R-:W-:Y:S01]  /*84e0*/  IMAD R6, R5.reuse, c[0x0][0x498], RZ ;  /* 0x0001260005067a24 */ /* 0x040fe200078e02ff */
[----:B------:R-:W-:Y:S01]  /*84f0*/  LOP3.LUT R18, R18, 0xffffffc0, RZ, 0xc0, !PT ;  /* 0xffffffc012127812 */ /* 0x000fe200078ec0ff */
[----:B------:R-:W-:Y:S01]  /*8500*/  IMAD R5, R5, c[0x0][0x3f0], RZ ;  /* 0x0000fc0005057a24 */ /* 0x000fe200078e02ff */
[C---:B------:R-:W-:Y:S01]  /*8510*/  IADD3 R19, R3.reuse, -R19, RZ ;  /* 0x8000001303137210 */ /* 0x040fe20007ffe0ff */
[C---:B------:R-:W-:Y:S01]  /*8520*/  IMAD R6, R4.reuse, c[0x0][0x49c], R6 ;  /* 0x0001270004067a24 */ /* 0x040fe200078e0206 */
[----:B------:R-:W-:Y:S01]  /*8530*/  LEA R3, R3, R0, 0x8 ;  /* 0x0000000003037211 */ /* 0x000fe200078e40ff */
[----:B------:R-:W-:Y:S01]  /*8540*/  IMAD R5, R4, c[0x0][0x3f4], R5 ;  /* 0x0000fd0004057a24 */ /* 0x000fe200078e0205 */
[----:B------:R-:W-:Y:S01]  /*8550*/  LEA R19, R19, R238, 0x4 ;  /* 0x000000ee13137211 */ /* 0x000fe200078e20ff */
[----:B------:R-:W-:Y:S01]  /*8560*/  IMAD R7, R7, 0x8, R18 ;  /* 0x0000000807077824 */ /* 0x000fe200078e0212 */
[----:B------:R-:W-:Y:S01]  /*8570*/  LEA.HI R0, R20, R20, RZ, 0x1 ;  /* 0x0000001414007211 */ /* 0x000fe200078f08ff */
[----:B------:R-:W-:Y:S01]  /*8580*/  IMAD.WIDE.U32 R16, R4, c[0x0][0x498], R16 ;  /* 0x0001260004107a25 */ /* 0x000fe200078e0010 */
[----:B------:R-:W-:-:S02]  /*8590*/  IADD3 R15, R15, R5, RZ ;  /* 0x000000050f0f7210 */ /* 0x000fc40007ffe0ff */
[----:B------:R-:W-:Y:S01]  /*85a0*/  SHF.R.S32.HI R5, RZ, 0x1f, R9 ;  /* 0x0000001fff057819 */ /* 0x000fe20000011409 */
[----:B------:R-:W-:Y:S01]  /*85b0*/  FMUL.FTZ R80, R11, R80 ;  /* 0x000000500b507220 */ /* 0x000fe20000410000 */
[----:B------:R-:W-:Y:S01]  /*85c0*/  IADD3 R7, R19, R7, RZ ;  /* 0x0000000713077210 */ /* 0x000fe20007ffe0ff */
[----:B------:R-:W-:Y:S01]  /*85d0*/  IMAD.WIDE.U32 R14, R9, c[0x0][0x3e0], R14 ;  /* 0x0000f800090e7a25 */ /* 0x000fe200078e000e */
[----:B------:R-:W-:Y:S02]  /*85e0*/  LOP3.LUT R4, R0, 0x3fffffe, RZ, 0xc0, !PT ;  /* 0x03fffffe00047812 */ /* 0x000fe400078ec0ff */
[----:B------:R-:W-:Y:S01]  /*85f0*/  SHF.R.S32.HI R0, RZ, 0x1, R0 ;  /* 0x00000001ff007819 */ /* 0x000fe20000011400 */
[----:B------:R-:W-:Y:S01]  /*8600*/  IMAD R5, R5, c[0x0][0x3e0], RZ ;  /* 0x0000f80005057a24 */ /* 0x000fe200078e02ff */
[----:B------:R-:W-:Y:S01]  /*8610*/  IADD3 R4, R20, -R4, RZ ;  /* 0x8000000414047210 */ /* 0x000fe20007ffe0ff */
[C---:B-1----:R-:W-:Y:S01]  /*8620*/  IMAD R7, R2.reuse, 0x80, R7 ;  /* 0x0000008002077824 */ /* 0x042fe200078e0207 */
[----:B------:R-:W-:Y:S01]  /*8630*/  LEA R19, R2, R19, 0x7 ;  /* 0x0000001302137211 */ /* 0x000fe200078e38ff */
[----:B------:R-:W-:Y:S01]  /*8640*/  IMAD R5, R9, c[0x0][0x3e4], R5 ;  /* 0x0000f90009057a24 */ /* 0x000fe200078e0205 */
[C---:B------:R-:W-:Y:S01]  /*8650*/  LOP3.LUT R2, R0.reuse, 0x1, RZ, 0xc0, !PT ;  /* 0x0000000100027812 */ /* 0x040fe200078ec0ff */
[----:B------:R-:W-:Y:S01]  /*8660*/  @P5 IMAD.HI.U32 R9, R7, c[0x0][0x4ec], RZ ;  /* 0x00013b0007095a27 */ /* 0x000fe200078e00ff */
[----:B------:R-:W-:-:S02]  /*8670*/  LOP3.LUT P1, RZ, R0, 0x2, RZ, 0xc0, !PT ;  /* 0x0000000200ff7812 */ /* 0x000fc4000782c0ff */
[----:B------:R-:W-:Y:S01]  /*8680*/  SHF.L.U32 R0, R0, 0x6, RZ ;  /* 0x0000000600007819 */ /* 0x000fe200000006ff */
[----:B------:R-:W-:Y:S01]  /*8690*/  IMAD.IADD R15, R15, 0x1, R5 ;  /* 0x000000010f0f7824 */ /* 0x000fe200078e0205 */
[----:B------:R-:W-:Y:S01]  /*86a0*/  LEA R3, R4, R3, 0x4 ;  /* 0x0000000304037211 */ /* 0x000fe200078e20ff */
[C---:B------:R-:W-:Y:S01]  /*86b0*/  FMUL.FTZ R83, R10.reuse, R83 ;  /* 0x000000530a537220 */ /* 0x040fe20000410000 */
[----:B------:R-:W-:Y:S01]  /*86c0*/  IADD3 R4, R19, 0x8, RZ ;  /* 0x0000000813047810 */ /* 0x000fe20007ffe0ff */
[----:B------:R-:W-:Y:S01]  /*86d0*/  FMUL.FTZ R82, R10, R82 ;  /* 0x000000520a527220 */ /* 0x000fe20000410000 */
[----:B------:R-:W-:Y:S01]  /*86e0*/  LOP3.LUT R0, R0, 0xc0, RZ, 0xc0, !PT ;  /* 0x000000c000007812 */ /* 0x000fe200078ec0ff */
[C---:B------:R-:W-:Y:S01]  /*86f0*/  FMUL.FTZ R73, R13.reuse, R73 ;  /* 0x000000490d497220 */ /* 0x040fe20000410000 */
[----:B------:R-:W-:Y:S01]  /*8700*/  MOV R18, R7 ;  /* 0x0000000700127202 */ /* 0x000fe20000000f00 */
[C---:B------:R-:W-:Y:S01]  /*8710*/  FMUL.FTZ R72, R13.reuse, R72 ;  /* 0x000000480d487220 */ /* 0x040fe20000410000 */
[----:B------:R-:W-:Y:S01]  /*8720*/  @P5 SHF.R.U32.HI R18, RZ, c[0x0][0x4f0], R9 ;  /* 0x00013c00ff125a19 */ /* 0x000fe20000011609 */
[C---:B------:R-:W-:Y:S01]  /*8730*/  FMUL.FTZ R77, R13.reuse, R77 ;  /* 0x0000004d0d4d7220 */ /* 0x040fe20000410000 */
[----:B------:R-:W-:Y:S01]  /*8740*/  ISETP.GE.OR P0, PT, R4, R8, P4 ;  /* 0x000000080400720c */ /* 0x000fe20002706670 */
[----:B------:R-:W-:Y:S01]  /*8750*/  FMUL.FTZ R76, R13, R76 ;  /* 0x0000004c0d4c7220 */ /* 0x000fe20000410000 */
[----:B------:R-:W-:Y:S01]  /*8760*/  ISETP.NE.U32.AND P2, PT, R2, 0x1, PT ;  /* 0x000000010200780c */ /* 0x000fe20003f45070 */
[C---:B------:R-:W-:Y:S01]  /*8770*/  FMUL.FTZ R85, R11.reuse, R85 ;  /* 0x000000550b557220 */ /* 0x040fe20000410000 */
[----:B------:R-:W-:Y:S01]  /*8780*/  LEA.HI R4, R0, R0, RZ, 0x1d ;  /* 0x0000000000047211 */ /* 0x000fe200078fe8ff */
[----:B------:R-:W-:Y:S01]  /*8790*/  FMUL.FTZ R84, R11, R84 ;  /* 0x000000540b547220 */ /* 0x000fe20000410000 */
[----:B------:R-:W-:Y:S01]  /*87a0*/  IADD3 R2, R19, 0x40, RZ ;  /* 0x0000004013027810 */ /* 0x000fe20007ffe0ff */
[----:B------:R-:W-:Y:S01]  /*87b0*/  FMUL.FTZ R87, R10, R87 ;  /* 0x000000570a577220 */ /* 0x000fe20000410000 */
[----:B------:R-:W-:Y:S01]  /*87c0*/  IADD3 R0, -R18, RZ, RZ ;  /* 0x000000ff12007210 */ /* 0x000fe20007ffe1ff */
[----:B------:R-:W-:Y:S01]  /*87d0*/  FMUL.FTZ R86, R10, R86 ;  /* 0x000000560a567220 */ /* 0x000fe20000410000 */
[----:B------:R-:W-:Y:S01]  /*87e0*/  LEA R3, R3, R4, 0x1 ;  /* 0x0000000403037211 */ /* 0x000fe200078e08ff */
[----:B------:R-:W-:Y:S01]  /*87f0*/  FMUL.FTZ R93, R11, R93 ;  /* 0x0000005d0b5d7220 */ /* 0x000fe20000410000 */
[-C--:B------:R-:W-:Y:S01]  /*8800*/  ISETP.GE.OR P6, PT, R2, R8.reuse, P4 ;  /* 0x000000080200720c */ /* 0x080fe200027c6670 */
[----:B------:R-:W-:Y:S01]  /*8810*/  IMAD R0, R0, c[0x0][0x4e8], R7 ;  /* 0x00013a0000007a24 */ /* 0x000fe200078e0207 */
[----:B------:R-:W-:Y:S01]  /*8820*/  ISETP.GE.OR P3, PT, R19, R8, P4 ;  /* 0x000000081300720c */ /* 0x000fe20002766670 */
[----:B------:R-:W-:Y:S01]  /*8830*/  FMUL.FTZ R92, R11, R92 ;  /* 0x0000005c0b5c7220 */ /* 0x000fe20000410000 */
[----:B------:R-:W-:Y:S01]  /*8840*/  P2R R2, PR, RZ, 0x1 ;  /* 0x00000001ff027803 */ /* 0x000fe20000000000 */
[C---:B------:R-:W-:Y:S01]  /*8850*/  FMUL.FTZ R95, R10.reuse, R95 ;  /* 0x0000005f0a5f7220 */ /* 0x040fe20000410000 */
[----:B------:R-:W-:Y:S01]  /*8860*/  IADD3 R19, R19, 0x48, RZ ;  /* 0x0000004813137810 */ /* 0x000fe20007ffe0ff */
[----:B------:R-:W-:Y:S01]  /*8870*/  FMUL.FTZ R94, R10, R94 ;  /* 0x0000005e0a5e7220 */ /* 0x000fe20000410000 */
[----:B------:R-:W-:Y:S01]  /*8880*/  SHF.R.S32.HI R4, RZ, 0x1f, R18 ;  /* 0x0000001fff047819 */ /* 0x000fe20000011412 */
[C---:B------:R-:W-:Y:S01]  /*8890*/  FMUL.FTZ R89, R13.reuse, R89 ;  /* 0x000000590d597220 */ /* 0x040fe20000410000 */
[----:B------:R-:W-:Y:S01]  /*88a0*/  IADD3 R18, P0, R18, R16, RZ ;  /* 0x0000001012127210 */ /* 0x000fe20007f1e0ff */
[----:B------:R-:W-:Y:S01]  /*88b0*/  FMUL.FTZ R88, R13, R88 ;  /* 0x000000580d587220 */ /* 0x000fe20000410000 */
[----:B------:R-:W-:Y:S01]  /*88c0*/  SHF.L.U32 R3, R3, 0x1, RZ ;  /* 0x0000000103037819 */ /* 0x000fe200000006ff */
[----:B------:R-:W-:Y:S01]  /*88d0*/  FMUL.FTZ R145, R13, R145 ;  /* 0x000000910d917220 */ /* 0x000fe20000410000 */
[----:B------:R-:W-:Y:S01]  /*88e0*/  ISETP.GE.OR P4, PT, R19, R8, P4 ;  /* 0x000000081300720c */ /* 0x000fe20002786670 */
[----:B------:R-:W-:Y:S01]  /*88f0*/  FMUL.FTZ R144, R13, R144 ;  /* 0x000000900d907220 */ /* 0x000fe20000410000 */
[----:B------:R-:W-:Y:S01]  /*8900*/  IADD3.X R19, R4, R17, R6, P0, !PT ;  /* 0x0000001104137210 */ /* 0x000fe200007fe406 */
[----:B------:R-:W-:Y:S01]  /*8910*/  STS [R3+0x80], R160 ;  /* 0x000080a003007388 */ /* 0x000fe20000000800 */
[----:B------:R-:W-:Y:S01]  /*8920*/  IADD3 R6, R3, 0x80, RZ ;  /* 0x0000008003067810 */ /* 0x000fe20007ffe0ff */
[C---:B------:R-:W-:Y:S01]  /*8930*/  FMUL.FTZ R97, R11.reuse, R97 ;  /* 0x000000610b617220 */ /* 0x040fe20000410000 */
[----:B------:R-:W-:Y:S01]  /*8940*/  SHF.R.S32.HI R4, RZ, 0x1f, R0 ;  /* 0x0000001fff047819 */ /* 0x000fe20000011400 */
[----:B------:R-:W-:Y:S01]  /*8950*/  FMUL.FTZ R96, R11, R96 ;  /* 0x000000600b607220 */ /* 0x000fe20000410000 */
[----:B------:R-:W-:Y:S01]  /*8960*/  IADD3 R5, R3, 0x70, RZ ;  /* 0x0000007003057810 */ /* 0x000fe20007ffe0ff */
[----:B------:R-:W-:Y:S01]  /*8970*/  FMUL.FTZ R99, R10, R99 ;  /* 0x000000630a637220 */ /* 0x000fe20000410000 */
[----:B------:R-:W-:Y:S01]  /*8980*/  @P2 IADD3 R5, R6, 0x10, RZ ;  /* 0x0000001006052810 */ /* 0x000fe20007ffe0ff */
[----:B------:R-:W-:Y:S01]  /*8990*/  IMAD R6, R4, c[0x0][0x488], RZ ;  /* 0x0001220004067a24 */ /* 0x000fe200078e02ff */
[----:B------:R-:W-:Y:S01]  /*89a0*/  F2FP.PACK_AB R162, R163, R162 ;  /* 0x000000a2a3a2723e */ /* 0x000fe200000000ff */
[----:B------:R-:W-:Y:S01]  /*89b0*/  IMAD.MOV.U32 R4, RZ, RZ, 0x20 ;  /* 0x00000020ff047424 */ /* 0x000fe200078e00ff */
[----:B------:R-:W-:Y:S01]  /*89c0*/  F2FP.PACK_AB R150, R151, R150 ;  /* 0x000000969796723e */ /* 0x000fe200000000ff */
[----:B------:R-:W-:Y:S01]  /*89d0*/  FMUL.FTZ R98, R10, R98 ;  /* 0x000000620a627220 */ /* 0x000fe20000410000 */
[----:B------:R-:W-:Y:S01]  /*89e0*/  F2FP.PACK_AB R70, R71, R70 ;  /* 0x000000464746723e */ /* 0x000fe200000000ff */
[----:B------:R-:W-:Y:S01]  /*89f0*/  STS [R3+0x280], R162 ;  /* 0x000280a203007388 */ /* 0x000fe20000000800 */
[----:B------:R-:W-:Y:S01]  /*8a00*/  SEL R4, R4, 0xffffffe0, !P1 ;  /* 0xffffffe004047807 */ /* 0x000fe20004800000 */
[----:B------:R-:W-:Y:S01]  /*8a10*/  FMUL.FTZ R105, R11, R105 ;  /* 0x000000690b697220 */ /* 0x000fe20000410000 */
[----:B------:R-:W-:Y:S01]  /*8a20*/  F2FP.PACK_AB R80, R81, R80 ;  /* 0x000000505150723e */ /* 0x000fe200000000ff */
[----:B------:R-:W-:Y:S01]  /*8a30*/  STS [R5], R148 ;  /* 0x0000009405007388 */ /* 0x000fe20000000800 */
[----:B------:R-:W-:Y:S01]  /*8a40*/  IADD3 R7, R3, R4, RZ ;  /* 0x0000000403077210 */ /* 0x000fe20007ffe0ff */
[----:B------:R-:W-:Y:S01]  /*8a50*/  FMUL.FTZ R104, R11, R104 ;  /* 0x000000680b687220 */ /* 0x000fe20000410000 */
[----:B------:R-:W-:Y:S01]  /*8a60*/  F2FP.PACK_AB R82, R83, R82 ;  /* 0x000000525352723e */ /* 0x000fe200000000ff */
[----:B------:R-:W-:Y:S01]  /*8a70*/  STS [R5+0x200], R150 ;  /* 0x0002009605007388 */ /* 0x000fe20000000800 */
[----:B------:R-:W-:Y:S01]  /*8a80*/  IADD3 R4, R4, R5, RZ ;  /* 0x0000000504047210 */ /* 0x000fe20007ffe0ff */
[C---:B------:R-:W-:Y:S01]  /*8a90*/  FMUL.FTZ R107, R10.reuse, R107 ;  /* 0x0000006b0a6b7220 */ /* 0x040fe20000410000 */
[----:B------:R-:W-:Y:S01]  /*8aa0*/  F2FP.PACK_AB R72, R73, R72 ;  /* 0x000000484948723e */ /* 0x000fe200000000ff */
[----:B------:R-:W-:Y:S01]  /*8ab0*/  STS [R3+0x1080], R156 ;  /* 0x0010809c03007388 */ /* 0x000fe20000000800 */
[----:B------:R-:W-:Y:S01]  /*8ac0*/  F2FP.PACK_AB R76, R77, R76 ;  /* 0x0000004c4d4c723e */ /* 0x000fe200000000ff */
[C---:B------:R-:W-:Y:S01]  /*8ad0*/  FMUL.FTZ R106, R10.reuse, R106 ;  /* 0x0000006a0a6a7220 */ /* 0x040fe20000410000 */
[----:B------:R-:W-:Y:S01]  /*8ae0*/  F2FP.PACK_AB R84, R85, R84 ;  /* 0x000000545554723e */ /* 0x000fe200000000ff */
[----:B------:R-:W-:Y:S01]  /*8af0*/  STS [R3+0x1280], R158 ;  /* 0x0012809e03007388 */ /* 0x000fe20000000800 */
[----:B------:R-:W-:Y:S01]  /*8b00*/  F2FP.PACK_AB R86, R87, R86 ;  /* 0x000000565756723e */ /* 0x000fe200000000ff */
[----:B------:R-:W-:Y:S01]  /*8b10*/  FMUL.FTZ R101, R13, R101 ;  /* 0x000000650d657220 */ /* 0x000fe20000410000 */
[----:B------:R-:W-:Y:S01]  /*8b20*/  F2FP.PACK_AB R92, R93, R92 ;  /* 0x0000005c5d5c723e */ /* 0x000fe200000000ff */
[----:B------:R-:W-:Y:S01]  /*8b30*/  STS [R5+0x1000], R152 ;  /* 0x0010009805007388 */ /* 0x000fe20000000800 */
[----:B------:R-:W-:Y:S01]  /*8b40*/  FMUL.FTZ R100, R13, R100 ;  /* 0x000000640d647220 */ /* 0x000fe20000410000 */
[----:B------:R-:W-:Y:S01]  /*8b50*/  F2FP.PACK_AB R94, R95, R94 ;  /* 0x0000005e5f5e723e */ /* 0x000fe200000000ff */
[C---:B------:R-:W-:Y:S01]  /*8b60*/  FMUL.FTZ R141, R13.reuse, R141 ;  /* 0x0000008d0d8d7220 */ /* 0x040fe20000410000 */
        /* <DEDUP_REMOVED lines=9> */
[C---:B------:R-:W-:Y:S01]  /*8c00*/  FMUL.FTZ R110, R10.reuse, R110 ;  /* 0x0000006e0a6e7220 */ /* 0x040fe20000410000 */
[----:B------:R-:W-:Y:S01]  /*8c10*/  F2FP.PACK_AB R96, R97, R96 ;  /* 0x000000606160723e */ /* 0x000fe200000000ff */
[C---:B------:R-:W-:Y:S01]  /*8c20*/  FMUL.FTZ R117, R11.reuse, R117 ;  /* 0x000000750b757220 */ /* 0x040fe20000410000 */
[----:B------:R-:W-:Y:S01]  /*8c30*/  STS [R4], R80 ;  /* 0x0000005004007388 */ /* 0x000fe20000000800 */
[----:B------:R-:W-:Y:S01]  /*8c40*/  FMUL.FTZ R116, R11, R116 ;  /* 0x000000740b747220 */ /* 0x000fe20000410000 */
[----:B------:R-:W-:Y:S01]  /*8c50*/  F2FP.PACK_AB R98, R99, R98 ;  /* 0x000000626362723e */ /* 0x000fe200000000ff */
[C---:B------:R-:W-:Y:S01]  /*8c60*/  FMUL.FTZ R119, R10.reuse, R119 ;  /* 0x000000770a777220 */ /* 0x040fe20000410000 */
[----:B------:R-:W-:Y:S01]  /*8c70*/  STS [R4+0x200], R82 ;  /* 0x0002005204007388 */ /* 0x000fe20000000800 */
[C---:B------:R-:W-:Y:S01]  /*8c80*/  FMUL.FTZ R118, R10.reuse, R118 ;  /* 0x000000760a767220 */ /* 0x040fe20000410000 */
        /* <DEDUP_REMOVED lines=13> */
[----:B------:R-:W-:Y:S01]  /*8d60*/  FMUL.FTZ R133, R11, R133 ;  /* 0x000000850b857220 */ /* 0x000fe20000410000 */
[----:B------:R-:W-:Y:S01]  /*8d70*/  STS [R4+0x1200], R78 ;  /* 0x0012004e04007388 */ /* 0x000fe20000000800 */
[C---:B------:R-:W-:Y:S01]  /*8d80*/  FMUL.FTZ R123, R10.reuse, R123 ;  /* 0x0000007b0a7b7220 */ /* 0x040fe20000410000 */
[----:B------:R-:W-:Y:S01]  /*8d90*/  F2FP.PACK_AB R108, R109, R108 ;  /* 0x0000006c6d6c723e */ /* 0x000fe200000000ff */
[C---:B------:R-:W-:Y:S01]  /*8da0*/  FMUL.FTZ R122, R10.reuse, R122 ;  /* 0x0000007a0a7a7220 */ /* 0x040fe20000410000 */
[----:B------:R-:W-:Y:S01]  /*8db0*/  STS [R3+0x2080], R84 ;  /* 0x0020805403007388 */ /* 0x000fe20000000800 */
[----:B------:R-:W-:Y:S01]  /*8dc0*/  FMUL.FTZ R135, R10, R135 ;  /* 0x000000870a877220 */ /* 0x000fe20000410000 */
[----:B------:R-:W-:Y:S01]  /*8dd0*/  F2FP.PACK_AB R110, R111, R110 ;  /* 0x0000006e6f6e723e */ /* 0x000fe200000000ff */
[----:B------:R-:W-:Y:S01]  /*8de0*/  IMAD.WIDE.U32 R18, R0, c[0x0][0x488], R18 ;  /* 0x0001220000127a25 */ /* 0x000fe200078e0012 */
[----:B------:R-:W-:Y:S01]  /*8df0*/  STS [R3+0x2280], R86 ;  /* 0x0022805603007388 */ /* 0x000fe20000000800 */
[----:B------:R-:W-:-:S02]  /*8e00*/  F2FP.PACK_AB R116, R117, R116 ;  /* 0x000000747574723e */ /* 0x000fc400000000ff */
[----:B------:R-:W-:Y:S01]  /*8e10*/  IMAD R6, R0, c[0x0][0x48c], R6 ;  /* 0x0001230000067a24 */ /* 0x000fe200078e0206 */
[----:B------:R-:W-:Y:S01]  /*8e20*/  STS [R5+0x2000], R92 ;  /* 0x0020005c05007388 */ /* 0x000fe20000000800 */
[----:B------:R-:W-:Y:S01]  /*8e30*/  FMUL.FTZ R11, R11, R132 ;  /* 0x000000840b0b7220 */ /* 0x000fe20000410000 */
[----:B------:R-:W-:Y:S01]  /*8e40*/  F2FP.PACK_AB R118, R119, R118 ;  /* 0x000000767776723e */ /* 0x000fe200000000ff */
[----:B------:R-:W-:Y:S01]  /*8e50*/  FMUL.FTZ R10, R10, R134 ;  /* 0x000000860a0a7220 */ /* 0x000fe20000410000 */
        /* <DEDUP_REMOVED lines=9> */
[----:B------:R-:W-:Y:S01]  /*8ef0*/  F2FP.PACK_AB R120, R121, R120 ;  /* 0x000000787978723e */ /* 0x000fe200000000ff */
[----:B------:R-:W-:Y:S01]  /*8f00*/  IMAD.WIDE.U32 R14, R12, c[0x0][0x3d8], R14 ;  /* 0x0000f6000c0e7a25 */ /* 0x000fe200078e000e */
[----:B------:R-:W-:Y:S01]  /*8f10*/  F2FP.PACK_AB R122, R123, R122 ;  /* 0x0000007a7b7a723e */ /* 0x000fe200000000ff */
[----:B------:R-:W-:Y:S01]  /*8f20*/  STS [R5+0x3000], R144 ;  /* 0x0030009005007388 */ /* 0x000fe20000000800 */
[----:B------:R-:W-:-:S02]  /*8f30*/  LEA R0, P0, R18, c[0x0][0x450], 0x2 ;  /* 0x0001140012007a11 */ /* 0x000fc400078010ff */
[----:B------:R-:W-:Y:S01]  /*8f40*/  IADD3 R6, R19, R6, RZ ;  /* 0x0000000613067210 */ /* 0x000fe20007ffe0ff */
[----:B------:R-:W-:Y:S01]  /*8f50*/  STS [R5+0x3200], R146 ;  /* 0x0032009205007388 */ /* 0x000fe20000000800 */
[----:B------:R-:W-:Y:S02]  /*8f60*/  F2FP.PACK_AB R11, R133, R11 ;  /* 0x0000000b850b723e */ /* 0x000fe400000000ff */
[----:B------:R-:W-:Y:S01]  /*8f70*/  F2FP.PACK_AB R10, R135, R10 ;  /* 0x0000000a870a723e */ /* 0x000fe200000000ff */
[----:B------:R-:W-:Y:S01]  /*8f80*/  STS [R7+0x2080], R96 ;  /* 0x0020806007007388 */ /* 0x000fe20000000800 */
[----:B------:R-:W-:Y:S02]  /*8f90*/  F2FP.PACK_AB R124, R125, R124 ;  /* 0x0000007c7d7c723e */ /* 0x000fe400000000ff */
[----:B------:R-:W-:Y:S01]  /*8fa0*/  F2FP.PACK_AB R13, R129, R13 ;  /* 0x0000000d810d723e */ /* 0x000fe200000000ff */
[----:B------:R-:W-:Y:S01]  /*8fb0*/  STS [R7+0x2280], R98 ;  /* 0x0022806207007388 */ /* 0x000fe20000000800 */
[----:B------:R-:W-:-:S02]  /*8fc0*/  LEA.HI.X R6, R18, c[0x0][0x454], R6, 0x2, P0 ;  /* 0x0001150012067a11 */ /* 0x000fc400000f1406 */
[----:B------:R-:W-:Y:S01]  /*8fd0*/  ISETP.NE.AND P5, PT, R2, RZ, PT ;  /* 0x000000ff0200720c */ /* 0x000fe20003fa5270 */
[----:B------:R-:W-:Y:S01]  /*8fe0*/  STS [R4+0x2000], R104 ;  /* 0x0020006804007388 */ /* 0x000fe20000000800 */
[----:B------:R-:W-:-:S03]  /*8ff0*/  SHF.R.S32.HI R2, RZ, 0x1f, R12 ;  /* 0x0000001fff027819 */ /* 0x000fc6000001140c */
[----:B------:R-:W-:Y:S02]  /*9000*/  STS [R4+0x2200], R106 ;  /* 0x0022006a04007388 */ /* 0x000fe40000000800 */
[----:B------:R-:W-:Y:S02]  /*9010*/  IMAD R2, R2, c[0x0][0x3d8], RZ ;  /* 0x0000f60002027a24 */ /* 0x000fe400078e02ff */
[----:B------:R-:W-:Y:S02]  /*9020*/  STS [R7+0x3080], R100 ;  /* 0x0030806407007388 */ /* 0x000fe40000000800 */
[----:B------:R-:W-:Y:S02]  /*9030*/  IMAD R2, R12, c[0x0][0x3dc], R2 ;  /* 0x0000f7000c027a24 */ /* 0x000fe400078e0202 */
[----:B------:R-:W-:Y:S01]  /*9040*/  STS [R7+0x3280], R102 ;  /* 0x0032806607007388 */ /* 0x000fe20000000800 */
[----:B------:R-:W-:Y:S02]  /*9050*/  IMAD.SHL.U32 R12, R233, 0x2, RZ ;  /* 0x00000002e90c7824 */ /* 0x000fe400078e00ff */
[----:B------:R-:W-:Y:S01]  /*9060*/  IADD3 R2, R15, R2, RZ ;  /* 0x000000020f027210 */ /* 0x000fe20007ffe0ff */
[----:B------:R-:W-:Y:S04]  /*9070*/  STS [R4+0x3000], R140 ;  /* 0x0030008c04007388 */ /* 0x000fe80000000800 */
        /* <DEDUP_REMOVED lines=17> */
[----:B------:R-:W-:Y:S04]  /*9190*/  SHFL.IDX PT, R16, R0, RZ, 0x1c1f ;  /* 0x001c1fff00107589 */ /* 0x000fe800000e0000 */
[----:B------:R-:W1:Y:S04]  /*91a0*/  SHFL.IDX PT, R17, R6, RZ, 0x1c1f ;  /* 0x001c1fff06117589 */ /* 0x000e6800000e0000 */
[----:B------:R-:W-:Y:S06]  /*91b0*/  BAR.SYNC.DEFER_BLOCKING 0x1, 0x80 ;  /* 0x0042000000007b1d */ /* 0x000fec0000010000 */
[----:B------:R-:W-:Y:S04]  /*91c0*/  SHFL.IDX PT, R20, R0, 0x1, 0x1c1f ;  /* 0x003c1f0000147f89 */ /* 0x000fe800000e0000 */
[----:B------:R-:W2:Y:S04]  /*91d0*/  SHFL.IDX PT, R21, R6, 0x1, 0x1c1f ;  /* 0x003c1f0006157f89 */ /* 0x000ea800000e0000 */
[----:B------:R-:W-:Y:S04]  /*91e0*/  SHFL.IDX PT, R18, R0, 0x2, 0x1c1f ;  /* 0x005c1f0000127f89 */ /* 0x000fe800000e0000 */
[----:B------:R-:W3:Y:S04]  /*91f0*/  SHFL.IDX PT, R19, R6, 0x2, 0x1c1f ;  /* 0x005c1f0006137f89 */ /* 0x000ee800000e0000 */
[----:B------:R4:W-:Y:S04]  /*9200*/  SHFL.IDX PT, R26, R0, 0x3, 0x1c1f ;  /* 0x007c1f00001a7f89 */ /* 0x0009e800000e0000 */
[----:B------:R-:W5:Y:S04]  /*9210*/  SHFL.IDX PT, R27, R6, 0x3, 0x1c1f ;  /* 0x007c1f00061b7f89 */ /* 0x000f6800000e0000 */
[----:B-1----:R1:W-:Y:S04]  /*9220*/  @!P3 ST.E [R16.64], R25 ;  /* 0x000000191000b985 */ /* 0x0023e8000c10190c */
[----:B------:R-:W1:Y:S04]  /*9230*/  S2R R3, SR_TID.X ;  /* 0x0000000000037919 */ /* 0x000e680000002100 */
[----:B--2---:R2:W-:Y:S04]  /*9240*/  @!P5 ST.E [R20.64], R24 ;  /* 0x000000181400d985 */ /* 0x0045e8000c10190c */
[----:B---3--:R2:W-:Y:S01]  /*9250*/  @!P6 ST.E [R18.64], R23 ;  /* 0x000000171200e985 */ /* 0x0085e2000c10190c */
[----:B----4-:R-:W-:-:S04]  /*9260*/  LEA R0, P0, R14, c[0x0][0x380], 0x1 ;  /* 0x0000e0000e007a11 */ /* 0x010fc800078008ff */
[----:B------:R-:W-:Y:S01]  /*9270*/  LEA.HI.X R10, R14, c[0x0][0x384], R2, 0x1, P0 ;  /* 0x0000e1000e0a7a11 */ /* 0x000fe200000f0c02 */
[----:B-----5:R2:W-:Y:S01]  /*9280*/  @!P4 ST.E [R26.64], R22 ;  /* 0x000000161a00c985 */ /* 0x0205e2000c10190c */
[----:B------:R-:W-:-:S03]  /*9290*/  ISETP.GE.AND P0, PT, R232, R8, PT ;  /* 0x00000008e800720c */ /* 0x000fc60003f06270 */
[----:B------:R2:W3:Y:S04]  /*92a0*/  LDS.128 R44, [R12+0x880] ;  /* 0x000880000c2c7984 */ /* 0x0004e80000000c00 */
[----:B------:R2:W4:Y:S01]  /*92b0*/  LDS.128 R40, [R12+0x1080] ;  /* 0x001080000c287984 */ /* 0x0005220000000c00 */
[----:B-1----:R-:W-:-:S03]  /*92c0*/  SHF.R.S32.HI R2, RZ, 0x1f, R3 ;  /* 0x0000001fff027819 */ /* 0x002fc60000011403 */
[----:B------:R2:W1:Y:S01]  /*92d0*/  LDS.128 R36, [R12+0x1880] ;  /* 0x001880000c247984 */ /* 0x0004620000000c00 */
[----:B------:R-:W-:-:S03]  /*92e0*/  LEA.HI R2, R2, R3, RZ, 0x2 ;  /* 0x0000000302027211 */ /* 0x000fc600078f10ff */
[----:B------:R2:W1:Y:S01]  /*92f0*/  LDS.128 R32, [R12+0x2880] ;  /* 0x002880000c207984 */ /* 0x0004620000000c00 */
[----:B------:R-:W-:-:S03]  /*9300*/  LOP3.LUT R2, R2, 0xfffffffc, RZ, 0xc0, !PT ;  /* 0xfffffffc02027812 */ /* 0x000fc600078ec0ff */
[----:B------:R2:W1:Y:S01]  /*9310*/  LDS.128 R28, [R12+0x3080] ;  /* 0x003080000c1c7984 */ /* 0x0004620000000c00 */
[----:B------:R-:W-:-:S03]  /*9320*/  IADD3 R2, -R2, R3, RZ ;  /* 0x0000000302027210 */ /* 0x000fc60007ffe1ff */
[----:B------:R2:W1:Y:S01]  /*9330*/  LDS.128 R24, [R12+0x3880] ;  /* 0x003880000c187984 */ /* 0x0004620000000c00 */
[----:B------:R-:W-:-:S03]  /*9340*/  SHF.L.U32 R2, R2, 0x3, RZ ;  /* 0x0000000302027819 */ /* 0x000fc600000006ff */
[----:B------:R2:W1:Y:S04]  /*9350*/  LDS.128 R20, [R12+0x4880] ;  /* 0x004880000c147984 */ /* 0x0004680000000c00 */
[----:B------:R2:W1:Y:S04]  /*9360*/  LDS.128 R16, [R12+0x5080] ;  /* 0x005080000c107984 */ /* 0x0004680000000c00 */
[----:B------:R2:W1:Y:S04]  /*9370*/  LDS.128 R4, [R12+0x5880] ;  /* 0x005880000c047984 */ /* 0x0004680000000c00 */
[----:B------:R2:W1:Y:S04]  /*9380*/  SHFL.IDX PT, R56, R0, RZ, 0x1c1f ;  /* 0x001c1fff00387589 */ /* 0x00046800000e0000 */
[----:B------:R2:W1:Y:S01]  /*9390*/  SHFL.IDX PT, R57, R10, RZ, 0x1c1f ;  /* 0x001c1fff0a397589 */ /* 0x00046200000e0000 */
[----:B------:R-:W-:Y:S05]  /*93a0*/  @P0 BRA `(.L_x_7) ;  /* 0x0000012000000947 */ /* 0x000fea0003800000 */
[----:B---3--:R-:W3:Y:S01]  /*93b0*/  LDS.128 R52, [R12+0x80] ;  /* 0x000080000c347984 */ /* 0x008ee20000000c00 */
[----:B------:R-:W-:-:S02]  /*93c0*/  ISETP.GE.AND P1, PT, R237, c[0x0][0x3c8], PT ;  /* 0x0000f200ed007a0c */ /* 0x000fc40003f26270 */
[----:B------:R-:W-:Y:S01]  /*93d0*/  ISETP.GE.AND P0, PT, R236, c[0x0][0x3c8], PT ;  /* 0x0000f200ec007a0c */ /* 0x000fe20003f06270 */
[----:B------:R-:W5:Y:S01]  /*93e0*/  LDS.128 R48, [R12+0x2080] ;  /* 0x002080000c307984 */ /* 0x000f620000000c00 */
[----:B------:R-:W-:-:S03]  /*93f0*/  ISETP.GE.AND P2, PT, R2, c[0x0][0x3c8], PT ;  /* 0x0000f20002007a0c */ /* 0x000fc60003f46270 */
[----:B--2---:R-:W2:Y:S06]  /*9400*/  LDS.128 R12, [R12+0x4080] ;  /* 0x004080000c0c7984 */ /* 0x004eac0000000c00 */
[----:B------:R-:W-:Y:S02]  /*9410*/  @!P1 SHF.R.S32.HI R9, RZ, 0x1f, R237 ;  /* 0x0000001fff099819 */ /* 0x000fe400000114ed */
[----:B------:R-:W-:Y:S02]  /*9420*/  @!P0 SHF.R.S32.HI R3, RZ, 0x1f, R236 ;  /* 0x0000001fff038819 */ /* 0x000fe400000114ec */
[----:B------:R-:W-:Y:S01]  /*9430*/  @!P1 LEA.HI R9, R9, R237, RZ, 0x3 ;  /* 0x000000ed09099211 */ /* 0x000fe200078f18ff */
[----:B-1----:R-:W-:Y:S01]  /*9440*/  @!P2 IMAD.WIDE R58, R2, 0x2, R56 ;  /* 0x00000002023aa825 */ /* 0x002fe200078e0238 */
[----:B------:R-:W-:-:S02]  /*9450*/  @!P0 LEA.HI R3, R3, R236, RZ, 0x3 ;  /* 0x000000ec03038211 */ /* 0x000fc400078f18ff */
[----:B------:R-:W-:Y:S02]  /*9460*/  @!P1 LOP3.LUT R9, R9, 0xfffffff8, RZ, 0xc0, !PT ;  /* 0xfffffff809099812 */ /* 0x000fe400078ec0ff */
[----:B------:R-:W-:-:S03]  /*9470*/  @!P0 LOP3.LUT R3, R3, 0xfffffff8, RZ, 0xc0, !PT ;  /* 0xfffffff803038812 */ /* 0x000fc600078ec0ff */
[----:B------:R-:W-:-:S04]  /*9480*/  @!P1 IMAD.WIDE R60, R9, 0x2, R56 ;  /* 0x00000002093c9825 */ /* 0x000fc800078e0238 */
[----:B------:R-:W-:Y:S01]  /*9490*/  @!P0 IMAD.WIDE R56, R3, 0x2, R56 ;  /* 0x0000000203388825 */ /* 0x000fe200078e0238 */
[----:B---3--:R1:W-:Y:S04]  /*94a0*/  @!P2 ST.E.128 [R58.64], R52 ;  /* 0x000000343a00a985 */ /* 0x0083e8000c101d0c */
[----:B-----5:R1:W-:Y:S04]  /*94b0*/  @!P1 ST.E.128 [R60.64], R48 ;  /* 0x000000303c009985 */ /* 0x0203e8000c101d0c */
[----:B--2---:R1:W-:Y:S02]  /*94c0*/  @!P0 ST.E.128 [R56.64], R12 ;  /* 0x0000000c38008985 */ /* 0x0043e4000c101d0c */
.L_x_7:
[----:B---3--:R-:W-:Y:S05]  /*94d0*/  BSYNC B0 ;  /* 0x0000000000007941 */ /* 0x008fea0003800000 */
.L_x_6:
[----:B------:R-:W-:Y:S01]  /*94e0*/  IADD3 R3, R232, 0x20, RZ ;  /* 0x00000020e8037810 */ /* 0x000fe20007ffe0ff */
[----:B-1----:R1:W3:Y:S01]  /*94f0*/  SHFL.IDX PT, R13, R10, 0x1, 0x1c1f ;  /* 0x003c1f000a0d7f89 */ /* 0x0022e200000e0000 */
[----:B------:R-:W-:Y:S02]  /*9500*/  BSSY B0, `(.L_x_8) ;  /* 0x0000013000007945 */ /* 0x000fe40003800000 */
[----:B------:R-:W-:Y:S01]  /*9510*/  ISETP.GE.AND P0, PT, R3, R8, PT ;  /* 0x000000080300720c */ /* 0x000fe20003f06270 */
[----:B--2---:R1:W2:-:S12]  /*9520*/  SHFL.IDX PT, R12, R0, 0x1, 0x1c1f ;  /* 0x003c1f00000c7f89 */ /* 0x00429800000e0000 */
[----:B------:R-:W-:Y:S05]  /*9530*/  @P0 BRA `(.L_x_9) ;  /* 0x000000f000000947 */ /* 0x000fea0003800000 */
[----:B------:R-:W-:Y:S02]  /*9540*/  ISETP.GE.AND P1, PT, R237, c[0x0][0x3c8], PT ;  /* 0x0000f200ed007a0c */ /* 0x000fe40003f26270 */
[----:B------:R-:W-:Y:S02]  /*9550*/  ISETP.GE.AND P0, PT, R236, c[0x0][0x3c8], PT ;  /* 0x0000f200ec007a0c */ /* 0x000fe40003f06270 */
[----:B------:R-:W-:-:S09]  /*9560*/  ISETP.GE.AND P2, PT, R2, c[0x0][0x3c8], PT ;  /* 0x0000f20002007a0c */ /* 0x000fd20003f46270 */
[----:B------:R-:W-:Y:S02]  /*9570*/  @!P1 SHF.R.S32.HI R9, RZ, 0x1f, R237 ;  /* 0x0000001fff099819 */ /* 0x000fe400000114ed */
[----:B------:R-:W-:Y:S02]  /*9580*/  @!P0 SHF.R.S32.HI R3, RZ, 0x1f, R236 ;  /* 0x0000001fff038819 */ /* 0x000fe400000114ec */
[----:B------:R-:W-:Y:S01]  /*9590*/  @!P1 LEA.HI R9, R9, R237, RZ, 0x3 ;  /* 0x000000ed09099211 */ /* 0x000fe200078f18ff */
[--C-:B--23--:R-:W-:Y:S01]  /*95a0*/  @!P2 IMAD.WIDE R14, R2, 0x2, R12.reuse ;  /* 0x00000002020ea825 */ /* 0x10cfe200078e020c */
[----:B------:R-:W-:Y:S02]  /*95b0*/  @!P0 LEA.HI R3, R3, R236, RZ, 0x3 ;  /* 0x000000ec03038211 */ /* 0x000fe400078f18ff */
[----:B------:R-:W-:Y:S02]  /*95c0*/  @!P1 LOP3.LUT R9, R9, 0xfffffff8, RZ, 0xc0, !PT ;  /* 0xfffffff809099812 */ /* 0x000fe400078ec0ff */
[----:B------:R-:W-:Y:S01]  /*95d0*/  @!P0 LOP3.LUT R3, R3, 0xfffffff8, RZ, 0xc0, !PT ;  /* 0xfffffff803038812 */ /* 0x000fe200078ec0ff */
[----:B------:R2:W-:Y:S02]  /*95e0*/  @!P2 ST.E.128 [R14.64], R44 ;  /* 0x0000002c0e00a985 */ /* 0x0005e4000c101d0c */
[----:B------:R-:W-:-:S04]  /*95f0*/  @!P1 IMAD.WIDE R48, R9, 0x2, R12 ;  /* 0x0000000209309825 */ /* 0x000fc800078e020c */
[----:B------:R-:W-:Y:S01]  /*9600*/  @!P0 IMAD.WIDE R12, R3, 0x2, R12 ;  /* 0x00000002030c8825 */ /* 0x000fe200078e020c */
[----:B------:R2:W-:Y:S04]  /*9610*/  @!P1 ST.E.128 [R48.64], R32 ;  /* 0x0000002030009985 */ /* 0x0005e8000c101d0c */
[----:B------:R2:W-:Y:S02]  /*9620*/  @!P0 ST.E.128 [R12.64], R20 ;  /* 0x000000140c008985 */ /* 0x0005e4000c101d0c */
.L_x_9:
[----:B------:R-:W-:Y:S05]  /*9630*/  BSYNC B0 ;  /* 0x0000000000007941 */ /* 0x000fea0003800000 */
.L_x_8:
[----:B------:R-:W-:Y:S01]  /*9640*/  IADD3 R3, R232, 0x40, RZ ;  /* 0x00000040e8037810 */ /* 0x000fe20007ffe0ff */
[----:B--23--:R2:W3:Y:S01]  /*9650*/  SHFL.IDX PT, R13, R10, 0x2, 0x1c1f ;  /* 0x005c1f000a0d7f89 */ /* 0x00c4e200000e0000 */
[----:B------:R-:W-:Y:S02]  /*9660*/  BSSY B0, `(.L_x_10) ;  /* 0x0000013000007945 */ /* 0x000fe40003800000 */
[----:B------:R-:W-:Y:S01]  /*9670*/  ISETP.GE.AND P0, PT, R3, R8, PT ;  /* 0x000000080300720c */ /* 0x000fe20003f06270 */
[----:B------:R2:W1:-:S12]  /*9680*/  SHFL.IDX PT, R12, R0, 0x2, 0x1c1f ;  /* 0x005c1f00000c7f89 */ /* 0x00045800000e0000 */
[----:B------:R-:W-:Y:S05]  /*9690*/  @P0 BRA `(.L_x_11) ;  /* 0x000000f000000947 */ /* 0x000fea0003800000 */
[----:B------:R-:W-:Y:S02]  /*96a0*/  ISETP.GE.AND P1, PT, R237, c[0x0][0x3c8], PT ;  /* 0x0000f200ed007a0c */ /* 0x000fe40003f26270 */
[----:B------:R-:W-:Y:S02]  /*96b0*/  ISETP.GE.AND P0, PT, R236, c[0x0][0x3c8], PT ;  /* 0x0000f200ec007a0c */ /* 0x000fe40003f06270 */
[----:B------:R-:W-:-:S09]  /*96c0*/  ISETP.GE.AND P2, PT, R2, c[0x0][0x3c8], PT ;  /* 0x0000f20002007a0c */ /* 0x000fd20003f46270 */
[----:B------:R-:W-:Y:S02]  /*96d0*/  @!P1 SHF.R.S32.HI R9, RZ, 0x1f, R237 ;  /* 0x0000001fff099819 */ /* 0x000fe400000114ed */
[----:B------:R-:W-:Y:S02]  /*96e0*/  @!P0 SHF.R.S32.HI R3, RZ, 0x1f, R236 ;  /* 0x0000001fff038819 */ /* 0x000fe400000114ec */
[----:B------:R-:W-:Y:S01]  /*96f0*/  @!P1 LEA.HI R9, R9, R237, RZ, 0x3 ;  /* 0x000000ed09099211 */ /* 0x000fe200078f18ff */
[--C-:B-1-3--:R-:W-:Y:S01]  /*9700*/  @!P2 IMAD.WIDE R14, R2, 0x2, R12.reuse ;  /* 0x00000002020ea825 */ /* 0x10afe200078e020c */
[----:B------:R-:W-:Y:S02]  /*9710*/  @!P0 LEA.HI R3, R3, R236, RZ, 0x3 ;  /* 0x000000ec03038211 */ /* 0x000fe400078f18ff */
[----:B------:R-:W-:Y:S02]  /*9720*/  @!P1 LOP3.LUT R9, R9, 0xfffffff8, RZ, 0xc0, !PT ;  /* 0xfffffff809099812 */ /* 0x000fe400078ec0ff */
[----:B------:R-:W-:Y:S01]  /*9730*/  @!P0 LOP3.LUT R3, R3, 0xfffffff8, RZ, 0xc0, !PT ;  /* 0xfffffff803038812 */ /* 0x000fe200078ec0ff */
[----:B----4-:R1:W-:Y:S02]  /*9740*/  @!P2 ST.E.128 [R14.64], R40 ;  /* 0x000000280e00a985 */ /* 0x0103e4000c101d0c */
[----:B------:R-:W-:-:S04]  /*9750*/  @!P1 IMAD.WIDE R20, R9, 0x2, R12 ;  /* 0x0000000209149825 */ /* 0x000fc800078e020c */
[----:B------:R-:W-:Y:S01]  /*9760*/  @!P0 IMAD.WIDE R12, R3, 0x2, R12 ;  /* 0x00000002030c8825 */ /* 0x000fe200078e020c */
[----:B------:R1:W-:Y:S04]  /*9770*/  @!P1 ST.E.128 [R20.64], R28 ;  /* 0x0000001c14009985 */ /* 0x0003e8000c101d0c */
[----:B------:R1:W-:Y:S02]  /*9780*/  @!P0 ST.E.128 [R12.64], R16 ;  /* 0x000000100c008985 */ /* 0x0003e4000c101d0c */
.L_x_11:
[----:B------:R-:W-:Y:S05]  /*9790*/  BSYNC B0 ;  /* 0x0000000000007941 */ /* 0x000fea0003800000 */
.L_x_10:
[----:B------:R-:W-:Y:S01]  /*97a0*/  IADD3 R232, R232, 0x60, RZ ;  /* 0x00000060e8e87810 */ /* 0x000fe20007ffe0ff */
[----:B------:R2:W4:Y:S03]  /*97b0*/  SHFL.IDX PT, R11, R10, 0x3, 0x1c1f ;  /* 0x007c1f000a0b7f89 */ /* 0x00052600000e0000 */
[----:B------:R-:W-:Y:S01]  /*97c0*/  ISETP.GE.AND P0, PT, R232, R8, PT ;  /* 0x00000008e800720c */ /* 0x000fe20003f06270 */
[----:B-12---:R1:W2:-:S12]  /*97d0*/  SHFL.IDX PT, R10, R0, 0x3, 0x1c1f ;  /* 0x007c1f00000a7f89 */ /* 0x00629800000e0000 */
[----:B------:R-:W-:Y:S05]  /*97e0*/  @P0 EXIT ;  /* 0x000000000000094d */ /* 0x000fea0003800000 */
[----:B------:R-:W-:Y:S02]  /*97f0*/  ISETP.GE.AND P0, PT, R237, c[0x0][0x3c8], PT ;  /* 0x0000f200ed007a0c */ /* 0x000fe40003f06270 */
[----:B------:R-:W-:-:S11]  /*9800*/  ISETP.GE.AND P1, PT, R2, c[0x0][0x3c8], PT ;  /* 0x0000f20002007a0c */ /* 0x000fd60003f26270 */
[----:B-1----:R-:W-:Y:S02]  /*9810*/  @!P0 SHF.R.S32.HI R0, RZ, 0x1f, R237 ;  /* 0x0000001fff008819 */ /* 0x002fe400000114ed */
[----:B--2-4-:R-:W-:Y:S02]  /*9820*/  @!P1 IMAD.WIDE R2, R2, 0x2, R10 ;  /* 0x0000000202029825 */ /* 0x014fe400078e020a */
[----:B------:R-:W-:-:S03]  /*9830*/  @!P0 LEA.HI R0, R0, R237, RZ, 0x3 ;  /* 0x000000ed00008211 */ /* 0x000fc600078f18ff */
[----:B------:R1:W-:Y:S01]  /*9840*/  @!P1 ST.E.128 [R2.64], R36 ;  /* 0x0000002402009985 */ /* 0x0003e2000c101d0c */
[----:B------:R-:W-:-:S05]  /*9850*/  @!P0 LOP3.LUT R0, R0, 0xfffffff8, RZ, 0xc0, !PT ;  /* 0xfffffff800008812 */ /* 0x000fca00078ec0ff */
[----:B------:R-:W-:-:S05]  /*9860*/  @!P0 IMAD.WIDE R8, R0, 0x2, R10 ;  /* 0x0000000200088825 */ /* 0x000fca00078e020a */
[----:B------:R1:W-:Y:S01]  /*9870*/  @!P0 ST.E.128 [R8.64], R24 ;  /* 0x0000001808008985 */ /* 0x0003e2000c101d0c */
[----:B------:R-:W-:-:S13]  /*9880*/  ISETP.GE.AND P0, PT, R236, c[0x0][0x3c8], PT ;  /* 0x0000f200ec007a0c */ /* 0x000fda0003f06270 */
[----:B------:R-:W-:Y:S05]  /*9890*/  @P0 EXIT ;  /* 0x000000000000094d */ /* 0x000fea0003800000 */
[----:B------:R-:W-:-:S04]  /*98a0*/  SHF.R.S32.HI R0, RZ, 0x1f, R236 ;  /* 0x0000001fff007819 */ /* 0x000fc800000114ec */
[----:B------:R-:W-:-:S04]  /*98b0*/  LEA.HI R0, R0, R236, RZ, 0x3 ;  /* 0x000000ec00007211 */ /* 0x000fc800078f18ff */
[----:B------:R-:W-:-:S05]  /*98c0*/  LOP3.LUT R0, R0, 0xfffffff8, RZ, 0xc0, !PT ;  /* 0xfffffff800007812 */ /* 0x000fca00078ec0ff */
[----:B------:R-:W-:-:S05]  /*98d0*/  IMAD.WIDE R10, R0, 0x2, R10 ;  /* 0x00000002000a7825 */ /* 0x000fca00078e020a */
[----:B------:R-:W-:Y:S01]  /*98e0*/  ST.E.128 [R10.64], R4 ;  /* 0x000000040a007985 */ /* 0x000fe2000c101d0c */
[----:B------:R-:W-:Y:S05]  /*98f0*/  EXIT ;  /* 0x000000000000794d */ /* 0x000fea0003800000 */
.L_x_12:
[----:B------:R-:W-:-:S00]  /*9900*/  BRA `(.L_x_12) ;  /* 0xfffffff000007947 */ /* 0x000fc0000383ffff */
[----:B------:R-:W-:-:S00]  /*9910*/  NOP ;  /* 0x0000000000007918 */ /* 0x000fc00000000000 */
        /* <DEDUP_REMOVED lines=14> */
.L_x_855:


//--------------------- .text._ZN7cutlass13device_kernelIN5flash19enable_sm80_to_sm89INS1_16FlashAttnFwdSm80INS1_25CollectiveMainloopFwdSm80ILi4ELi1ELb0EN4cute5tupleIJNS5_1CILi128EEENS7_ILi64EEENS7_ILi96EEEEEELi96ENS_6half_tEfNS_4arch4Sm80ELb0ELb0ELb0ELb1ELb1ELb0ELb1ELb0EEENS1_21CollectiveEpilogueFwdINS6_IJS8_SA_S9_EEENS6_IJNS7_ILi1EEESI_SI_EEESC_SE_Li128ELb1ELb1ELb0ELb0EEENS1_19SingleTileSchedulerILb1ELb0ELb1ELi128EEEEEEEEEvNT_6ParamsE --------------------------
	.section	.text._ZN7cutlass13device_kernelIN5flash19enable_sm80_to_sm89INS1_16FlashAttnFwdSm80INS1_25CollectiveMainloopFwdSm80ILi4ELi1ELb0EN4cute5tupleIJNS5_1CILi128EEENS7_ILi64EEENS7_ILi96EEEEEELi96ENS_6half_tEfNS_4arch4Sm80ELb0ELb0ELb0ELb1ELb1ELb0ELb1ELb0EEENS1_21CollectiveEpilogueFwdINS6_IJS8_SA_S9_EEENS6_IJNS7_ILi1EEESI_SI_EEESC_SE_Li128ELb1ELb1ELb0ELb0EEENS1_19SingleTileSchedulerILb1ELb0ELb1ELi128EEEEEEEEEvNT_6ParamsE,"ax",@progbits
	.sectioninfo	@"SHI_REGISTERS=255"
	.align	128
.text._ZN7cutlass13device_kernelIN5flash19enable_sm80_to_sm89INS1_16FlashAttnFwdSm80INS1_25CollectiveMainloopFwdSm80ILi4ELi1ELb0EN4cute5tupleIJNS5_1CILi128EEENS7_ILi64EEENS7_ILi96EEEEEELi96ENS_6half_tEfNS_4arch4Sm80ELb0ELb0ELb0ELb1ELb1ELb0ELb1ELb0EEENS1_21CollectiveEpilogueFwdINS6_IJS8_SA_S9_EEENS6_IJNS7_ILi1EEESI_SI_EEESC_SE_Li128ELb1ELb1ELb0ELb0EEENS1_19SingleTileSchedulerILb1ELb0ELb1ELi128EEEEEEEEEvNT_6ParamsE:
        .type           _ZN7cutlass13device_kernelIN5flash19enable_sm80_to_sm89INS1_16FlashAttnFwdSm80INS1_25CollectiveMainloopFwdSm80ILi4ELi1ELb0EN4cute5tupleIJNS5_1CILi128EEENS7_ILi64EEENS7_ILi96EEEEEELi96ENS_6half_tEfNS_4arch4Sm80ELb0ELb0ELb0ELb1ELb1ELb0ELb1ELb0EEENS1_21CollectiveEpilogueFwdINS6_IJS8_SA_S9_EEENS6_IJNS7_ILi1EEESI_SI_EEESC_SE_Li128ELb1ELb1ELb0ELb0EEENS1_19SingleTileSchedulerILb1ELb0ELb1ELi128EEEEEEEEEvNT_6ParamsE,@function
        .size           _ZN7cutlass13device_kernelIN5flash19enable_sm80_to_sm89INS1_16FlashAttnFwdSm80INS1_25CollectiveMainloopFwdSm80ILi4ELi1ELb0EN4cute5tupleIJNS5_1CILi128EEENS7_ILi64EEENS7_ILi96EEEEEELi96ENS_6half_tEfNS_4arch4Sm80ELb0ELb0ELb0ELb1ELb1ELb0ELb1ELb0EEENS1_21CollectiveEpilogueFwdINS6_IJS8_SA_S9_EEENS6_IJNS7_ILi1EEESI_SI_EEESC_SE_Li128ELb1ELb1ELb0ELb0EEENS1_19SingleTileSchedulerILb1ELb0ELb1ELi128EEEEEEEEEvNT_6ParamsE,(.L_x_856 - _ZN7cutlass13device_kernelIN5flash19enable_sm80_to_sm89INS1_16FlashAttnFwdSm80INS1_25CollectiveMainloopFwdSm80ILi4ELi1ELb0EN4cute5tupleIJNS5_1CILi128EEENS7_ILi64EEENS7_ILi96EEEEEELi96ENS_6half_tEfNS_4arch4Sm80ELb0ELb0ELb0ELb1ELb1ELb0ELb1ELb0EEENS1_21CollectiveEpilogueFwdINS6_IJS8_SA_S9_EEENS6_IJNS7_ILi1EEESI_SI_EEESC_SE_Li128ELb1ELb1ELb0ELb0EEENS1_19SingleTileSchedulerILb1ELb0ELb1ELi128EEEEEEEEEvNT_6ParamsE)
        .other          _ZN7cutlass13device_kernelIN5flash19enable_sm80_to_sm89INS1_16FlashAttnFwdSm80INS1_25CollectiveMainloopFwdSm80ILi4ELi1ELb0EN4cute5tupleIJNS5_1CILi128EEENS7_ILi64EEENS7_ILi96EEEEEELi96ENS_6half_tEfNS_4arch4Sm80ELb0ELb0ELb0ELb1ELb1ELb0ELb1ELb0EEENS1_21CollectiveEpilogueFwdINS6_IJS8_SA_S9_EEENS6_IJNS7_ILi1EEESI_SI_EEESC_SE_Li128ELb1ELb1ELb0ELb0EEENS1_19SingleTileSchedulerILb1ELb0ELb1ELi128EEEEEEEEEvNT_6ParamsE,@"STO_CUDA_ENTRY STV_DEFAULT"
_ZN7cutlass13device_kernelIN5flash19enable_sm80_to_sm89INS1_16FlashAttnFwdSm80INS1_25CollectiveMainloopFwdSm80ILi4ELi1ELb0EN4cute5tupleIJNS5_1CILi128EEENS7_ILi64EEENS7_ILi96EEEEEELi96ENS_6half_tEfNS_4arch4Sm80ELb0ELb0ELb0ELb1ELb1ELb0ELb1ELb0EEENS1_21CollectiveEpilogueFwdINS6_IJS8_SA_S9_EEENS6_IJNS7_ILi1EEESI_SI_EEESC_SE_Li128ELb1ELb1ELb0ELb0EEENS1_19SingleTileSchedulerILb1ELb0ELb1ELi128EEEEEEEEEvNT_6ParamsE:
[----:B------:R-:W-:Y:S02]  /*0000*/  MOV R1, c[0x0][0x28] ;  /* 0x00000a0000017a02 */ /* 0x000fe40000000f00 */
[----:B------:R-:W1:Y:S01]  /*0010*/  S2R R153, SR_TID.X ;  /* 0x0000000000997919 */ /* 0x000e620000002100 */
[----:B------:R-:W-:Y:S01]  /*0020*/  IMAD.MOV.U32 R9, RZ, RZ, 0x4 ;  /* 0x00000004ff097424 */ /* 0x000fe200078e00ff */
[----:B------:R-:W-:Y:S01]  /*0030*/  ULDC.64 UR6, c[0x0][0x118] ;  /* 0x0000460000067ab9 */ /* 0x000fe20000000a00 */
[----:B------:R-:W-:Y:S01]  /*0040*/  IADD3 R1, R1, -0x18, RZ ;  /* 0xffffffe801017810 */ /* 0x000fe20007ffe0ff */
[----:B------:R-:W2:Y:S04]  /*0050*/  S2R R5, SR_CTAID.Z ;  /* 0x0000000000057919 */ /* 0x000ea80000002700 */
[----:B------:R-:W3:Y:S01]  /*0060*/  S2R R48, SR_CTAID.X ;  /* 0x0000000000307919 */ /* 0x000ee20000002500 */
[----:B-1----:R-:W-:Y:S01]  /*0070*/  SHF.R.U32.HI R0, RZ, 0x5, R153 ;  /* 0x00000005ff007819 */ /* 0x002fe20000011699 */
[----:B--2---:R-:W-:-:S05]  /*0080*/  IMAD.WIDE R2, R5, R9, c[0x0][0x568] ;  /* 0x00015a0005027625 */ /* 0x004fca00078e0209 */
[----:B------:R-:W1:Y:S02]  /*0090*/  SHFL.IDX PT, R0, R0, RZ, 0x1f ;  /* 0x00001fff00007589 */ /* 0x000e6400000e0000 */
[----:B-1----:R-:W-:-:S13]  /*00a0*/  ISETP.NE.AND P0, PT, R0, RZ, PT ;  /* 0x000000ff0000720c */ /* 0x002fda0003f05270 */
[----:B------:R-:W-:Y:S05]  /*00b0*/  @!P0 BRA `(.L_x_13) ;  /* 0x0000014000008947 */ /* 0x000fea0003800000 */
[----:B---3--:R-:W-:-:S04]  /*00c0*/  ISETP.NE.U32.AND P0, PT, RZ, c[0x0][0x568], PT ;  /* 0x00015a00ff007a0c */ /* 0x008fc80003f05070 */
[----:B------:R-:W-:-:S13]  /*00d0*/  ISETP.NE.AND.EX P0, PT, RZ, c[0x0][0x56c], PT, P0 ;  /* 0x00015b00ff007a0c */ /* 0x000fda0003f05300 */
[----:B------:R-:W-:Y:S05]  /*00e0*/  @!P0 BRA `(.L_x_14) ;  /* 0x0000002000008947 */ /* 0x000fea0003800000 */
[----:B------:R1:W5:Y:S01]  /*00f0*/  LDG.E R0, [R2.64] ;  /* 0x0000000602007981 */ /* 0x000362000c1e1900 */
[----:B------:R-:W-:Y:S05]  /*0100*/  BRA `(.L_x_15) ;  /* 0x0000009000007947 */ /* 0x000fea0003800000 */
.L_x_14:
[----:B------:R-:W-:-:S04]  /*0110*/  ISETP.NE.U32.AND P0, PT, RZ, c[0x0][0x560], PT ;  /* 0x00015800ff007a0c */ /* 0x000fc80003f05070 */
[----:B------:R-:W-:-:S13]  /*0120*/  ISETP.NE.AND.EX P0, PT, RZ, c[0x0][0x564], PT, P0 ;  /* 0x00015900ff007a0c */ /* 0x000fda0003f05300 */
[----:B------:R-:W-:Y:S05]  /*0130*/  @!P0 BRA `(.L_x_16) ;  /* 0x0000005000008947 */ /* 0x000fea0003800000 */
[----:B------:R-:W-:-:S05]  /*0140*/  IMAD.WIDE R2, R5, R9, c[0x0][0x560] ;  /* 0x0001580005027625 */ /* 0x000fca00078e0209 */
[----:B------:R-:W2:Y:S04]  /*0150*/  LDG.E R4, [R2.64] ;  /* 0x0000000602047981 */ /* 0x000ea8000c1e1900 */
[----:B------:R-:W2:Y:S02]  /*0160*/  LDG.E R0, [R2.64+0x4] ;  /* 0x0000040602007981 */ /* 0x000ea4000c1e1900 */
[----:B--2---:R-:W-:Y:S01]  /*0170*/  IADD3 R0, -R4, R0, RZ ;  /* 0x0000000004007210 */ /* 0x004fe20007ffe1ff */
[----:B------:R-:W-:Y:S05]  /*0180*/  BRA `(.L_x_15) ;  /* 0x0000001000007947 */ /* 0x000fea0003800000 */
.L_x_16:
[----:B------:R-:W-:-:S05]  /*0190*/  MOV R0, c[0x0][0x54c] ;  /* 0x0001530000007a02 */ /* 0x000fca0000000f00 */
.L_x_15:
[----:B-----5:R-:W-:Y:S01]  /*01a0*/  IMAD R0, R0, c[0x0][0x548], RZ ;  /* 0x0001520000007a24 */ /* 0x020fe200078e02ff */
[----:B-1----:R-:W-:-:S04]  /*01b0*/  SHF.L.U32 R2, R48, 0x7, RZ ;  /* 0x0000000730027819 */ /* 0x002fc800000006ff */
[----:B------:R-:W-:-:S04]  /*01c0*/  ISETP.GE.AND P0, PT, R2, R0, PT ;  /* 0x000000000200720c */ /* 0x000fc80003f06270 */
[----:B------:R-:W-:-:S05]  /*01d0*/  SEL R0, R5, 0xffffffff, !P0 ;  /* 0xffffffff05007807 */ /* 0x000fca0004000000 */
[----:B------:R1:W-:Y:S01]  /*01e0*/  STL [R1+0xc], R0 ;  /* 0x00000c0001007387 */ /* 0x0003e20000100800 */
[----:B------:R-:W-:Y:S05]  /*01f0*/  BRA `(.L_x_17) ;  /* 0x0000013000007947 */ /* 0x000fea0003800000 */
.L_x_13:
[----:B---3--:R-:W-:-:S04]  /*0200*/  ISETP.NE.U32.AND P0, PT, RZ, c[0x0][0x568], PT ;  /* 0x00015a00ff007a0c */ /* 0x008fc80003f05070 */
[----:B------:R-:W-:-:S13]  /*0210*/  ISETP.NE.AND.EX P0, PT, RZ, c[0x0][0x56c], PT, P0 ;  /* 0x00015b00ff007a0c */ /* 0x000fda0003f05300 */
[----:B------:R-:W-:Y:S05]  /*0220*/  @!P0 BRA `(.L_x_18) ;  /* 0x0000002000008947 */ /* 0x000fea0003800000 */
[----:B------:R1:W5:Y:S01]  /*0230*/  LDG.E R0, [R2.64] ;  /* 0x0000000602007981 */ /* 0x000362000c1e1900 */
[----:B------:R-:W-:Y:S05]  /*0240*/  BRA `(.L_x_19) ;  /* 0x0000009000007947 */ /* 0x000fea0003800000 */
.L_x_18:
        /* <DEDUP_REMOVED lines=8> */
.L_x_20:
[----:B------:R-:W-:-:S05]  /*02d0*/  MOV R0, c[0x0][0x54c] ;  /* 0x0001530000007a02 */ /* 0x000fca0000000f00 */
.L_x_19:
[----:B-----5:R-:W-:Y:S01]  /*02e0*/  IMAD R0, R0, c[0x0][0x548], RZ ;  /* 0x0001520000007a24 */ /* 0x020fe200078e02ff */
[----:B-1----:R-:W-:-:S04]  /*02f0*/  SHF.L.U32 R2, R48, 0x7, RZ ;  /* 0x0000000730027819 */ /* 0x002fc800000006ff */
[----:B------:R-:W-:-:S04]  /*0300*/  ISETP.GE.AND P0, PT, R2, R0, PT ;  /* 0x000000000200720c */ /* 0x000fc80003f06270 */
[----:B------:R-:W-:-:S05]  /*0310*/  SEL R0, R5, 0xffffffff, !P0 ;  /* 0xffffffff05007807 */ /* 0x000fca0004000000 */
[----:B------:R1:W-:Y:S04]  /*0320*/  STL [R1+0xc], R0 ;  /* 0x00000c0001007387 */ /* 0x0003e80000100800 */
.L_x_17:
[----:B------:R-:W2:Y:S02]  /*0330*/  LDL R56, [R1+0xc] ;  /* 0x00000c0001387983 */ /* 0x000ea40000100800 */
[----:B--2---:R-:W-:-:S13]  /*0340*/  ISETP.GE.AND P0, PT, R56, RZ, PT ;  /* 0x000000ff3800720c */ /* 0x004fda0003f06270 */
[----:B------:R-:W-:Y:S05]  /*0350*/  @!P0 EXIT ;  /* 0x000000000000894d */ /* 0x000fea0003800000 */
[----:B------:R-:W-:Y:S01]  /*0360*/  ISETP.NE.U32.AND P0, PT, RZ, c[0x0][0x370], PT ;  /* 0x0000dc00ff007a0c */ /* 0x000fe20003f05070 */
[----:B------:R-:W-:Y:S01]  /*0370*/  IMAD.MOV.U32 R251, RZ, RZ, RZ ;  /* 0x000000fffffb7224 */ /* 0x000fe200078e00ff */
[----:B------:R-:W-:Y:S01]  /*0380*/  ISETP.NE.U32.AND P2, PT, RZ, c[0x0][0x360], PT ;  /* 0x0000d800ff007a0c */ /* 0x000fe20003f45070 */
[----:B------:R-:W-:Y:S01]  /*0390*/  IMAD.MOV.U32 R13, RZ, RZ, c[0x0][0x168] ;  /* 0x00005a00ff0d7624 */ /* 0x000fe200078e00ff */
[----:B------:R-:W-:Y:S01]  /*03a0*/  ISETP.NE.AND.EX P1, PT, RZ, c[0x0][0x374], PT, P0 ;  /* 0x0000dd00ff007a0c */ /* 0x000fe20003f25300 */
[----:B------:R-:W-:Y:S01]  /*03b0*/  IMAD.MOV.U32 R8, RZ, RZ, RZ ;  /* 0x000000ffff087224 */ /* 0x000fe200078e00ff */
[----:B------:R-:W-:Y:S01]  /*03c0*/  ISETP.NE.AND.EX P0, PT, RZ, c[0x0][0x364], PT, P2 ;  /* 0x0000d900ff007a0c */ /* 0x000fe20003f05320 */
[----:B------:R-:W-:Y:S01]  /*03d0*/  IMAD.WIDE R4, R56, R9, c[0x0][0x348] ;  /* 0x0000d20038047625 */ /* 0x000fe200078e0209 */
[----:B------:R-:W-:-:S04]  /*03e0*/  ISETP.NE.U32.AND P3, PT, RZ, c[0x0][0x348], PT ;  /* 0x0000d200ff007a0c */ /* 0x000fc80003f65070 */
[----:B------:R-:W-:-:S05]  /*03f0*/  ISETP.NE.AND.EX P2, PT, RZ, c[0x0][0x34c], PT, P3 ;  /* 0x0000d300ff007a0c */ /* 0x000fca0003f45330 */
[----:B------:R-:W-:-:S04]  /*0400*/  @P1 IMAD.WIDE R6, R56, R9, c[0x0][0x370] ;  /* 0x0000dc0038061625 */ /* 0x000fc800078e0209 */
[----:B------:R-:W-:Y:S01]  /*0410*/  @P0 IMAD.WIDE R2, R56, R9, c[0x0][0x360] ;  /* 0x0000d80038020625 */ /* 0x000fe200078e0209 */
[----:B------:R2:W5:Y:S04]  /*0420*/  @P1 LDG.E R251, [R6.64] ;  /* 0x0000000606fb1981 */ /* 0x000568000c1e1900 */
[----:B------:R2:W5:Y:S04]  /*0430*/  @P2 LDG.E R8, [R4.64] ;  /* 0x0000000604082981 */ /* 0x000568000c1e1900 */
[----:B------:R2:W5:Y:S01]  /*0440*/  @P0 LDG.E R13, [R2.64] ;  /* 0x00000006020d0981 */ /* 0x000562000c1e1900 */
[----:B------:R-:W-:-:S02]  /*0450*/  ULDC UR5, c[0x0][0x2ac] ;  /* 0x0000ab0000057ab9 */ /* 0x000fc40000000800 */
[----:B------:R-:W-:Y:S01]  /*0460*/  ULDC UR4, c[0x0][0x1d0] ;  /* 0x0000740000047ab9 */ /* 0x000fe20000000800 */
[----:B------:R-:W3:Y:S01]  /*0470*/  S2R R49, SR_CTAID.Y ;  /* 0x0000000000317919 */ /* 0x000ee20000002600 */
[----:B------:R-:W-:-:S06]  /*0480*/  UIMAD UR4, UR5, UR4, URZ ;  /* 0x00000004050472a4 */ /* 0x000fcc000f8e023f */
[----:B-1----:R-:W-:Y:S01]  /*0490*/  IMAD.U32 R0, RZ, RZ, UR4 ;  /* 0x00000004ff007e24 */ /* 0x002fe2000f8e00ff */
[----:B---3--:R-:W-:Y:S01]  /*04a0*/  SHF.R.S32.HI R52, RZ, 0x1f, R49 ;  /* 0x0000001fff347819 */ /* 0x008fe20000011431 */
[----:B------:R-:W-:Y:S05]  /*04b0*/  @P0 BRA `(.L_x_21) ;  /* 0x0000004000000947 */ /* 0x000fea0003800000 */
[----:B--2---:R-:W-:Y:S05]  /*04c0*/  @!P2 BRA `(.L_x_21) ;  /* 0x000000300000a947 */ /* 0x004fea0003800000 */
[----:B------:R-:W2:Y:S04]  /*04d0*/  LDG.E R3, [R4.64] ;  /* 0x0000000604037981 */ /* 0x000ea8000c1e1900 */
[----:B------:R-:W2:Y:S02]  /*04e0*/  LDG.E R2, [R4.64+0x4] ;  /* 0x0000040604027981 */ /* 0x000ea4000c1e1900 */
[----:B--2--5:R-:W-:Y:S02]  /*04f0*/  IADD3 R13, -R3, R2, RZ ;  /* 0x00000002030d7210 */ /* 0x024fe40007ffe1ff */
.L_x_21:
[----:B--2---:R-:W-:-:S04]  /*0500*/  ISETP.NE.U32.AND P0, PT, RZ, c[0x0][0x368], PT ;  /* 0x0000da00ff007a0c */ /* 0x004fc80003f05070 */
[----:B------:R-:W-:-:S13]  /*0510*/  ISETP.NE.AND.EX P0, PT, RZ, c[0x0][0x36c], PT, P0 ;  /* 0x0000db00ff007a0c */ /* 0x000fda0003f05300 */
[----:B------:R-:W-:Y:S05]  /*0520*/  @!P0 BRA `(.L_x_22) ;  /* 0x0000003000008947 */ /* 0x000fea0003800000 */
[----:B------:R-:W-:-:S05]  /*0530*/  IMAD.WIDE R2, R56, R9, c[0x0][0x368] ;  /* 0x0000da0038027625 */ /* 0x000fca00078e0209 */
[----:B------:R1:W5:Y:S01]  /*0540*/  LDG.E R0, [R2.64] ;  /* 0x0000000602007981 */ /* 0x000362000c1e1900 */
[----:B------:R-:W-:Y:S05]  /*0550*/  BRA `(.L_x_23) ;  /* 0x0000007000007947 */ /* 0x000fea0003800000 */
.L_x_22:
[----:B------:R-:W-:-:S04]  /*0560*/  ISETP.NE.U32.AND P0, PT, RZ, c[0x0][0x350], PT ;  /* 0x0000d400ff007a0c */ /* 0x000fc80003f05070 */
[----:B------:R-:W-:-:S13]  /*0570*/  ISETP.NE.AND.EX P0, PT, RZ, c[0x0][0x354], PT, P0 ;  /* 0x0000d500ff007a0c */ /* 0x000fda0003f05300 */
[----:B------:R-:W-:Y:S05]  /*0580*/  @!P0 BRA `(.L_x_23) ;  /* 0x0000004000008947 */ /* 0x000fea0003800000 */
[----:B------:R-:W-:-:S05]  /*0590*/  IMAD.WIDE R2, R56, R9, c[0x0][0x350] ;  /* 0x0000d40038027625 */ /* 0x000fca00078e0209 */
[----:B------:R-:W2:Y:S04]  /*05a0*/  LDG.E R4, [R2.64] ;  /* 0x0000000602047981 */ /* 0x000ea8000c1e1900 */
[----:B------:R-:W2:Y:S02]  /*05b0*/  LDG.E R0, [R2.64+0x4] ;  /* 0x0000040602007981 */ /* 0x000ea4000c1e1900 */
[----:B--2---:R-:W-:-:S05]  /*05c0*/  IADD3 R0, -R4, R0, RZ ;  /* 0x0000000004007210 */ /* 0x004fca0007ffe1ff */
.L_x_23:
[----:B-----5:R-:W-:Y:S01]  /*05d0*/  IMAD.IADD R61, R0, 0x1, -R251 ;  /* 0x00000001003d7824 */ /* 0x020fe200078e0afb */
[----:B------:R-:W-:Y:S01]  /*05e0*/  PLOP3.LUT P4, PT, PT, PT, PT, 0x80, 0x0 ;  /* 0x000000000000781c */ /* 0x000fe20003f8f070 */
[----:B------:R-:W-:Y:S01]  /*05f0*/  CS2R R130, SRZ ;  /* 0x0000000000827805 */ /* 0x000fe2000001ff00 */
[----:B------:R-:W-:Y:S01]  /*0600*/  CS2R R128, SRZ ;  /* 0x0000000000807805 */ /* 0x000fe2000001ff00 */
[----:B------:R-:W-:Y:S01]  /*0610*/  CS2R R170, SRZ ;  /* 0x0000000000aa7805 */ /* 0x000fe2000001ff00 */
[C---:B------:R-:W-:Y:S01]  /*0620*/  ISETP.GE.AND P0, PT, R61.reuse, 0x1, PT ;  /* 0x000000013d00780c */ /* 0x040fe20003f06270 */
[----:B------:R-:W-:Y:S01]  /*0630*/  CS2R R168, SRZ ;  /* 0x0000000000a87805 */ /* 0x000fe2000001ff00 */
[----:B------:R-:W-:Y:S01]  /*0640*/  IADD3 R0, R61, 0x3f, RZ ;  /* 0x0000003f3d007810 */ /* 0x000fe20007ffe0ff */
[----:B------:R-:W-:Y:S01]  /*0650*/  IMAD.MOV.U32 R12, RZ, RZ, RZ ;  /* 0x000000ffff0c7224 */ /* 0x000fe200078e00ff */
[----:B------:R-:W-:Y:S01]  /*0660*/  MOV R126, RZ ;  /* 0x000000ff007e7202 */ /* 0x000fe20000000f00 */
[----:B------:R-:W-:Y:S01]  /*0670*/  CS2R R124, SRZ ;  /* 0x00000000007c7805 */ /* 0x000fe2000001ff00 */
[----:B-1----:R-:W-:Y:S01]  /*0680*/  SHF.R.S32.HI R2, RZ, 0x1f, R0 ;  /* 0x0000001fff027819 */ /* 0x002fe20000011400 */
[----:B------:R-:W-:Y:S01]  /*0690*/  CS2R R122, SRZ ;  /* 0x00000000007a7805 */ /* 0x000fe2000001ff00 */
[----:B------:R-:W-:Y:S01]  /*06a0*/  CS2R R120, SRZ ;  /* 0x0000000000787805 */ /* 0x000fe2000001ff00 */
[----:B------:R-:W-:Y:S01]  /*06b0*/  CS2R R14, SRZ ;  /* 0x00000000000e7805 */ /* 0x000fe2000001ff00 */
[----:B------:R-:W-:Y:S01]  /*06c0*/  LEA.HI R29, R2, R0, RZ, 0x6 ;  /* 0x00000000021d7211 */ /* 0x000fe200078f30ff */
[----:B------:R-:W-:Y:S01]  /*06d0*/  IMAD.MOV.U32 R166, RZ, RZ, RZ ;  /* 0x000000ffffa67224 */ /* 0x000fe200078e00ff */
[----:B------:R-:W-:Y:S01]  /*06e0*/  CS2R R16, SRZ ;  /* 0x0000000000107805 */ /* 0x000fe2000001ff00 */
[----:B------:R-:W-:Y:S01]  /*06f0*/  IMAD.MOV.U32 R164, RZ, RZ, RZ ;  /* 0x000000ffffa47224 */ /* 0x000fe200078e00ff */
[----:B------:R-:W-:Y:S01]  /*0700*/  MOV R118, RZ ;  /* 0x000000ff00767202 */ /* 0x000fe20000000f00 */
[----:B------:R-:W-:Y:S01]  /*0710*/  IMAD.MOV.U32 R116, RZ, RZ, RZ ;  /* 0x000000ffff747224 */ /* 0x000fe200078e00ff */
[----:B------:R-:W-:Y:S01]  /*0720*/  CS2R R18, SRZ ;  /* 0x0000000000127805 */ /* 0x000fe2000001ff00 */
[----:B------:R-:W-:Y:S01]  /*0730*/  IMAD.MOV.U32 R114, RZ, RZ, RZ ;  /* 0x000000ffff727224 */ /* 0x000fe200078e00ff */
[----:B------:R-:W-:Y:S01]  /*0740*/  MOV R112, RZ ;  /* 0x000000ff00707202 */ /* 0x000fe20000000f00 */
        /* <DEDUP_REMOVED lines=10> */
[----:B------:R-:W-:Y:S01]  /*07f0*/  CS2R R26, SRZ ;  /* 0x00000000001a7805 */ /* 0x000fe2000001ff00 */
[----:B------:R-:W-:Y:S01]  /*0800*/  IMAD.MOV.U32 R100, RZ, RZ, RZ ;  /* 0x000000ffff647224 */ /* 0x000fe200078e00ff */
[----:B------:R-:W-:Y:S01]  /*0810*/  MOV R98, RZ ;  /* 0x000000ff00627202 */ /* 0x000fe20000000f00 */
[----:B------:R-:W-:Y:S01]  /*0820*/  IMAD.MOV.U32 R28, RZ, RZ, RZ ;  /* 0x000000ffff1c7224 */ /* 0x000fe200078e00ff */
[----:B------:R-:W-:Y:S01]  /*0830*/  MOV R96, RZ ;  /* 0x000000ff00607202 */ /* 0x000fe20000000f00 */
[----:B------:R-:W-:Y:S01]  /*0840*/  CS2R R158, SRZ ;  /* 0x00000000009e7805 */ /* 0x000fe2000001ff00 */
[----:B------:R-:W-:Y:S01]  /*0850*/  CS2R R30, SRZ ;  /* 0x00000000001e7805 */ /* 0x000fe2000001ff00 */
[----:B------:R-:W-:Y:S01]  /*0860*/  IMAD.MOV.U32 R156, RZ, RZ, RZ ;  /* 0x000000ffff9c7224 */ /* 0x000fe200078e00ff */
[----:B------:R-:W-:Y:S01]  /*0870*/  MOV R94, RZ ;  /* 0x000000ff005e7202 */ /* 0x000fe20000000f00 */
[----:B------:R-:W-:Y:S01]  /*0880*/  CS2R R32, SRZ ;  /* 0x0000000000207805 */ /* 0x000fe2000001ff00 */
[----:B------:R-:W-:Y:S01]  /*0890*/  IMAD.MOV.U32 R92, RZ, RZ, RZ ;  /* 0x000000ffff5c7224 */ /* 0x000fe200078e00ff */
[----:B------:R-:W-:Y:S01]  /*08a0*/  CS2R R90, SRZ ;  /* 0x00000000005a7805 */ /* 0x000fe2000001ff00 */
        /* <DEDUP_REMOVED lines=18> */
[----:B------:R-:W-:Y:S01]  /*09d0*/  CS2R R42, SRZ ;  /* 0x00000000002a7805 */ /* 0x000fe2000001ff00 */
[----:B------:R-:W-:Y:S01]  /*09e0*/  MOV R154, RZ ;  /* 0x000000ff009a7202 */ /* 0x000fe20000000f00 */
[----:B------:R-:W-:Y:S01]  /*09f0*/  IMAD.MOV.U32 R152, RZ, RZ, RZ ;  /* 0x000000ffff987224 */ /* 0x000fe200078e00ff */
[----:B------:R-:W-:Y:S01]  /*0a00*/  CS2R R142, SRZ ;  /* 0x00000000008e7805 */ /* 0x000fe2000001ff00 */
[----:B------:R-:W-:Y:S01]  /*0a10*/  MOV R140, RZ ;  /* 0x000000ff008c7202 */ /* 0x000fe20000000f00 */
[----:B------:R-:W-:Y:S01]  /*0a20*/  CS2R R44, SRZ ;  /* 0x00000000002c7805 */ /* 0x000fe2000001ff00 */
[----:B------:R-:W-:Y:S01]  /*0a30*/  IMAD.MOV.U32 R146, RZ, RZ, RZ ;  /* 0x000000ffff927224 */ /* 0x000fe200078e00ff */
[----:B------:R-:W-:Y:S01]  /*0a40*/  MOV R144, RZ ;  /* 0x000000ff00907202 */ /* 0x000fe20000000f00 */
[----:B------:R-:W-:Y:S01]  /*0a50*/  IMAD.MOV.U32 R54, RZ, RZ, RZ ;  /* 0x000000ffff367224 */ /* 0x000fe200078e00ff */
[----:B------:R-:W-:Y:S01]  /*0a60*/  MOV R53, RZ ;  /* 0x000000ff00357202 */ /* 0x000fe20000000f00 */
[----:B------:R-:W-:Y:S01]  /*0a70*/  CS2R R50, SRZ ;  /* 0x0000000000327805 */ /* 0x000fe2000001ff00 */
[----:B------:R-:W-:Y:S05]  /*0a80*/  @!P0 BRA `(.L_x_24) ;  /* 0x00007f4000008947 */ /* 0x000fea0003800000 */
[----:B------:R-:W-:-:S04]  /*0a90*/  ISETP.NE.U32.AND P5, PT, RZ, c[0x0][0x340], PT ;  /* 0x0000d000ff007a0c */ /* 0x000fc80003fa5070 */
[----:B------:R-:W-:-:S13]  /*0aa0*/  ISETP.NE.AND.EX P5, PT, RZ, c[0x0][0x344], PT, P5 ;  /* 0x0000d100ff007a0c */ /* 0x000fda0003fa5350 */
[----:B------:R-:W-:-:S05]  /*0ab0*/  @P5 IMAD.WIDE R2, R56, R9, c[0x0][0x340] ;  /* 0x0000d00038025625 */ /* 0x000fca00078e0209 */
[----:B------:R1:W5:Y:S01]  /*0ac0*/  @P5 LDG.E R14, [R2.64] ;  /* 0x00000006020e5981 */ /* 0x000362000c1e1900 */
[----:B------:R-:W-:Y:S01]  /*0ad0*/  SHF.R.S32.HI R10, RZ, 0x1f, R153 ;  /* 0x0000001fff0a7819 */ /* 0x000fe20000011499 */
[----:B------:R-:W-:Y:S01]  /*0ae0*/  IMAD.MOV.U32 R6, RZ, RZ, c[0x0][0x2c4] ;  /* 0x0000b100ff067624 */ /* 0x000fe200078e00ff */
[----:B------:R-:W-:Y:S01]  /*0af0*/  SHF.R.S32.HI R0, RZ, 0x1f, R8 ;  /* 0x0000001fff007819 */ /* 0x000fe20000011408 */
[----:B------:R-:W-:Y:S01]  /*0b00*/  IMAD R13, R13, c[0x0][0x2c4], RZ ;  /* 0x0000b1000d0d7a24 */ /* 0x000fe200078e02ff */
[-C--:B------:R-:W-:Y:S01]  /*0b10*/  LEA.HI R5, R10, R153.reuse, RZ, 0x2 ;  /* 0x000000990a057211 */ /* 0x080fe200078f10ff */
[----:B------:R-:W-:Y:S01]  /*0b20*/  BSSY B0, `(.L_x_25) ;  /* 0x000005d000007945 */ /* 0x000fe20003800000 */
[----:B------:R-:W-:Y:S01]  /*0b30*/  ISETP.NE.AND P0, PT, R6, 0x1, PT ;  /* 0x000000010600780c */ /* 0x000fe20003f05270 */
[----:B------:R-:W-:Y:S01]  /*0b40*/  IMAD R0, R0, c[0x0][0x178], RZ ;  /* 0x00005e0000007a24 */ /* 0x000fe200078e02ff */
[----:B------:R-:W-:Y:S02]  /*0b50*/  LOP3.LUT R4, R5, 0xfffffffc, RZ, 0xc0, !PT ;  /* 0xfffffffc05047812 */ /* 0x000fe400078ec0ff */
[----:B------:R-:W-:Y:S01]  /*0b60*/  SHF.R.S32.HI R17, RZ, 0x2, R5 ;  /* 0x00000002ff117819 */ /* 0x000fe20000011405 */
[----:B------:R-:W-:Y:S01]  /*0b70*/  IMAD R0, R8, c[0x0][0x17c], R0 ;  /* 0x00005f0008007a24 */ /* 0x000fe200078e0200 */
[-C--:B------:R-:W-:Y:S01]  /*0b80*/  LEA.HI R24, R10, R153.reuse, RZ, 0x3 ;  /* 0x000000990a187211 */ /* 0x080fe200078f18ff */
[----:B------:R-:W-:Y:S01]  /*0b90*/  IMAD.IADD R9, R153, 0x1, -R4 ;  /* 0x0000000199097824 */ /* 0x000fe200078e0a04 */
[----:B------:R-:W-:Y:S01]  /*0ba0*/  SEL R4, R56, RZ, !P2 ;  /* 0x000000ff38047207 */ /* 0x000fe20005000000 */
[----:B------:R-:W-:Y:S01]  /*0bb0*/  IMAD R5, R52, c[0x0][0x1b8], RZ ;  /* 0x00006e0034057a24 */ /* 0x000fe200078e02ff */
[CC--:B------:R-:W-:Y:S01]  /*0bc0*/  LEA.HI R20, R10.reuse, R153.reuse, RZ, 0x4 ;  /* 0x000000990a147211 */ /* 0x0c0fe200078f20ff */
[----:B------:R-:W-:Y:S01]  /*0bd0*/  IMAD R231, R9, 0x20, R17 ;  /* 0x0000002009e77824 */ /* 0x000fe200078e0211 */
[----:B------:R-:W-:Y:S01]  /*0be0*/  SHF.R.S32.HI R22, RZ, 0x3, R24 ;  /* 0x00000003ff167819 */ /* 0x000fe20000011418 */
[----:B------:R-:W-:Y:S01]  /*0bf0*/  IMAD R5, R49, c[0x0][0x1bc], R5 ;  /* 0x00006f0031057a24 */ /* 0x000fe200078e0205 */
[----:B------:R-:W-:Y:S01]  /*0c00*/  SHF.R.S32.HI R159, RZ, 0x6, R29 ;  /* 0x00000006ff9f7819 */ /* 0x000fe2000001141d */
[----:B------:R-:W-:Y:S01]  /*0c10*/  IMAD.SHL.U32 R60, R9, 0x8, RZ ;  /* 0x00000008093c7824 */ /* 0x000fe200078e00ff */
[----:B------:R-:W-:Y:S01]  /*0c20*/  LEA.HI R138, R10, R153, RZ, 0x5 ;  /* 0x000000990a8a7211 */ /* 0x000fe200078f28ff */
[----:B------:R-:W-:-:S02]  /*0c30*/  IMAD R16, R48, 0x80, R17 ;  /* 0x0000008030107824 */ /* 0x000fc400078e0211 */
[----:B-1----:R-:W-:Y:S01]  /*0c40*/  IMAD.WIDE.U32 R2, R8, c[0x0][0x178], RZ ;  /* 0x00005e0008027a25 */ /* 0x002fe200078e00ff */
[----:B------:R1:W-:Y:S01]  /*0c50*/  STL [R1+0x10], R159 ;  /* 0x0000109f01007387 */ /* 0x0003e20000100800 */
[----:B------:R-:W-:Y:S02]  /*0c60*/  SHF.R.S32.HI R23, RZ, 0x5, R138 ;  /* 0x00000005ff177819 */ /* 0x000fe4000001148a */
[----:B------:R-:W-:Y:S01]  /*0c70*/  IMAD.IADD R3, R3, 0x1, R0 ;  /* 0x0000000103037824 */ /* 0x000fe200078e0200 */
[----:B------:R-:W-:Y:S01]  /*0c80*/  SHF.R.S32.HI R0, RZ, 0x1f, R56 ;  /* 0x0000001fff007819 */ /* 0x000fe20000011438 */
[----:B------:R-:W-:Y:S01]  /*0c90*/  IMAD R8, R48, 0x80, R231 ;  /* 0x0000008030087824 */ /* 0x000fe200078e02e7 */
[----:B------:R-:W-:Y:S01]  /*0ca0*/  IADD3 R19, R60, 0x20, RZ ;  /* 0x000000203c137810 */ /* 0x000fe20007ffe0ff */
[----:B------:R-:W-:Y:S01]  /*0cb0*/  IMAD.WIDE.U32 R2, R49, c[0x0][0x1b8], R2 ;  /* 0x00006e0031027a25 */ /* 0x000fe200078e0002 */
[----:B------:R-:W-:Y:S02]  /*0cc0*/  SEL R6, R0, RZ, !P2 ;  /* 0x000000ff00067207 */ /* 0x000fe40005000000 */
[----:B------:R-:W-:Y:S01]  /*0cd0*/  IADD3 R55, R60, 0x40, RZ ;  /* 0x000000403c377810 */ /* 0x000fe20007ffe0ff */
[----:B------:R-:W-:Y:S01]  /*0ce0*/  @P0 IMAD.HI.U32 R7, R8, c[0x0][0x2c8], RZ ;  /* 0x0000b20008070a27 */ /* 0x000fe200078e00ff */
[----:B------:R-:W-:-:S02]  /*0cf0*/  ISETP.GE.AND P4, PT, R60, c[0x0][0x198], PT ;  /* 0x000066003c007a0c */ /* 0x000fc40003f86270 */
[----:B------:R-:W-:Y:S01]  /*0d00*/  ISETP.GE.AND P3, PT, R19, c[0x0][0x198], PT ;  /* 0x0000660013007a0c */ /* 0x000fe20003f66270 */
[----:B------:R-:W-:Y:S01]  /*0d10*/  IMAD.IADD R3, R3, 0x1, R5 ;  /* 0x0000000103037824 */ /* 0x000fe200078e0205 */
[----:B------:R-:W-:Y:S01]  /*0d20*/  ISETP.GE.AND P2, PT, R55, c[0x0][0x198], PT ;  /* 0x0000660037007a0c */ /* 0x000fe20003f46270 */
[----:B------:R-:W-:Y:S01]  /*0d30*/  IMAD.MOV.U32 R0, RZ, RZ, R8 ;  /* 0x000000ffff007224 */ /* 0x000fe200078e0008 */
[----:B------:R-:W-:Y:S01]  /*0d40*/  @P0 SHF.R.U32.HI R0, RZ, c[0x0][0x2cc], R7 ;  /* 0x0000b300ff000a19 */ /* 0x000fe20000011607 */
[----:B------:R-:W-:Y:S02]  /*0d50*/  IMAD R5, R6, c[0x0][0x1c0], RZ ;  /* 0x0000700006057a24 */ /* 0x000fe400078e02ff */
[----:B------:R-:W-:-:S04]  /*0d60*/  IMAD.WIDE.U32 R2, R4, c[0x0][0x1c0], R2 ;  /* 0x0000700004027a25 */ /* 0x000fc800078e0002 */
[----:B------:R-:W-:Y:S01]  /*0d70*/  IMAD R6, R4, c[0x0][0x1c4], R5 ;  /* 0x0000710004067a24 */ /* 0x000fe200078e0205 */
[--C-:B------:R-:W-:Y:S01]  /*0d80*/  SHF.R.S32.HI R5, RZ, 0x1f, R0.reuse ;  /* 0x0000001fff057819 */ /* 0x100fe20000011400 */
[----:B------:R-:W-:Y:S02]  /*0d90*/  IMAD.MOV R4, RZ, RZ, -R0 ;  /* 0x000000ffff047224 */ /* 0x000fe400078e0a00 */
[----:B------:R-:W-:Y:S01]  /*0da0*/  IMAD.IADD R3, R3, 0x1, R6 ;  /* 0x0000000103037824 */ /* 0x000fe200078e0206 */
[----:B------:R-:W-:Y:S01]  /*0db0*/  LOP3.LUT R6, R20, 0xfffffff0, RZ, 0xc0, !PT ;  /* 0xfffffff014067812 */ /* 0x000fe200078ec0ff */
[----:B------:R-:W-:Y:S02]  /*0dc0*/  IMAD R5, R5, c[0x0][0x1b0], RZ ;  /* 0x00006c0005057a24 */ /* 0x000fe400078e02ff */
[----:B------:R-:W-:Y:S02]  /*0dd0*/  IMAD R4, R4, c[0x0][0x2c4], R8 ;  /* 0x0000b10004047a24 */ /* 0x000fe400078e0208 */
[----:B------:R-:W-:-:S02]  /*0de0*/  IMAD R5, R0, c[0x0][0x1b4], R5 ;  /* 0x00006d0000057a24 */ /* 0x000fc400078e0205 */
[----:B------:R-:W-:Y:S01]  /*0df0*/  IMAD.WIDE.U32 R2, R0, c[0x0][0x1b0], R2 ;  /* 0x00006c0000027a25 */ /* 0x000fe200078e0002 */
[----:B------:R-:W-:-:S03]  /*0e00*/  SHF.R.S32.HI R0, RZ, 0x1f, R4 ;  /* 0x0000001fff007819 */ /* 0x000fc60000011404 */
[----:B------:R-:W-:Y:S02]  /*0e10*/  IMAD.IADD R3, R3, 0x1, R5 ;  /* 0x0000000103037824 */ /* 0x000fe400078e0205 */
[----:B------:R-:W-:Y:S02]  /*0e20*/  IMAD R0, R0, c[0x0][0x1a8], RZ ;  /* 0x00006a0000007a24 */ /* 0x000fe400078e02ff */
[----:B------:R-:W-:Y:S02]  /*0e30*/  IMAD.SHL.U32 R5, R22, 0x40, RZ ;  /* 0x0000004016057824 */ /* 0x000fe400078e00ff */
[----:B------:R-:W-:Y:S02]  /*0e40*/  IMAD.IADD R18, R153, 0x1, -R6 ;  /* 0x0000000199127824 */ /* 0x000fe400078e0a06 */
[C---:B------:R-:W-:Y:S01]  /*0e50*/  IMAD R7, R4.reuse, c[0x0][0x1ac], R0 ;  /* 0x00006b0004077a24 */ /* 0x040fe200078e0200 */
[----:B------:R-:W-:Y:S01]  /*0e60*/  LOP3.LUT R0, R5, 0xc0, RZ, 0xc0, !PT ;  /* 0x000000c005007812 */ /* 0x000fe200078ec0ff */
[----:B------:R-:W-:Y:S01]  /*0e70*/  IMAD.WIDE.U32 R2, R4, c[0x0][0x1a8], R2 ;  /* 0x00006a0004027a25 */ /* 0x000fe200078e0002 */
[----:B------:R-:W-:-:S02]  /*0e80*/  LEA.HI R15, R18, R18, RZ, 0x1 ;  /* 0x00000012120f7211 */ /* 0x000fc400078f08ff */
[----:B------:R-:W-:Y:S01]  /*0e90*/  SHF.R.U32.HI R5, RZ, 0x3, R0 ;  /* 0x00000003ff057819 */ /* 0x000fe20000011600 */
[----:B------:R-:W-:Y:S01]  /*0ea0*/  IMAD.IADD R4, R3, 0x1, R7 ;  /* 0x0000000103047824 */ /* 0x000fe200078e0207 */
[----:B------:R-:W-:Y:S02]  /*0eb0*/  LOP3.LUT R0, R0, 0x18, R60, 0xf8, !PT ;  /* 0x0000001800007812 */ /* 0x000fe400078ef83c */
[--C-:B------:R-:W-:Y:S02]  /*0ec0*/  SHF.R.S32.HI R6, RZ, 0x1, R15.reuse ;  /* 0x00000001ff067819 */ /* 0x100fe4000001140f */
[----:B------:R-:W-:Y:S02]  /*0ed0*/  SHF.R.S32.HI R3, RZ, 0x1f, R15 ;  /* 0x0000001fff037819 */ /* 0x000fe4000001140f */
[----:B------:R-:W-:Y:S02]  /*0ee0*/  LEA R12, P0, R2, c[0x0][0x160], 0x1 ;  /* 0x00005800020c7a11 */ /* 0x000fe400078008ff */
[----:B------:R-:W-:-:S02]  /*0ef0*/  LOP3.LUT R5, R0, R5, RZ, 0x3c, !PT ;  /* 0x0000000500057212 */ /* 0x000fc400078e3cff */
[----:B------:R-:W-:Y:S02]  /*0f00*/  LEA.HI R0, R3, R6, RZ, 0x2 ;  /* 0x0000000603007211 */ /* 0x000fe400078f10ff */
[----:B------:R-:W-:Y:S02]  /*0f10*/  LEA.HI R7, R17, R17, RZ, 0x1 ;  /* 0x0000001111077211 */ /* 0x000fe400078f08ff */
[----:B------:R-:W-:Y:S02]  /*0f20*/  LEA.HI.X R11, R2, c[0x0][0x164], R4, 0x1, P0 ;  /* 0x00005900020b7a11 */ /* 0x000fe400000f0c04 */
[----:B------:R-:W-:Y:S01]  /*0f30*/  ISETP.GE.AND P0, PT, R16, R13, PT ;  /* 0x0000000d1000720c */ /* 0x000fe20003f06270 */
[----:B------:R1:W2:Y:S01]  /*0f40*/  SHFL.IDX PT, R2, R12, RZ, 0x1c1f ;  /* 0x001c1fff0c027589 */ /* 0x0002a200000e0000 */
[----:B------:R-:W-:Y:S02]  /*0f50*/  LOP3.LUT R4, R0, 0xfffffffc, RZ, 0xc0, !PT ;  /* 0xfffffffc00047812 */ /* 0x000fe400078ec0ff */
[----:B------:R-:W-:Y:S01]  /*0f60*/  LOP3.LUT R0, R7, 0x7fffffe, RZ, 0xc0, !PT ;  /* 0x07fffffe07007812 */ /* 0x000fe200078ec0ff */
[----:B------:R1:W3:Y:S02]  /*0f70*/  SHFL.IDX PT, R3, R11, RZ, 0x1c1f ;  /* 0x001c1fff0b037589 */ /* 0x0002e400000e0000 */
[----:B------:R-:W-:-:S02]  /*0f80*/  IMAD.IADD R21, R6, 0x1, -R4 ;  /* 0x0000000106157824 */ /* 0x000fc400078e0a04 */
[----:B------:R-:W-:Y:S02]  /*0f90*/  IMAD.IADD R0, R17, 0x1, -R0 ;  /* 0x0000000111007824 */ /* 0x000fe400078e0a00 */
[----:B------:R-:W-:Y:S01]  /*0fa0*/  IMAD.MOV.U32 R4, RZ, RZ, 0x10 ;  /* 0x00000010ff047424 */ /* 0x000fe200078e00ff */
[----:B------:R-:W-:Y:S01]  /*0fb0*/  LOP3.LUT P1, RZ, R21, 0x2, RZ, 0xc0, !PT ;  /* 0x0000000215ff7812 */ /* 0x000fe2000782c0ff */
[----:B------:R-:W-:-:S03]  /*0fc0*/  IMAD R0, R23, 0x8, R0 ;  /* 0x0000000817007824 */ /* 0x000fc600078e0200 */
[----:B------:R-:W-:Y:S01]  /*0fd0*/  SEL R4, R4, 0xfffffff0, !P1 ;  /* 0xfffffff004047807 */ /* 0x000fe20004800000 */
[----:B------:R-:W-:Y:S02]  /*0fe0*/  IMAD.U32 R221, R0, 0x20, R5 ;  /* 0x0000002000dd7824 */ /* 0x000fe400078e0005 */
[----:B------:R-:W-:Y:S01]  /*0ff0*/  @!P5 IMAD.MOV.U32 R14, RZ, RZ, R56 ;  /* 0x000000ffff0ed224 */ /* 0x000fe200078e0038 */
[----:B------:R-:W-:Y:S05]  /*1000*/  @P0 BRA `(.L_x_26) ;  /* 0x000000e000000947 */ /* 0x000fea0003800000 */
[----:B-123--:R-:W-:Y:S01]  /*1010*/  SHF.R.S32.HI R5, RZ, 0x1f, R19 ;  /* 0x0000001fff057819 */ /* 0x00efe20000011413 */
[----:B------:R-:W-:Y:S01]  /*1020*/  IMAD.WIDE R8, R60, 0x2, R2 ;  /* 0x000000023c087825 */ /* 0x000fe200078e0202 */
[----:B------:R-:W-:Y:S02]  /*1030*/  SHF.R.S32.HI R0, RZ, 0x1f, R55 ;  /* 0x0000001fff007819 */ /* 0x000fe40000011437 */
[----:B------:R-:W-:Y:S02]  /*1040*/  LEA.HI R5, R5, R19, RZ, 0x3 ;  /* 0x0000001305057211 */ /* 0x000fe400078f18ff */
[----:B------:R-:W-:-:S02]  /*1050*/  LEA.HI R0, R0, R55, RZ, 0x3 ;  /* 0x0000003700007211 */ /* 0x000fc400078f18ff */
[----:B------:R-:W-:Y:S02]  /*1060*/  LOP3.LUT R5, R5, 0xfffffff8, RZ, 0xc0, !PT ;  /* 0xfffffff805057812 */ /* 0x000fe400078ec0ff */
[----:B------:R-:W-:Y:S01]  /*1070*/  LOP3.LUT R10, R0, 0xfffffff8, RZ, 0xc0, !PT ;  /* 0xfffffff8000a7812 */ /* 0x000fe200078ec0ff */
[----:B------:R-:W-:Y:S02]  /*1080*/  IMAD.SHL.U32 R0, R221, 0x2, RZ ;  /* 0x00000002dd007824 */ /* 0x000fe400078e00ff */
[----:B------:R-:W-:-:S03]  /*1090*/  IMAD.WIDE R6, R5, 0x2, R2 ;  /* 0x0000000205067825 */ /* 0x000fc600078e0202 */
[----:B------:R-:W-:Y:S01]  /*10a0*/  @!PT LDS RZ, [RZ] ;  /* 0x00000000fffff984 */ /* 0x000fe20000000800 */
[----:B------:R1:W-:Y:S01]  /*10b0*/  LDGSTS.E.BYPASS.LTC128B.128 [R0+0x6100], [R8.64], !P4 ;  /* 0x0610000008007fae */ /* 0x0003e2000e101d46 */
[----:B------:R-:W-:-:S03]  /*10c0*/  IMAD.WIDE R2, R10, 0x2, R2 ;  /* 0x000000020a027825 */ /* 0x000fc600078e0202 */
[----:B------:R1:W-:Y:S04]  /*10d0*/  LDGSTS.E.BYPASS.LTC128B.128 [R0+0x8100], [R6.64], !P3 ;  /* 0x0810000006007fae */ /* 0x0003e8000d901d46 */
[----:B------:R1:W-:Y:S02]  /*10e0*/  LDGSTS.E.BYPASS.LTC128B.128 [R0+0xa100], [R2.64], !P2 ;  /* 0x0a10000002007fae */ /* 0x0003e4000d101d46 */
.L_x_26:
[----:B-123--:R-:W-:Y:S05]  /*10f0*/  BSYNC B0 ;  /* 0x0000000000007941 */ /* 0x00efea0003800000 */
.L_x_25:
[----:B------:R-:W-:Y:S01]  /*1100*/  IADD3 R0, R16, 0x20, RZ ;  /* 0x0000002010007810 */ /* 0x000fe20007ffe0ff */
[----:B------:R1:W2:Y:S01]  /*1110*/  SHFL.IDX PT, R3, R11, 0x1, 0x1c1f ;  /* 0x003c1f000b037f89 */ /* 0x0002a200000e0000 */
[----:B------:R-:W-:Y:S02]  /*1120*/  BSSY B0, `(.L_x_27) ;  /* 0x0000012000007945 */ /* 0x000fe40003800000 */
[----:B------:R-:W-:Y:S01]  /*1130*/  ISETP.GE.AND P0, PT, R0, R13, PT ;  /* 0x0000000d0000720c */ /* 0x000fe20003f06270 */
[----:B------:R1:W3:-:S12]  /*1140*/  SHFL.IDX PT, R2, R12, 0x1, 0x1c1f ;  /* 0x003c1f000c027f89 */ /* 0x0002d800000e0000 */
[----:B------:R-:W-:Y:S05]  /*1150*/  @P0 BRA `(.L_x_28) ;  /* 0x000000e000000947 */ /* 0x000fea0003800000 */
[----:B------:R-:W-:Y:S01]  /*1160*/  SHF.R.S32.HI R5, RZ, 0x1f, R19 ;  /* 0x0000001fff057819 */ /* 0x000fe20000011413 */
[----:B--23--:R-:W-:Y:S01]  /*1170*/  IMAD.WIDE R8, R60, 0x2, R2 ;  /* 0x000000023c087825 */ /* 0x00cfe200078e0202 */
[----:B------:R-:W-:Y:S02]  /*1180*/  SHF.R.S32.HI R0, RZ, 0x1f, R55 ;  /* 0x0000001fff007819 */ /* 0x000fe40000011437 */
[----:B------:R-:W-:Y:S02]  /*1190*/  LEA.HI R5, R5, R19, RZ, 0x3 ;  /* 0x0000001305057211 */ /* 0x000fe400078f18ff */
[----:B------:R-:W-:Y:S02]  /*11a0*/  LEA.HI R0, R0, R55, RZ, 0x3 ;  /* 0x0000003700007211 */ /* 0x000fe400078f18ff */
[----:B------:R-:W-:Y:S02]  /*11b0*/  LOP3.LUT R5, R5, 0xfffffff8, RZ, 0xc0, !PT ;  /* 0xfffffff805057812 */ /* 0x000fe400078ec0ff */
[----:B------:R-:W-:Y:S01]  /*11c0*/  LOP3.LUT R10, R0, 0xfffffff8, RZ, 0xc0, !PT ;  /* 0xfffffff8000a7812 */ /* 0x000fe200078ec0ff */
[----:B------:R-:W-:-:S02]  /*11d0*/  IMAD.SHL.U32 R0, R221, 0x2, RZ ;  /* 0x00000002dd007824 */ /* 0x000fc400078e00ff */
[----:B------:R-:W-:-:S03]  /*11e0*/  IMAD.WIDE R6, R5, 0x2, R2 ;  /* 0x0000000205067825 */ /* 0x000fc600078e0202 */
[----:B------:R-:W-:Y:S01]  /*11f0*/  @!PT LDS RZ, [RZ] ;  /* 0x00000000fffff984 */ /* 0x000fe20000000800 */
[----:B------:R2:W-:Y:S01]  /*1200*/  LDGSTS.E.BYPASS.LTC128B.128 [R0+0x6900], [R8.64], !P4 ;  /* 0x0690000008007fae */ /* 0x0005e2000e101d46 */
[----:B------:R-:W-:-:S03]  /*1210*/  IMAD.WIDE R2, R10, 0x2, R2 ;  /* 0x000000020a027825 */ /* 0x000fc600078e0202 */
[----:B------:R2:W-:Y:S04]  /*1220*/  LDGSTS.E.BYPASS.LTC128B.128 [R0+0x8900], [R6.64], !P3 ;  /* 0x0890000006007fae */ /* 0x0005e8000d901d46 */
[----:B------:R2:W-:Y:S02]  /*1230*/  LDGSTS.E.BYPASS.LTC128B.128 [R0+0xa900], [R2.64], !P2 ;  /* 0x0a90000002007fae */ /* 0x0005e4000d101d46 */
.L_x_28:
[----:B------:R-:W-:Y:S05]  /*1240*/  BSYNC B0 ;  /* 0x0000000000007941 */ /* 0x000fea0003800000 */
.L_x_27:
[----:B--2---:R-:W-:Y:S01]  /*1250*/  IADD3 R0, R16, 0x40, RZ ;  /* 0x0000004010007810 */ /* 0x004fe20007ffe0ff */
[----:B------:R2:W4:Y:S01]  /*1260*/  SHFL.IDX PT, R3, R11, 0x2, 0x1c1f ;  /* 0x005c1f000b037f89 */ /* 0x00052200000e0000 */
[----:B------:R-:W-:Y:S02]  /*1270*/  BSSY B0, `(.L_x_29) ;  /* 0x0000012000007945 */ /* 0x000fe40003800000 */
[----:B------:R-:W-:Y:S01]  /*1280*/  ISETP.GE.AND P0, PT, R0, R13, PT ;  /* 0x0000000d0000720c */ /* 0x000fe20003f06270 */
[----:B---3--:R2:W3:-:S12]  /*1290*/  SHFL.IDX PT, R2, R12, 0x2, 0x1c1f ;  /* 0x005c1f000c027f89 */ /* 0x0084d800000e0000 */
[----:B------:R-:W-:Y:S05]  /*12a0*/  @P0 BRA `(.L_x_30) ;  /* 0x000000e000000947 */ /* 0x000fea0003800000 */
[----:B------:R-:W-:Y:S01]  /*12b0*/  SHF.R.S32.HI R5, RZ, 0x1f, R19 ;  /* 0x0000001fff057819 */ /* 0x000fe20000011413 */
[----:B---34-:R-:W-:Y:S01]  /*12c0*/  IMAD.WIDE R8, R60, 0x2, R2 ;  /* 0x000000023c087825 */ /* 0x018fe200078e0202 */
        /* <DEDUP_REMOVED lines=12> */
.L_x_30:
[----:B------:R-:W-:Y:S05]  /*1390*/  BSYNC B0 ;  /* 0x0000000000007941 */ /* 0x000fea0003800000 */
.L_x_29:
[----:B------:R-:W-:Y:S01]  /*13a0*/  IMAD.MOV.U32 R162, RZ, RZ, c[0x0][0x2b8] ;  /* 0x0000ae00ffa27624 */ /* 0x000fe200078e00ff */
[----:B---3--:R-:W-:Y:S01]  /*13b0*/  SHFL.IDX PT, R2, R12, 0x3, 0x1c1f ;  /* 0x007c1f000c027f89 */ /* 0x008fe200000e0000 */
[----:B------:R-:W-:Y:S01]  /*13c0*/  IMAD R0, R159, 0x40, R231 ;  /* 0x000000409f007824 */ /* 0x000fe200078e02e7 */
[----:B-----5:R-:W-:Y:S01]  /*13d0*/  SHF.R.S32.HI R5, RZ, 0x1f, R14 ;  /* 0x0000001fff057819 */ /* 0x020fe2000001140e */
[----:B------:R-:W-:Y:S01]  /*13e0*/  IMAD.WIDE.U32 R160, R14, c[0x0][0x2b0], RZ ;  /* 0x0000ac000ea07a25 */ /* 0x000fe200078e00ff */
[----:B------:R-:W-:Y:S01]  /*13f0*/  ISETP.NE.AND P5, PT, R162, 0x1, PT ;  /* 0x00000001a200780c */ /* 0x000fe20003fa5270 */
[----:B----4-:R-:W3:Y:S01]  /*1400*/  SHFL.IDX PT, R3, R11, 0x3, 0x1c1f ;  /* 0x007c1f000b037f89 */ /* 0x010ee200000e0000 */
[----:B------:R-:W-:Y:S01]  /*1410*/  IADD3 R0, R0, -0x40, RZ ;  /* 0xffffffc000007810 */ /* 0x000fe20007ffe0ff */
[----:B------:R-:W-:Y:S01]  /*1420*/  IMAD R5, R5, c[0x0][0x2b0], RZ ;  /* 0x0000ac0005057a24 */ /* 0x000fe200078e02ff */
[----:B------:R-:W-:Y:S01]  /*1430*/  IADD3 R7, R16, 0x60, RZ ;  /* 0x0000006010077810 */ /* 0x000fe20007ffe0ff */
[----:B------:R-:W-:Y:S01]  /*1440*/  IMAD.SHL.U32 R221, R221, 0x2, RZ ;  /* 0x00000002dddd7824 */ /* 0x000fe200078e00ff */
[C---:B------:R-:W-:Y:S01]  /*1450*/  ISETP.GE.AND P1, PT, R0.reuse, R61, PT ;  /* 0x0000003d0000720c */ /* 0x040fe20003f26270 */
[----:B------:R-:W-:Y:S01]  /*1460*/  IMAD.IADD R10, R0, 0x1, R251 ;  /* 0x00000001000a7824 */ /* 0x000fe200078e02fb */
[----:B------:R-:W-:Y:S01]  /*1470*/  ISETP.GE.AND P0, PT, R7, R13, PT ;  /* 0x0000000d0700720c */ /* 0x000fe20003f06270 */
[----:B------:R-:W-:Y:S01]  /*1480*/  IMAD R8, R14, c[0x0][0x2b4], R5 ;  /* 0x0000ad000e087a24 */ /* 0x000fe200078e0205 */
[----:B------:R-:W-:Y:S01]  /*1490*/  SHF.R.S32.HI R9, RZ, 0x1f, R55 ;  /* 0x0000001fff097819 */ /* 0x000fe20000011437 */
[----:B------:R-:W-:Y:S01]  /*14a0*/  IMAD.MOV.U32 R0, RZ, RZ, R10 ;  /* 0x000000ffff007224 */ /* 0x000fe200078e000a */
[----:B------:R-:W-:Y:S01]  /*14b0*/  ISETP.GT.OR P1, PT, R231, 0x3f, P1 ;  /* 0x0000003fe700780c */ /* 0x000fe20000f24670 */
[----:B------:R-:W-:Y:S01]  /*14c0*/  @P5 IMAD.HI.U32 R6, R10, c[0x0][0x2bc], RZ ;  /* 0x0000af000a065a27 */ /* 0x000fe200078e00ff */
[----:B------:R-:W-:Y:S01]  /*14d0*/  LEA.HI R9, R9, R55, RZ, 0x3 ;  /* 0x0000003709097211 */ /* 0x000fe200078f18ff */
[----:B------:R-:W-:Y:S02]  /*14e0*/  STL.64 [R1], R160 ;  /* 0x000000a001007387 */ /* 0x000fe40000100a00 */
[----:B------:R-:W-:Y:S01]  /*14f0*/  IMAD.IADD R158, R161, 0x1, R8 ;  /* 0x00000001a19e7824 */ /* 0x000fe200078e0208 */
[----:B------:R-:W-:Y:S01]  /*1500*/  @P5 SHF.R.U32.HI R0, RZ, c[0x0][0x2c0], R6 ;  /* 0x0000b000ff005a19 */ /* 0x000fe20000011606 */
[----:B------:R-:W-:Y:S01]  /*1510*/  IMAD.MOV.U32 R222, RZ, RZ, RZ ;  /* 0x000000ffffde7224 */ /* 0x000fe200078e00ff */
[----:B------:R-:W-:-:S02]  /*1520*/  SHF.R.S32.HI R6, RZ, 0x1f, R19 ;  /* 0x0000001fff067819 */ /* 0x000fc40000011413 */
[----:B------:R-:W-:Y:S01]  /*1530*/  LOP3.LUT R189, R9, 0xfffffff8, RZ, 0xc0, !PT ;  /* 0xfffffff809bd7812 */ /* 0x000fe200078ec0ff */
[----:B------:R-:W-:Y:S01]  /*1540*/  IMAD.WIDE.U32 R156, R49, c[0x0][0x1e8], RZ ;  /* 0x00007a00319c7a25 */ /* 0x000fe200078e00ff */
[----:B------:R-:W-:Y:S01]  /*1550*/  LEA.HI R5, R6, R19, RZ, 0x3 ;  /* 0x0000001306057211 */ /* 0x000fe200078f18ff */
[----:B------:R-:W-:Y:S02]  /*1560*/  STL [R1+0x8], R158 ;  /* 0x0000089e01007387 */ /* 0x000fe40000100800 */
[--C-:B---3--:R-:W-:Y:S01]  /*1570*/  @!P0 IMAD.WIDE R6, R60, 0x2, R2.reuse ;  /* 0x000000023c068825 */ /* 0x108fe200078e0202 */
[----:B------:R-:W-:Y:S02]  /*1580*/  LOP3.LUT R190, R5, 0xfffffff8, RZ, 0xc0, !PT ;  /* 0xfffffff805be7812 */ /* 0x000fe400078ec0ff */
[----:B------:R-:W-:Y:S02]  /*1590*/  @!P1 IADD3 R5, P5, R0, R160, RZ ;  /* 0x000000a000059210 */ /* 0x000fe40007fbe0ff */
[----:B------:R-:W-:Y:S01]  /*15a0*/  @!PT LDS RZ, [RZ] ;  /* 0x00000000fffff984 */ /* 0x000fe20000000800 */
[----:B------:R3:W-:Y:S01]  /*15b0*/  @!P0 LDGSTS.E.BYPASS.LTC128B.128 [R221+0x7900], [R6.64], !P4 ;  /* 0x0790000006dd8fae */ /* 0x0007e2000e101d46 */
[----:B------:R-:W-:-:S04]  /*15c0*/  @!P0 IMAD.WIDE R8, R190, 0x2, R2 ;  /* 0x00000002be088825 */ /* 0x000fc800078e0202 */
[----:B------:R-:W-:Y:S01]  /*15d0*/  @!P0 IMAD.WIDE R2, R189, 0x2, R2 ;  /* 0x00000002bd028825 */ /* 0x000fe200078e0202 */
[----:B------:R4:W-:Y:S04]  /*15e0*/  @!P0 LDGSTS.E.BYPASS.LTC128B.128 [R221+0x9900], [R8.64], !P3 ;  /* 0x0990000008dd8fae */ /* 0x0009e8000d901d46 */
[----:B------:R1:W-:Y:S04]  /*15f0*/  @!P0 LDGSTS.E.BYPASS.LTC128B.128 [R221+0xb900], [R2.64], !P2 ;  /* 0x0b90000002dd8fae */ /* 0x0003e8000d101d46 */
[----:B------:R-:W0:Y:S01]  /*1600*/  LDGDEPBAR ;  /* 0x00000000000079af */ /* 0x000e220000000000 */
[----:B---3--:R-:W-:-:S02]  /*1610*/  @!P1 LEA.HI.X.SX32 R7, R0, R158, 0x1, P5 ;  /* 0x0000009e00079211 */ /* 0x008fc400028f0eff */
[----:B------:R-:W-:-:S04]  /*1620*/  @!P1 LEA R6, P4, R5, c[0x0][0x2a0], 0x2 ;  /* 0x0000a80005069a11 */ /* 0x000fc800078810ff */
[----:B------:R-:W-:Y:S01]  /*1630*/  @!P1 LEA.HI.X R7, R5, c[0x0][0x2a4], R7, 0x2, P4 ;  /* 0x0000a90005079a11 */ /* 0x000fe200020f1407 */
[----:B------:R-:W-:Y:S06]  /*1640*/  BAR.SYNC.DEFER_BLOCKING 0x0 ;  /* 0x0000000000007b1d */ /* 0x000fec0000010000 */
[----:B------:R-:W4:Y:S01]  /*1650*/  @!P1 LDG.E R222, [R6.64] ;  /* 0x0000000606de9981 */ /* 0x000f22000c1e1900 */
[----:B------:R-:W-:Y:S01]  /*1660*/  IMAD.MOV R0, RZ, RZ, -R0 ;  /* 0x000000ffff007224 */ /* 0x000fe200078e0a00 */
[----:B------:R-:W-:Y:S02]  /*1670*/  SHF.R.S32.HI R14, RZ, 0x4, R20 ;  /* 0x00000004ff0e7819 */ /* 0x000fe40000011414 */
[----:B-12---:R-:W-:Y:S01]  /*1680*/  LOP3.LUT R12, R24, 0xfffffff8, RZ, 0xc0, !PT ;  /* 0xfffffff8180c7812 */ /* 0x006fe200078ec0ff */
[----:B------:R-:W-:Y:S01]  /*1690*/  IMAD R223, R0, c[0x0][0x2b8], R10 ;  /* 0x0000ae0000df7a24 */ /* 0x000fe200078e020a */
[----:B------:R-:W-:Y:S01]  /*16a0*/  ISETP.GE.AND P6, PT, R60, c[0x0][0x1d4], PT ;  /* 0x000075003c007a0c */ /* 0x000fe20003fc6270 */
[----:B------:R-:W-:Y:S01]  /*16b0*/  IMAD.WIDE.U32 R24, R49, c[0x0][0x210], RZ ;  /* 0x0000840031187a25 */ /* 0x000fe200078e00ff */
[----:B------:R-:W-:-:S02]  /*16c0*/  ISETP.GE.AND P5, PT, R19, c[0x0][0x1d4], PT ;  /* 0x0000750013007a0c */ /* 0x000fc40003fa6270 */
[----:B------:R-:W-:Y:S01]  /*16d0*/  SHF.R.S32.HI R5, RZ, 0x1f, R223 ;  /* 0x0000001fff057819 */ /* 0x000fe200000114df */
[----:B------:R-:W-:Y:S01]  /*16e0*/  IMAD.WIDE.U32 R2, R223, c[0x0][0x1e0], RZ ;  /* 0x00007800df027a25 */ /* 0x000fe200078e00ff */
[----:B------:R-:W-:Y:S02]  /*16f0*/  SHF.R.S32.HI R10, RZ, 0x1f, R18 ;  /* 0x0000001fff0a7819 */ /* 0x000fe40000011412 */
[----:B------:R-:W-:Y:S01]  /*1700*/  ISETP.GE.AND P4, PT, R55, c[0x0][0x1d4], PT ;  /* 0x0000750037007a0c */ /* 0x000fe20003f86270 */
[C---:B------:R-:W-:Y:S01]  /*1710*/  IMAD R0, R5.reuse, c[0x0][0x1e0], RZ ;  /* 0x0000780005007a24 */ /* 0x040fe200078e02ff */
[----:B------:R-:W-:Y:S01]  /*1720*/  ISETP.GE.AND P2, PT, R60, c[0x0][0x1d4], PT ;  /* 0x000075003c007a0c */ /* 0x000fe20003f46270 */
[----:B------:R-:W-:Y:S01]  /*1730*/  IMAD R5, R5, c[0x0][0x208], RZ ;  /* 0x0000820005057a24 */ /* 0x000fe200078e02ff */
[----:B------:R-:W-:Y:S01]  /*1740*/  SHF.R.S32.HI R155, RZ, 0x1f, R60 ;  /* 0x0000001fff9b7819 */ /* 0x000fe2000001143c */
[C---:B------:R-:W-:Y:S01]  /*1750*/  IMAD R0, R223.reuse, c[0x0][0x1e4], R0 ;  /* 0x00007900df007a24 */ /* 0x040fe200078e0200 */
[----:B------:R-:W-:Y:S01]  /*1760*/  SHF.R.S32.HI R154, RZ, 0x1f, R190 ;  /* 0x0000001fff9a7819 */ /* 0x000fe200000114be */
[----:B------:R-:W-:Y:S01]  /*1770*/  IMAD R5, R223, c[0x0][0x20c], R5 ;  /* 0x00008300df057a24 */ /* 0x000fe200078e0205 */
[----:B------:R-:W-:Y:S01]  /*1780*/  SHF.R.S32.HI R152, RZ, 0x1f, R189 ;  /* 0x0000001fff987819 */ /* 0x000fe200000114bd */
[----:B------:R-:W-:-:S02]  /*1790*/  IMAD.IADD R3, R3, 0x1, R0 ;  /* 0x0000000103037824 */ /* 0x000fc400078e0200 */
[----:B------:R-:W-:Y:S02]  /*17a0*/  IMAD R0, R52, c[0x0][0x1e8], RZ ;  /* 0x00007a0034007a24 */ /* 0x000fe400078e02ff */
[----:B------:R-:W-:Y:S02]  /*17b0*/  IMAD.IADD R12, R153, 0x1, -R12 ;  /* 0x00000001990c7824 */ /* 0x000fe400078e0a0c */
[----:B------:R-:W-:-:S03]  /*17c0*/  IMAD R0, R49, c[0x0][0x1ec], R0 ;  /* 0x00007b0031007a24 */ /* 0x000fc600078e0200 */
[----:B------:R-:W-:Y:S01]  /*17d0*/  LEA.HI R13, R12, R12, RZ, 0x1 ;  /* 0x0000000c0c0d7211 */ /* 0x000fe200078f08ff */
[----:B------:R-:W-:Y:S01]  /*17e0*/  IMAD.IADD R252, R157, 0x1, R0 ;  /* 0x000000019dfc7824 */ /* 0x000fe200078e0200 */
[----:B----4-:R-:W-:Y:S01]  /*17f0*/  SHF.R.S32.HI R9, RZ, 0x1f, R222 ;  /* 0x0000001fff097819 */ /* 0x010fe200000114de */
[----:B------:R-:W-:-:S04]  /*1800*/  IMAD.WIDE.U32 R6, R222, c[0x0][0x1f0], R2 ;  /* 0x00007c00de067a25 */ /* 0x000fc800078e0002 */
[----:B------:R-:W-:Y:S01]  /*1810*/  IMAD R8, R9, c[0x0][0x1f0], RZ ;  /* 0x00007c0009087a24 */ /* 0x000fe200078e02ff */
[----:B------:R-:W-:Y:S01]  /*1820*/  IADD3 R0, P0, R156, R6, RZ ;  /* 0x000000069c007210 */ /* 0x000fe20007f1e0ff */
[----:B------:R-:W-:-:S04]  /*1830*/  IMAD.WIDE.U32 R2, R223, c[0x0][0x208], RZ ;  /* 0x00008200df027a25 */ /* 0x000fc800078e00ff */
[----:B------:R-:W-:Y:S02]  /*1840*/  IMAD R8, R222, c[0x0][0x1f4], R8 ;  /* 0x00007d00de087a24 */ /* 0x000fe400078e0208 */
[----:B------:R-:W-:Y:S01]  /*1850*/  IMAD.IADD R3, R3, 0x1, R5 ;  /* 0x0000000103037824 */ /* 0x000fe200078e0205 */
[----:B------:R-:W-:Y:S02]  /*1860*/  LOP3.LUT R5, R15, 0x7fffffe, RZ, 0xc0, !PT ;  /* 0x07fffffe0f057812 */ /* 0x000fe400078ec0ff */
[----:B------:R-:W-:Y:S01]  /*1870*/  IADD3.X R6, R252, R7, R8, P0, !PT ;  /* 0x00000007fc067210 */ /* 0x000fe200007fe408 */
[----:B------:R-:W-:Y:S01]  /*1880*/  IMAD.WIDE.U32 R2, R222, c[0x0][0x218], R2 ;  /* 0x00008600de027a25 */ /* 0x000fe200078e0002 */
[----:B------:R-:W-:Y:S02]  /*1890*/  LEA R16, P0, R0, c[0x0][0x1c8], 0x1 ;  /* 0x0000720000107a11 */ /* 0x000fe400078008ff */
[----:B------:R-:W-:Y:S01]  /*18a0*/  LEA.HI R8, R20, R14, RZ, 0x1 ;  /* 0x0000000e14087211 */ /* 0x000fe200078f08ff */
[----:B------:R-:W-:Y:S01]  /*18b0*/  IMAD.IADD R136, R18, 0x1, -R5 ;  /* 0x0000000112887824 */ /* 0x000fe200078e0a05 */
[----:B------:R-:W-:-:S02]  /*18c0*/  LEA.HI.X R15, R0, c[0x0][0x1cc], R6, 0x1, P0 ;  /* 0x00007300000f7a11 */ /* 0x000fc400000f0c06 */
[----:B------:R-:W-:Y:S01]  /*18d0*/  LEA R0, R159, 0xffffffc0, 0x6 ;  /* 0xffffffc09f007811 */ /* 0x000fe200078e30ff */
[----:B------:R-:W-:Y:S01]  /*18e0*/  SHFL.IDX PT, R6, R16, RZ, 0x1c1f ;  /* 0x001c1fff10067589 */ /* 0x000fe200000e0000 */
[----:B------:R-:W-:Y:S02]  /*18f0*/  LOP3.LUT R8, R8, 0xfffffffe, RZ, 0xc0, !PT ;  /* 0xfffffffe08087812 */ /* 0x000fe400078ec0ff */
[----:B------:R-:W-:Y:S01]  /*1900*/  LEA.HI R20, R10, R18, RZ, 0x3 ;  /* 0x000000120a147211 */ /* 0x000fe200078f18ff */
[----:B------:R-:W1:Y:S01]  /*1910*/  SHFL.IDX PT, R7, R15, RZ, 0x1c1f ;  /* 0x001c1fff0f077589 */ /* 0x000e6200000e0000 */
[----:B------:R-:W-:Y:S02]  /*1920*/  IMAD.IADD R137, R61, 0x1, -R0 ;  /* 0x000000013d897824 */ /* 0x000fe400078e0a00 */
[----:B------:R-:W-:Y:S02]  /*1930*/  IMAD R0, R52, c[0x0][0x210], RZ ;  /* 0x0000840034007a24 */ /* 0x000fe400078e02ff */
[----:B------:R-:W-:-:S02]  /*1940*/  IMAD.IADD R54, R137, 0x1, -R17 ;  /* 0x0000000189367824 */ /* 0x000fc400078e0a11 */
[----:B------:R-:W-:Y:S02]  /*1950*/  IMAD R5, R49, c[0x0][0x214], R0 ;  /* 0x0000850031057a24 */ /* 0x000fe400078e0200 */
[----:B------:R-:W-:Y:S01]  /*1960*/  IMAD R0, R9, c[0x0][0x218], RZ ;  /* 0x0000860009007a24 */ /* 0x000fe200078e02ff */
[----:B------:R-:W-:Y:S01]  /*1970*/  ISETP.GE.AND P1, PT, R54, 0x1, PT ;  /* 0x000000013600780c */ /* 0x000fe20003f26270 */
[----:B------:R-:W-:Y:S01]  /*1980*/  IMAD.IADD R11, R25, 0x1, R5 ;  /* 0x00000001190b7824 */ /* 0x000fe200078e0205 */
[----:B------:R-:W-:Y:S01]  /*1990*/  IADD3 R5, P0, R24, R2, RZ ;  /* 0x0000000218057210 */ /* 0x000fe20007f1e0ff */
[----:B------:R-:W-:Y:S02]  /*19a0*/  IMAD R0, R222, c[0x0][0x21c], R0 ;  /* 0x00008700de007a24 */ /* 0x000fe400078e0200 */
[----:B------:R-:W-:-:S03]  /*19b0*/  IMAD.IADD R14, R14, 0x1, -R8 ;  /* 0x000000010e0e7824 */ /* 0x000fc600078e0a08 */
[----:B------:R-:W-:Y:S02]  /*19c0*/  IADD3.X R0, R11, R3, R0, P0, !PT ;  /* 0x000000030b007210 */ /* 0x000fe400007fe400 */
[----:B------:R-:W-:Y:S02]  /*19d0*/  LEA R10, P0, R5, c[0x0][0x1f8], 0x1 ;  /* 0x00007e00050a7a11 */ /* 0x000fe400078008ff */
[----:B------:R-:W-:Y:S01]  /*19e0*/  LOP3.LUT R11, R13, 0x7fffffe, RZ, 0xc0, !PT ;  /* 0x07fffffe0d0b7812 */ /* 0x000fe200078ec0ff */
[----:B-1----:R-:W-:Y:S01]  /*19f0*/  @P1 IMAD.WIDE R8, R60, 0x2, R6 ;  /* 0x000000023c081825 */ /* 0x002fe200078e0206 */
[----:B------:R-:W-:Y:S01]  /*1a00*/  LEA.HI.X R0, R5, c[0x0][0x1fc], R0, 0x1, P0 ;  /* 0x00007f0005007a11 */ /* 0x000fe200000f0c00 */
[----:B------:R-:W-:Y:S01]  /*1a10*/  SHFL.IDX PT, R17, R10, RZ, 0x1c1f ;  /* 0x001c1fff0a117589 */ /* 0x000fe200000e0000 */
[----:B------:R-:W-:Y:S01]  /*1a20*/  ISETP.GT.AND P0, PT, R54, 0x20, PT ;  /* 0x000000203600780c */ /* 0x000fe20003f04270 */
[----:B------:R-:W-:Y:S02]  /*1a30*/  @P1 IMAD.WIDE R2, R190, 0x2, R6 ;  /* 0x00000002be021825 */ /* 0x000fe400078e0206 */
[----:B------:R1:W-:Y:S02]  /*1a40*/  @P1 LDGSTS.E.BYPASS.LTC128B.128 [R221+0x3100], [R8.64], !P6 ;  /* 0x0310000008dd1fae */ /* 0x0003e4000f101d46 */
[----:B------:R-:W-:-:S02]  /*1a50*/  IMAD.IADD R18, R12, 0x1, -R11 ;  /* 0x000000010c127824 */ /* 0x000fc400078e0a0b */
[----:B------:R2:W-:Y:S01]  /*1a60*/  @P1 LDGSTS.E.BYPASS.LTC128B.128 [R221+0x4100], [R2.64], !P5 ;  /* 0x0410000002dd1fae */ /* 0x0005e2000e901d46 */
[----:B------:R-:W-:Y:S02]  /*1a70*/  IMAD.SHL.U32 R5, R21, 0x40, RZ ;  /* 0x0000004015057824 */ /* 0x000fe400078e00ff */
[----:B------:R-:W-:Y:S01]  /*1a80*/  @P1 IMAD.WIDE R6, R189, 0x2, R6 ;  /* 0x00000002bd061825 */ /* 0x000fe200078e0206 */
[----:B------:R-:W-:Y:S02]  /*1a90*/  SHFL.IDX PT, R12, R0, RZ, 0x1c1f ;  /* 0x001c1fff000c7589 */ /* 0x000fe400000e0000 */
[----:B------:R-:W-:Y:S01]  /*1aa0*/  LOP3.LUT R5, R5, 0xc0, RZ, 0xc0, !PT ;  /* 0x000000c005057812 */ /* 0x000fe200078ec0ff */
[C---:B------:R-:W-:Y:S01]  /*1ab0*/  IMAD R18, R14.reuse, 0x8, R18 ;  /* 0x000000080e127824 */ /* 0x040fe200078e0212 */
[----:B------:R3:W-:Y:S04]  /*1ac0*/  SHFL.IDX PT, R11, R0, 0x1, 0x1c1f ;  /* 0x003c1f00000b7f89 */ /* 0x0007e800000e0000 */
[----:B------:R4:W-:Y:S04]  /*1ad0*/  @P1 LDGSTS.E.BYPASS.LTC128B.128 [R221+0x5100], [R6.64], !P4 ;  /* 0x0510000006dd1fae */ /* 0x0009e8000e101d46 */
[----:B------:R-:W-:Y:S01]  /*1ae0*/  SHFL.IDX PT, R10, R10, 0x1, 0x1c1f ;  /* 0x003c1f000a0a7f89 */ /* 0x000fe200000e0000 */
[----:B-1----:R-:W-:Y:S01]  /*1af0*/  SHF.L.U32 R8, R14, 0x3, RZ ;  /* 0x000000030e087819 */ /* 0x002fe200000006ff */
[----:B------:R-:W-:-:S02]  /*1b00*/  IMAD.SHL.U32 R9, R22, 0x8, RZ ;  /* 0x0000000816097824 */ /* 0x000fc400078e00ff */
[----:B--2---:R-:W-:Y:S01]  /*1b10*/  SHFL.IDX PT, R2, R16, 0x1, 0x1c1f ;  /* 0x003c1f0010027f89 */ /* 0x004fe200000e0000 */
[----:B------:R-:W-:Y:S02]  /*1b20*/  LOP3.LUT R8, R5, 0x8, R8, 0xf8, !PT ;  /* 0x0000000805087812 */ /* 0x000fe400078ef808 */
[----:B------:R-:W-:Y:S01]  /*1b30*/  SHF.R.U32.HI R5, RZ, 0x3, R5 ;  /* 0x00000003ff057819 */ /* 0x000fe20000011605 */
[----:B------:R-:W4:Y:S01]  /*1b40*/  SHFL.IDX PT, R3, R15, 0x1, 0x1c1f ;  /* 0x003c1f000f037f89 */ /* 0x000f2200000e0000 */
[----:B---3--:R-:W-:Y:S02]  /*1b50*/  SHF.R.S32.HI R0, RZ, 0x1, R13 ;  /* 0x00000001ff007819 */ /* 0x008fe4000001140d */
[----:B------:R-:W-:Y:S02]  /*1b60*/  LOP3.LUT R63, R8, R5, RZ, 0x3c, !PT ;  /* 0x00000005083f7212 */ /* 0x000fe400078e3cff */
[C---:B------:R-:W-:Y:S01]  /*1b70*/  LOP3.LUT P3, RZ, R0.reuse, 0x2, RZ, 0xc0, !PT ;  /* 0x0000000200ff7812 */ /* 0x040fe2000786c0ff */
[----:B------:R-:W-:-:S05]  /*1b80*/  IMAD.SHL.U32 R0, R0, 0x40, RZ ;  /* 0x0000004000007824 */ /* 0x000fca00078e00ff */
[----:B------:R-:W-:-:S04]  /*1b90*/  LOP3.LUT R0, R0, 0xc0, RZ, 0xc0, !PT ;  /* 0x000000c000007812 */ /* 0x000fc800078ec0ff */
[----:B------:R-:W-:Y:S02]  /*1ba0*/  LOP3.LUT R5, R0, 0x8, R9, 0xf8, !PT ;  /* 0x0000000800057812 */ /* 0x000fe400078ef809 */
[----:B------:R-:W-:-:S04]  /*1bb0*/  SHF.R.U32.HI R0, RZ, 0x3, R0 ;  /* 0x00000003ff007819 */ /* 0x000fc80000011600 */
[----:B------:R-:W-:Y:S01]  /*1bc0*/  LOP3.LUT R5, R5, R0, RZ, 0x3c, !PT ;  /* 0x0000000005057212 */ /* 0x000fe200078e3cff */
[----:B------:R-:W-:Y:S02]  /*1bd0*/  IMAD.SHL.U32 R0, R20, 0x20, RZ ;  /* 0x0000002014007824 */ /* 0x000fe400078e00ff */
[----:B----4-:R-:W-:-:S03]  /*1be0*/  @P0 IMAD.WIDE R6, R60, 0x2, R2 ;  /* 0x000000023c060825 */ /* 0x010fc600078e0202 */
[----:B------:R-:W-:Y:S01]  /*1bf0*/  LOP3.LUT R62, R0, 0xffffff00, RZ, 0xc0, !PT ;  /* 0xffffff00003e7812 */ /* 0x000fe200078ec0ff */
[--C-:B------:R-:W-:Y:S01]  /*1c00*/  @P0 IMAD.WIDE R8, R190, 0x2, R2.reuse ;  /* 0x00000002be080825 */ /* 0x100fe200078e0202 */
[----:B------:R1:W-:Y:S03]  /*1c10*/  @P0 LDGSTS.E.BYPASS.LTC128B.128 [R221+0x3900], [R6.64], !P6 ;  /* 0x0390000006dd0fae */ /* 0x0003e6000f101d46 */
[----:B------:R-:W-:Y:S01]  /*1c20*/  @P0 IMAD.WIDE R2, R189, 0x2, R2 ;  /* 0x00000002bd020825 */ /* 0x000fe200078e0202 */
[----:B------:R2:W-:Y:S03]  /*1c30*/  @P0 LDGSTS.E.BYPASS.LTC128B.128 [R221+0x4900], [R8.64], !P5 ;  /* 0x0490000008dd0fae */ /* 0x0005e6000e901d46 */
[----:B------:R-:W-:Y:S01]  /*1c40*/  IMAD.WIDE R14, R60, 0x2, RZ ;  /* 0x000000023c0e7825 */ /* 0x000fe200078e02ff */
[----:B------:R3:W-:Y:S03]  /*1c50*/  @P0 LDGSTS.E.BYPASS.LTC128B.128 [R221+0x5900], [R2.64], !P4 ;  /* 0x0590000002dd0fae */ /* 0x0007e6000e101d46 */
[----:B------:R-:W-:Y:S01]  /*1c60*/  IMAD R0, R23, 0x200, R62 ;  /* 0x0000020017007824 */ /* 0x000fe200078e023e */
[----:B------:R-:W0:Y:S01]  /*1c70*/  LDGDEPBAR ;  /* 0x00000000000079af */ /* 0x000e220000000000 */
[----:B------:R-:W-:-:S02]  /*1c80*/  IADD3 R58, P1, R17, R14, RZ ;  /* 0x0000000e113a7210 */ /* 0x000fc40007f3e0ff */
[----:B------:R-:W-:-:S03]  /*1c90*/  IMAD R0, R136, 0x20, R0 ;  /* 0x0000002088007824 */ /* 0x000fc600078e0200 */
[----:B------:R-:W-:Y:S01]  /*1ca0*/  IMAD.X R59, R12, 0x1, R15, P1 ;  /* 0x000000010c3b7824 */ /* 0x000fe200008e060f */
[----:B------:R-:W-:Y:S02]  /*1cb0*/  IADD3 R56, P1, R14, R10, RZ ;  /* 0x0000000a0e387210 */ /* 0x000fe40007f3e0ff */
[----:B------:R-:W-:-:S03]  /*1cc0*/  IADD3 R0, R63, R0, RZ ;  /* 0x000000003f007210 */ /* 0x000fc60007ffe0ff */
[----:B------:R-:W-:Y:S02]  /*1cd0*/  IMAD.X R57, R15, 0x1, R11, P1 ;  /* 0x000000010f397824 */ /* 0x000fe400008e060b */
[----:B------:R-:W-:Y:S02]  /*1ce0*/  IMAD.SHL.U32 R219, R0, 0x2, RZ ;  /* 0x0000000200db7824 */ /* 0x000fe400078e00ff */
[----:B-1----:R-:W-:-:S04]  /*1cf0*/  IMAD.WIDE R6, R190, 0x2, RZ ;  /* 0x00000002be067825 */ /* 0x002fc800078e02ff */
[----:B--2---:R-:W-:Y:S01]  /*1d00*/  IMAD.WIDE R8, R189, 0x2, RZ ;  /* 0x00000002bd087825 */ /* 0x004fe200078e02ff */
[----:B------:R-:W-:Y:S02]  /*1d10*/  IADD3 R52, P1, R17, R6, RZ ;  /* 0x0000000611347210 */ /* 0x000fe40007f3e0ff */
[----:B------:R-:W-:Y:S01]  /*1d20*/  IADD3 R50, P0, R6, R10, RZ ;  /* 0x0000000a06327210 */ /* 0x000fe20007f1e0ff */
[----:B------:R-:W-:-:S04]  /*1d30*/  DEPBAR.LE SB0, 0x1 ;  /* 0x000080400000791a */ /* 0x000fc80000000000 */
[----:B------:R-:W-:-:S04]  /*1d40*/  DEPBAR.LE SB0, 0x0 ;  /* 0x000080000000791a */ /* 0x000fc80000000000 */
[----:B------:R-:W-:Y:S01]  /*1d50*/  BAR.SYNC.DEFER_BLOCKING 0x0 ;  /* 0x0000000000007b1d */ /* 0x000fe20000010000 */
[----:B---3--:R-:W-:Y:S02]  /*1d60*/  IMAD.U32 R3, R18, 0x20, R5 ;  /* 0x0000002012037824 */ /* 0x008fe400078e0005 */
[C---:B------:R-:W-:Y:S01]  /*1d70*/  IMAD.X R53, R12.reuse, 0x1, R7, P1 ;  /* 0x000000010c357824 */ /* 0x040fe200008e0607 */
[----:B------:R-:W-:Y:S01]  /*1d80*/  IADD3 R48, P1, R17, R8, RZ ;  /* 0x0000000811307210 */ /* 0x000fe20007f3e0ff */
[----:B------:R-:W-:Y:S02]  /*1d90*/  IMAD.SHL.U32 R139, R3, 0x2, RZ ;  /* 0x00000002038b7824 */ /* 0x000fe400078e00ff */
[----:B------:R-:W-:Y:S02]  /*1da0*/  IMAD.MOV.U32 R2, RZ, RZ, 0x10 ;  /* 0x00000010ff027424 */ /* 0x000fe400078e00ff */
[----:B------:R-:W-:Y:S01]  /*1db0*/  IMAD.X R49, R12, 0x1, R9, P1 ;  /* 0x000000010c317824 */ /* 0x000fe200008e0609 */
[----:B------:R-:W-:Y:S01]  /*1dc0*/  ISETP.GE.AND P1, PT, R19, c[0x0][0x1d4], PT ;  /* 0x0000750013007a0c */ /* 0x000fe20003f26270 */
[----:B------:R-:W-:Y:S01]  /*1dd0*/  IMAD.X R51, R7, 0x1, R11, P0 ;  /* 0x0000000107337824 */ /* 0x000fe200000e060b */
[----:B------:R-:W-:Y:S01]  /*1de0*/  IADD3 R6, P0, R8, R10, RZ ;  /* 0x0000000a08067210 */ /* 0x000fe20007f1e0ff */
[----:B------:R-:W-:Y:S01]  /*1df0*/  IMAD R220, R4, 0x2, R219 ;  /* 0x0000000204dc7824 */ /* 0x000fe200078e02db */
[----:B------:R-:W-:-:S03]  /*1e00*/  SEL R2, R2, 0xfffffff0, !P3 ;  /* 0xfffffff002027807 */ /* 0x000fc60005800000 */
[----:B------:R-:W-:Y:S01]  /*1e10*/  IMAD.X R7, R9, 0x1, R11, P0 ;  /* 0x0000000109077824 */ /* 0x000fe200000e060b */
[----:B------:R-:W-:Y:S01]  /*1e20*/  ISETP.LT.OR P0, PT, R54, 0x1, P2 ;  /* 0x000000013600780c */ /* 0x000fe20001701670 */
[----:B------:R-:W-:Y:S01]  /*1e30*/  IMAD R0, R2, 0x2, R139 ;  /* 0x0000000202007824 */ /* 0x000fe200078e028b */
[C---:B------:R-:W-:Y:S01]  /*1e40*/  ISETP.LT.OR P2, PT, R54.reuse, 0x21, P2 ;  /* 0x000000213600780c */ /* 0x040fe20001741670 */
[----:B------:R-:W-:Y:S04]  /*1e50*/  LDSM.16.M88.4 R16, [R219+0x7100] ;  /* 0x00710000db10783b */ /* 0x000fe80000000200 */
[----:B------:R-:W1:Y:S04]  /*1e60*/  LDSM.16.M88.4 R36, [R139+0x3100] ;  /* 0x003100008b24783b */ /* 0x000e680000000200 */
[----:B------:R-:W2:Y:S04]  /*1e70*/  LDSM.16.M88.4 R20, [R219+0x6100] ;  /* 0x00610000db14783b */ /* 0x000ea80000000200 */
[----:B------:R-:W3:Y:S04]  /*1e80*/  LDSM.16.M88.4 R32, [R139+0x3500] ;  /* 0x003500008b20783b */ /* 0x000ee80000000200 */
[----:B------:R-:W4:Y:S04]  /*1e90*/  LDSM.16.M88.4 R28, [R139+0x3900] ;  /* 0x003900008b1c783b */ /* 0x000f280000000200 */
[----:B------:R-:W2:Y:S04]  /*1ea0*/  LDSM.16.M88.4 R24, [R139+0x3d00] ;  /* 0x003d00008b18783b */ /* 0x000ea80000000200 */
[----:B------:R-:W-:Y:S04]  /*1eb0*/  LDSM.16.M88.4 R40, [R0+0x3500] ;  /* 0x003500000028783b */ /* 0x000fe80000000200 */
[----:B------:R-:W3:Y:S04]  /*1ec0*/  LDSM.16.M88.4 R8, [R220+0x7100] ;  /* 0x00710000dc08783b */ /* 0x000ee80000000200 */
[----:B------:R-:W3:Y:S04]  /*1ed0*/  LDSM.16.M88.4 R44, [R0+0x3100] ;  /* 0x00310000002c783b */ /* 0x000ee80000000200 */
[----:B------:R-:W3:Y:S04]  /*1ee0*/  LDSM.16.M88.4 R64, [R0+0x3900] ;  /* 0x003900000040783b */ /* 0x000ee80000000200 */
[----:B------:R4:W3:Y:S04]  /*1ef0*/  LDSM.16.M88.4 R68, [R0+0x3d00] ;  /* 0x003d00000044783b */ /* 0x0008e80000000200 */
[----:B------:R-:W3:Y:S01]  /*1f00*/  LDSM.16.M88.4 R12, [R220+0x6100] ;  /* 0x00610000dc0c783b */ /* 0x000ee20000000200 */
[----:B-1----:R-:W-:Y:S03]  /*1f10*/  HMMA.16816.F32 R84, R16, R36, RZ ;  /* 0x000000241054723c */ /* 0x002fe600000018ff */
[----:B------:R-:W-:Y:S01]  /*1f20*/  @!PT LDS RZ, [RZ] ;  /* 0x00000000fffff984 */ /* 0x000fe20000000800 */
[----:B------:R-:W-:Y:S01]  /*1f30*/  @!PT LDS RZ, [RZ] ;  /* 0x00000000fffff984 */ /* 0x000fe20000000800 */
[----:B------:R-:W-:Y:S01]  /*1f40*/  @!PT LDS RZ, [RZ] ;  /* 0x00000000fffff984 */ /* 0x000fe20000000800 */
[----:B------:R1:W-:Y:S01]  /*1f50*/  LDGSTS.E.BYPASS.LTC128B.128 [R221+0x100], [R58.64], !P0 ;  /* 0x001000003add7fae */ /* 0x0003e2000c101d46 */
[----:B------:R-:W-:-:S02]  /*1f60*/  ISETP.LT.OR P0, PT, R54, 0x1, P1 ;  /* 0x000000013600780c */ /* 0x000fc40000f01670 */
[----:B------:R-:W-:Y:S02]  /*1f70*/  ISETP.LT.OR P1, PT, R54, 0x21, P1 ;  /* 0x000000213600780c */ /* 0x000fe40000f21670 */
[----:B------:R-:W-:Y:S08]  /*1f80*/  HMMA.16816.F32 R108, R16, R38, RZ ;  /* 0x00000026106c723c */ /* 0x000ff000000018ff */
[----:B--2---:R-:W-:Y:S01]  /*1f90*/  HMMA.16816.F32 R96, R20, R36, RZ ;  /* 0x000000241460723c */ /* 0x004fe200000018ff */
[----:B------:R2:W-:Y:S01]  /*1fa0*/  LDGSTS.E.BYPASS.LTC128B.128 [R221+0x1100], [R52.64], !P0 ;  /* 0x0110000034dd7fae */ /* 0x0005e2000c101d46 */
[----:B------:R-:W-:-:S02]  /*1fb0*/  ISETP.GE.AND P0, PT, R55, c[0x0][0x1d4], PT ;  /* 0x0000750037007a0c */ /* 0x000fc40003f06270 */
[----:B----4-:R-:W-:Y:S02]  /*1fc0*/  IADD3 R0, R139, 0x3100, RZ ;  /* 0x000031008b007810 */ /* 0x010fe40007ffe0ff */
[C---:B------:R-:W-:Y:S02]  /*1fd0*/  ISETP.LT.OR P3, PT, R54.reuse, 0x1, P0 ;  /* 0x000000013600780c */ /* 0x040fe40000761670 */
[----:B------:R-:W-:Y:S01]  /*1fe0*/  HMMA.16816.F32 R92, R20, R38, RZ ;  /* 0x00000026145c723c */ /* 0x000fe200000018ff */
[----:B------:R-:W-:Y:S01]  /*1ff0*/  ISETP.LT.OR P0, PT, R54, 0x21, P0 ;  /* 0x000000213600780c */ /* 0x000fe20000701670 */
[----:B------:R-:W-:Y:S02]  /*2000*/  IMAD R218, R2, 0x2, R0 ;  /* 0x0000000202da7824 */ /* 0x000fe400078e0200 */
[----:B------:R-:W-:-:S04]  /*2010*/  IMAD R0, R136, 0x20, R62 ;  /* 0x0000002088007824 */ /* 0x000fc800078e023e */
[----:B---3--:R-:W-:Y:S01]  /*2020*/  HMMA.16816.F32 R80, R16, R32, RZ ;  /* 0x000000201050723c */ /* 0x008fe200000018ff */
[----:B------:R-:W-:Y:S02]  /*2030*/  IMAD.IADD R0, R63, 0x1, R0 ;  /* 0x000000013f007824 */ /* 0x000fe400078e0200 */
[----:B------:R3:W-:Y:S01]  /*2040*/  LDGSTS.E.BYPASS.LTC128B.128 [R221+0x2100], [R48.64], !P3 ;  /* 0x0210000030dd7fae */ /* 0x0007e2000d901d46 */
[----:B------:R-:W-:-:S03]  /*2050*/  ISETP.GT.AND P3, PT, R231, 0x3f, PT ;  /* 0x0000003fe700780c */ /* 0x000fc60003f64270 */
[----:B------:R1:W-:Y:S01]  /*2060*/  LDGSTS.E.BYPASS.LTC128B.128 [R221+0x900], [R56.64], !P2 ;  /* 0x0090000038dd7fae */ /* 0x0003e2000d101d46 */
[----:B------:R-:W-:Y:S01]  /*2070*/  HMMA.16816.F32 R116, R16, R34, RZ ;  /* 0x000000221074723c */ /* 0x000fe200000018ff */
[----:B------:R-:W-:Y:S02]  /*2080*/  ISETP.GE.AND P2, PT, R61, 0x41, PT ;  /* 0x000000413d00780c */ /* 0x000fe40003f46270 */
[----:B------:R3:W-:Y:S04]  /*2090*/  LDGSTS.E.BYPASS.LTC128B.128 [R221+0x1900], [R50.64], !P1 ;  /* 0x0190000032dd7fae */ /* 0x0007e8000c901d46 */
[----:B------:R4:W-:Y:S01]  /*20a0*/  LDGSTS.E.BYPASS.LTC128B.128 [R221+0x2900], [R6.64], !P0 ;  /* 0x0290000006dd7fae */ /* 0x0009e2000c101d46 */
[C---:B------:R-:W-:Y:S03]  /*20b0*/  HMMA.16816.F32 R36, R20.reuse, R32, RZ ;  /* 0x000000201424723c */ /* 0x040fe600000018ff */
[----:B--2---:R-:W-:Y:S04]  /*20c0*/  LDSM.16.M88.4 R52, [R139+0x4500] ;  /* 0x004500008b34783b */ /* 0x004fe80000000200 */
[----:B------:R-:W0:Y:S01]  /*20d0*/  LDGDEPBAR ;  /* 0x00000000000079af */ /* 0x000e220000000000 */
[----:B------:R-:W-:Y:S08]  /*20e0*/  HMMA.16816.F32 R88, R20, R34, RZ ;  /* 0x000000221458723c */ /* 0x000ff000000018ff */
[C---:B------:R-:W-:Y:S01]  /*20f0*/  HMMA.16816.F32 R76, R16.reuse, R28, RZ ;  /* 0x0000001c104c723c */ /* 0x040fe200000018ff */
[----:B-1----:R-:W-:Y:S04]  /*2100*/  LDSM.16.M88.4 R56, [R139+0x4100] ;  /* 0x004100008b38783b */ /* 0x002fe80000000200 */
[----:B---3--:R-:W-:Y:S03]  /*2110*/  LDSM.16.M88.4 R48, [R218+0x1800] ;  /* 0x00180000da30783b */ /* 0x008fe60000000200 */
[----:B------:R-:W-:Y:S08]  /*2120*/  HMMA.16816.F32 R112, R16, R30, RZ ;  /* 0x0000001e1070723c */ /* 0x000ff000000018ff */
[C---:B------:R-:W-:Y:S08]  /*2130*/  HMMA.16816.F32 R32, R20.reuse, R28, RZ ;  /* 0x0000001c1420723c */ /* 0x040ff000000018ff */
[----:B------:R-:W-:Y:S08]  /*2140*/  HMMA.16816.F32 R104, R20, R30, RZ ;  /* 0x0000001e1468723c */ /* 0x000ff000000018ff */
[C---:B------:R-:W-:Y:S08]  /*2150*/  HMMA.16816.F32 R72, R16.reuse, R24, RZ ;  /* 0x000000181048723c */ /* 0x040ff000000018ff */
[----:B------:R-:W-:Y:S01]  /*2160*/  HMMA.16816.F32 R100, R16, R26, RZ ;  /* 0x0000001a1064723c */ /* 0x000fe200000018ff */
[----:B------:R-:W1:Y:S07]  /*2170*/  LDSM.16.M88.4 R16, [R219+0x9100] ;  /* 0x00910000db10783b */ /* 0x000e6e0000000200 */
[C---:B------:R-:W-:Y:S08]  /*2180*/  HMMA.16816.F32 R28, R20.reuse, R24, RZ ;  /* 0x00000018141c723c */ /* 0x040ff000000018ff */
[----:B------:R-:W-:Y:S01]  /*2190*/  HMMA.16816.F32 R24, R20, R26, RZ ;  /* 0x0000001a1418723c */ /* 0x000fe200000018ff */
[----:B------:R-:W-:Y:S07]  /*21a0*/  LDSM.16.M88.4 R20, [R139+0x4d00] ;  /* 0x004d00008b14783b */ /* 0x000fee0000000200 */
[C---:B------:R-:W-:Y:S08]  /*21b0*/  HMMA.16816.F32 R120, R8.reuse, R40, R80 ;  /* 0x000000280878723c */ /* 0x040ff00000001850 */
[C---:B------:R-:W-:Y:S08]  /*21c0*/  HMMA.16816.F32 R80, R8.reuse, R42, R116 ;  /* 0x0000002a0850723c */ /* 0x040ff00000001874 */
[C---:B------:R-:W-:Y:S08]  /*21d0*/  HMMA.16816.F32 R84, R8.reuse, R44, R84 ;  /* 0x0000002c0854723c */ /* 0x040ff00000001854 */
[C---:B------:R-:W-:Y:S08]  /*21e0*/  HMMA.16816.F32 R140, R8.reuse, R64, R76 ;  /* 0x00000040088c723c */ /* 0x040ff0000000184c */
[C---:B------:R-:W-:Y:S08]  /*21f0*/  HMMA.16816.F32 R132, R8.reuse, R68, R72 ;  /* 0x000000440884723c */ /* 0x040ff00000001848 */
[----:B------:R-:W-:Y:S08]  /*2200*/  HMMA.16816.F32 R108, R8, R46, R108 ;  /* 0x0000002e086c723c */ /* 0x000ff0000000186c */
[C---:B------:R-:W-:Y:S08]  /*2210*/  HMMA.16816.F32 R96, R12.reuse, R44, R96 ;  /* 0x0000002c0c60723c */ /* 0x040ff00000001860 */
[C---:B------:R-:W-:Y:S01]  /*2220*/  HMMA.16816.F32 R116, R12.reuse, R40, R36 ;  /* 0x000000280c74723c */ /* 0x040fe20000001824 */
[----:B------:R-:W2:Y:S07]  /*2230*/  LDSM.16.M88.4 R36, [R139+0x4900] ;  /* 0x004900008b24783b */ /* 0x000eae0000000200 */
[C---:B------:R-:W-:Y:S01]  /*2240*/  HMMA.16816.F32 R124, R12.reuse, R64, R32 ;  /* 0x000000400c7c723c */ /* 0x040fe20000001820 */
[----:B------:R-:W-:Y:S07]  /*2250*/  LDSM.16.M88.4 R32, [R218+0x1000] ;  /* 0x00100000da20783b */ /* 0x000fee0000000200 */
[C---:B------:R-:W-:Y:S01]  /*2260*/  HMMA.16816.F32 R128, R12.reuse, R68, R28 ;  /* 0x000000440c80723c */ /* 0x040fe2000000181c */
[----:B------:R-:W-:Y:S07]  /*2270*/  LDSM.16.M88.4 R28, [R218+0x1400] ;  /* 0x00140000da1c783b */ /* 0x000fee0000000200 */
[C---:B------:R-:W-:Y:S08]  /*2280*/  HMMA.16816.F32 R44, R12.reuse, R46, R92 ;  /* 0x0000002e0c2c723c */ /* 0x040ff0000000185c */
[C---:B------:R-:W-:Y:S08]  /*2290*/  HMMA.16816.F32 R40, R12.reuse, R42, R88 ;  /* 0x0000002a0c28723c */ /* 0x040ff00000001858 */
[C---:B------:R-:W-:Y:S08]  /*22a0*/  HMMA.16816.F32 R72, R12.reuse, R66, R104 ;  /* 0x000000420c48723c */ /* 0x040ff00000001868 */
[----:B------:R-:W-:Y:S01]  /*22b0*/  HMMA.16816.F32 R76, R12, R70, R24 ;  /* 0x000000460c4c723c */ /* 0x000fe20000001818 */
[----:B------:R-:W3:Y:S04]  /*22c0*/  LDSM.16.M88.4 R12, [R219+0x8100] ;  /* 0x00810000db0c783b */ /* 0x000ee80000000200 */
[----:B------:R-:W2:Y:S03]  /*22d0*/  LDSM.16.M88.4 R24, [R220+0x8100] ;  /* 0x00810000dc18783b */ /* 0x000ea60000000200 */
[C---:B------:R-:W-:Y:S01]  /*22e0*/  HMMA.16816.F32 R112, R8.reuse, R66, R112 ;  /* 0x000000420870723c */ /* 0x040fe20000001870 */
[----:B------:R-:W-:Y:S07]  /*22f0*/  LDSM.16.M88.4 R64, [R218+0x1c00] ;  /* 0x001c0000da40783b */ /* 0x000fee0000000200 */
[----:B------:R-:W-:Y:S01]  /*2300*/  HMMA.16816.F32 R100, R8, R70, R100 ;  /* 0x000000460864723c */ /* 0x000fe20000001864 */
[----:B------:R-:W3:Y:S07]  /*2310*/  LDSM.16.M88.4 R8, [R220+0x9100] ;  /* 0x00910000dc08783b */ /* 0x000eee0000000200 */
[C---:B-1----:R-:W-:Y:S08]  /*2320*/  HMMA.16816.F32 R92, R16.reuse, R56, R84 ;  /* 0x00000038105c723c */ /* 0x042ff00000001854 */
[C---:B------:R-:W-:Y:S08]  /*2330*/  HMMA.16816.F32 R88, R16.reuse, R58, R108 ;  /* 0x0000003a1058723c */ /* 0x040ff0000000186c */
[C---:B------:R-:W-:Y:S08]  /*2340*/  HMMA.16816.F32 R84, R16.reuse, R52, R120 ;  /* 0x000000341054723c */ /* 0x040ff00000001878 */
[C---:B------:R-:W-:Y:S08]  /*2350*/  HMMA.16816.F32 R80, R16.reuse, R54, R80 ;  /* 0x000000361050723c */ /* 0x040ff00000001850 */
[C---:B--2---:R-:W-:Y:S08]  /*2360*/  HMMA.16816.F32 R104, R16.reuse, R36, R140 ;  /* 0x000000241068723c */ /* 0x044ff0000000188c */
[C---:B------:R-:W-:Y:S08]  /*2370*/  HMMA.16816.F32 R108, R16.reuse, R20, R132 ;  /* 0x00000014106c723c */ /* 0x040ff00000001884 */
[C---:B------:R-:W-:Y:S08]  /*2380*/  HMMA.16816.F32 R112, R16.reuse, R38, R112 ;  /* 0x000000261070723c */ /* 0x040ff00000001870 */
[----:B------:R-:W-:Y:S08]  /*2390*/  HMMA.16816.F32 R100, R16, R22, R100 ;  /* 0x000000161064723c */ /* 0x000ff00000001864 */
[C---:B---3--:R-:W-:Y:S08]  /*23a0*/  HMMA.16816.F32 R96, R12.reuse, R56, R96 ;  /* 0x000000380c60723c */ /* 0x048ff00000001860 */
[C---:B------:R-:W-:Y:S08]  /*23b0*/  HMMA.16816.F32 R56, R12.reuse, R58, R44 ;  /* 0x0000003a0c38723c */ /* 0x040ff0000000182c */
[C---:B------:R-:W-:Y:S08]  /*23c0*/  HMMA.16816.F32 R16, R12.reuse, R36, R124 ;  /* 0x000000240c10723c */ /* 0x040ff0000000187c */
[C---:B------:R-:W-:Y:S08]  /*23d0*/  HMMA.16816.F32 R44, R12.reuse, R52, R116 ;  /* 0x000000340c2c723c */ /* 0x040ff00000001874 */
[C---:B------:R-:W-:Y:S01]  /*23e0*/  HMMA.16816.F32 R40, R12.reuse, R54, R40 ;  /* 0x000000360c28723c */ /* 0x040fe20000001828 */
[----:B------:R-:W-:Y:S07]  /*23f0*/  LDSM.16.M88.4 R52, [R139+0x5100] ;  /* 0x005100008b34783b */ /* 0x000fee0000000200 */
[C---:B------:R-:W-:Y:S01]  /*2400*/  HMMA.16816.F32 R68, R12.reuse, R38, R72 ;  /* 0x000000260c44723c */ /* 0x040fe20000001848 */
[----:B------:R-:W-:Y:S07]  /*2410*/  LDSM.16.M88.4 R36, [R139+0x5d00] ;  /* 0x005d00008b24783b */ /* 0x000fee0000000200 */
[C---:B------:R-:W-:Y:S08]  /*2420*/  HMMA.16816.F32 R72, R12.reuse, R20, R128 ;  /* 0x000000140c48723c */ /* 0x040ff00000001880 */
[----:B------:R-:W-:Y:S01]  /*2430*/  HMMA.16816.F32 R76, R12, R22, R76 ;  /* 0x000000160c4c723c */ /* 0x000fe2000000184c */
[----:B------:R-:W1:Y:S04]  /*2440*/  LDSM.16.M88.4 R20, [R219+0xb100] ;  /* 0x00b10000db14783b */ /* 0x000e680000000200 */
[----:B------:R-:W-:Y:S03]  /*2450*/  LDSM.16.M88.4 R12, [R220+0xa100] ;  /* 0x00a10000dc0c783b */ /* 0x000fe60000000200 */
[C---:B------:R-:W-:Y:S08]  /*2460*/  HMMA.16816.F32 R124, R24.reuse, R34, R56 ;  /* 0x00000022187c723c */ /* 0x040ff00000001838 */
[C---:B------:R-:W-:Y:S01]  /*2470*/  HMMA.16816.F32 R116, R24.reuse, R48, R16 ;  /* 0x000000301874723c */ /* 0x040fe20000001810 */
[----:B------:R-:W2:Y:S07]  /*2480*/  LDSM.16.M88.4 R16, [R219+0xa100] ;  /* 0x00a10000db10783b */ /* 0x000eae0000000200 */
[C---:B------:R-:W-:Y:S01]  /*2490*/  HMMA.16816.F32 R56, R24.reuse, R28, R44 ;  /* 0x0000001c1838723c */ /* 0x040fe2000000182c */
[----:B------:R-:W3:Y:S07]  /*24a0*/  LDSM.16.M88.4 R44, [R139+0x5500] ;  /* 0x005500008b2c783b */ /* 0x000eee0000000200 */
[----:B------:R-:W-:Y:S01]  /*24b0*/  HMMA.16816.F32 R120, R24, R30, R40 ;  /* 0x0000001e1878723c */ /* 0x000fe20000001828 */
[----:B------:R-:W1:Y:S07]  /*24c0*/  LDSM.16.M88.4 R40, [R139+0x5900] ;  /* 0x005900008b28783b */ /* 0x000e6e0000000200 */
[C---:B------:R-:W-:Y:S08]  /*24d0*/  HMMA.16816.F32 R92, R8.reuse, R32, R92 ;  /* 0x00000020085c723c */ /* 0x040ff0000000185c */
[----:B------:R-:W-:Y:S08]  /*24e0*/  HMMA.16816.F32 R148, R8, R34, R88 ;  /* 0x000000220894723c */ /* 0x000ff00000001858 */
[----:B------:R-:W-:Y:S01]  /*24f0*/  HMMA.16816.F32 R128, R24, R32, R96 ;  /* 0x000000201880723c */ /* 0x000fe20000001860 */
[----:B------:R-:W-:Y:S07]  /*2500*/  LDSM.16.M88.4 R32, [R218+0x2400] ;  /* 0x00240000da20783b */ /* 0x000fee0000000200 */
[C---:B------:R-:W-:Y:S08]  /*2510*/  HMMA.16816.F32 R144, R8.reuse, R28, R84 ;  /* 0x0000001c0890723c */ /* 0x040ff00000001854 */
[C---:B------:R-:W-:Y:S01]  /*2520*/  HMMA.16816.F32 R140, R8.reuse, R30, R80 ;  /* 0x0000001e088c723c */ /* 0x040fe20000001850 */
[----:B------:R-:W-:Y:S07]  /*2530*/  LDSM.16.M88.4 R28, [R218+0x2800] ;  /* 0x00280000da1c783b */ /* 0x000fee0000000200 */
[C---:B------:R-:W-:Y:S08]  /*2540*/  HMMA.16816.F32 R88, R8.reuse, R48, R104 ;  /* 0x000000300858723c */ /* 0x040ff00000001868 */
[C---:B------:R-:W-:Y:S08]  /*2550*/  HMMA.16816.F32 R84, R8.reuse, R50, R112 ;  /* 0x000000320854723c */ /* 0x040ff00000001870 */
[C---:B------:R-:W-:Y:S08]  /*2560*/  HMMA.16816.F32 R80, R8.reuse, R64, R108 ;  /* 0x000000400850723c */ /* 0x040ff0000000186c */
[----:B------:R-:W-:Y:S01]  /*2570*/  HMMA.16816.F32 R132, R8, R66, R100 ;  /* 0x000000420884723c */ /* 0x000fe20000001864 */
[----:B------:R-:W-:Y:S07]  /*2580*/  LDSM.16.M88.4 R8, [R220+0xb100] ;  /* 0x00b10000dc08783b */ /* 0x000fee0000000200 */
[C---:B------:R-:W-:Y:S01]  /*2590*/  HMMA.16816.F32 R112, R24.reuse, R50, R68 ;  /* 0x000000321870723c */ /* 0x040fe20000001844 */
[----:B------:R-:W3:Y:S07]  /*25a0*/  LDSM.16.M88.4 R48, [R218+0x2000] ;  /* 0x00200000da30783b */ /* 0x000eee0000000200 */
[C---:B------:R-:W-:Y:S08]  /*25b0*/  HMMA.16816.F32 R108, R24.reuse, R64, R72 ;  /* 0x00000040186c723c */ /* 0x040ff00000001848 */
[----:B------:R-:W-:Y:S01]  /*25c0*/  HMMA.16816.F32 R76, R24, R66, R76 ;  /* 0x00000042184c723c */ /* 0x000fe2000000184c */
[----:B------:R-:W4:Y:S01]  /*25d0*/  LDSM.16.M88.4 R24, [R218+0x2c00] ;  /* 0x002c0000da18783b */ /* 0x000f220000000200 */
[----:B------:R-:W-:-:S06]  /*25e0*/  DEPBAR.LE SB0, 0x0 ;  /* 0x000080000000791a */ /* 0x000fcc0000000000 */
[C---:B-1----:R-:W-:Y:S08]  /*25f0*/  HMMA.16816.F32 R104, R20.reuse, R52, R92 ;  /* 0x000000341468723c */ /* 0x042ff0000000185c */
[----:B------:R-:W-:Y:S08]  /*2600*/  HMMA.16816.F32 R100, R20, R54, R148 ;  /* 0x000000361464723c */ /* 0x000ff00000001894 */
[C---:B--2---:R-:W-:Y:S08]  /*2610*/  HMMA.16816.F32 R68, R16.reuse, R52, R128 ;  /* 0x000000341044723c */ /* 0x044ff00000001880 */
[----:B------:R-:W-:Y:S08]  /*2620*/  HMMA.16816.F32 R64, R16, R54, R124 ;  /* 0x000000361040723c */ /* 0x000ff0000000187c */
[C---:B---3--:R-:W-:Y:S08]  /*2630*/  HMMA.16816.F32 R96, R20.reuse, R44, R144 ;  /* 0x0000002c1460723c */ /* 0x048ff00000001890 */
[----:B------:R-:W-:Y:S08]  /*2640*/  HMMA.16816.F32 R92, R20, R46, R140 ;  /* 0x0000002e145c723c */ /* 0x000ff0000000188c */
[C---:B------:R-:W-:Y:S08]  /*2650*/  HMMA.16816.F32 R56, R16.reuse, R44, R56 ;  /* 0x0000002c1038723c */ /* 0x040ff00000001838 */
[----:B------:R-:W-:Y:S08]  /*2660*/  HMMA.16816.F32 R52, R16, R46, R120 ;  /* 0x0000002e1034723c */ /* 0x000ff00000001878 */
[C---:B------:R-:W-:Y:S08]  /*2670*/  HMMA.16816.F32 R88, R20.reuse, R40, R88 ;  /* 0x000000281458723c */ /* 0x040ff00000001858 */
[----:B------:R-:W-:Y:S08]  /*2680*/  HMMA.16816.F32 R84, R20, R42, R84 ;  /* 0x0000002a1454723c */ /* 0x000ff00000001854 */
[----:B------:R-:W-:Y:S08]  /*2690*/  HMMA.16816.F32 R44, R16, R40, R116 ;  /* 0x00000028102c723c */ /* 0x000ff00000001874 */
[C---:B------:R-:W-:Y:S08]  /*26a0*/  HMMA.16816.F32 R80, R20.reuse, R36, R80 ;  /* 0x000000241450723c */ /* 0x040ff00000001850 */
[----:B------:R-:W-:Y:S08]  /*26b0*/  HMMA.16816.F32 R72, R20, R38, R132 ;  /* 0x000000261448723c */ /* 0x000ff00000001884 */
[C---:B------:R-:W-:Y:S08]  /*26c0*/  HMMA.16816.F32 R40, R16.reuse, R42, R112 ;  /* 0x0000002a1028723c */ /* 0x040ff00000001870 */
[C---:B------:R-:W-:Y:S08]  /*26d0*/  HMMA.16816.F32 R20, R16.reuse, R36, R108 ;  /* 0x000000241014723c */ /* 0x040ff0000000186c */
[----:B------:R-:W-:Y:S08]  /*26e0*/  HMMA.16816.F32 R16, R16, R38, R76 ;  /* 0x000000261010723c */ /* 0x000ff0000000184c */
[C---:B------:R-:W-:Y:S08]  /*26f0*/  HMMA.16816.F32 R104, R8.reuse, R48, R104 ;  /* 0x000000300868723c */ /* 0x040ff00000001868 */
[----:B------:R-:W-:Y:S08]  /*2700*/  HMMA.16816.F32 R100, R8, R50, R100 ;  /* 0x000000320864723c */ /* 0x000ff00000001864 */
[C---:B------:R-:W-:Y:S08]  /*2710*/  HMMA.16816.F32 R68, R12.reuse, R48, R68 ;  /* 0x000000300c44723c */ /* 0x040ff00000001844 */
[----:B------:R-:W-:Y:S08]  /*2720*/  HMMA.16816.F32 R76, R12, R50, R64 ;  /* 0x000000320c4c723c */ /* 0x000ff00000001840 */
[----:B----4-:R-:W-:Y:S08]  /*2730*/  HMMA.16816.F32 R108, R8, R26, R72 ;  /* 0x0000001a086c723c */ /* 0x010ff00000001848 */
[----:B------:R-:W-:Y:S08]  /*2740*/  HMMA.16816.F32 R48, R12, R30, R40 ;  /* 0x0000001e0c30723c */ /* 0x000ff00000001828 */
[----:B------:R-:W-:Y:S08]  /*2750*/  HMMA.16816.F32 R80, R8, R24, R80 ;  /* 0x000000180850723c */ /* 0x000ff00000001850 */
[C---:B------:R-:W-:Y:S08]  /*2760*/  HMMA.16816.F32 R72, R12.reuse, R32, R56 ;  /* 0x000000200c48723c */ /* 0x040ff00000001838 */
[----:B------:R-:W-:Y:S08]  /*2770*/  HMMA.16816.F32 R40, R12, R24, R20 ;  /* 0x000000180c28723c */ /* 0x000ff00000001814 */
[C---:B------:R-:W-:Y:S08]  /*2780*/  HMMA.16816.F32 R96, R8.reuse, R32, R96 ;  /* 0x000000200860723c */ /* 0x040ff00000001860 */
[C---:B------:R-:W-:Y:S08]  /*2790*/  HMMA.16816.F32 R92, R8.reuse, R34, R92 ;  /* 0x00000022085c723c */ /* 0x040ff0000000185c */
[C---:B------:R-:W-:Y:S08]  /*27a0*/  HMMA.16816.F32 R88, R8.reuse, R28, R88 ;  /* 0x0000001c0858723c */ /* 0x040ff00000001858 */
[----:B------:R-:W-:Y:S08]  /*27b0*/  HMMA.16816.F32 R84, R8, R30, R84 ;  /* 0x0000001e0854723c */ /* 0x000ff00000001854 */
[C---:B------:R-:W-:Y:S08]  /*27c0*/  HMMA.16816.F32 R64, R12.reuse, R34, R52 ;  /* 0x000000220c40723c */ /* 0x040ff00000001834 */
[C---:B------:R-:W-:Y:S08]  /*27d0*/  HMMA.16816.F32 R56, R12.reuse, R28, R44 ;  /* 0x0000001c0c38723c */ /* 0x040ff0000000182c */
[----:B------:R-:W-:Y:S01]  /*27e0*/  HMMA.16816.F32 R24, R12, R26, R16 ;  /* 0x0000001a0c18723c */ /* 0x000fe20000001810 */
[----:B------:R-:W-:Y:S06]  /*27f0*/  BAR.SYNC.DEFER_BLOCKING 0x0 ;  /* 0x0000000000007b1d */ /* 0x000fec0000010000 */
[----:B------:R-:W-:Y:S05]  /*2800*/  @!P2 BRA `(.L_x_31) ;  /* 0x000004300000a947 */ /* 0x000fea0003800000 */
[----:B------:R-:W-:Y:S01]  /*2810*/  ISETP.NE.AND P1, PT, R162, 0x1, PT ;  /* 0x00000001a200780c */ /* 0x000fe20003f25270 */
[----:B------:R-:W-:-:S02]  /*2820*/  IMAD R3, R159, 0x40, R251 ;  /* 0x000000409f037824 */ /* 0x000fc400078e02fb */
[----:B------:R-:W-:-:S03]  /*2830*/  IMAD.MOV.U32 R222, RZ, RZ, RZ ;  /* 0x000000ffffde7224 */ /* 0x000fc600078e00ff */
[----:B------:R-:W-:-:S05]  /*2840*/  IADD3 R3, R3, -0x80, R231 ;  /* 0xffffff8003037810 */ /* 0x000fca0007ffe0e7 */
[----:B------:R-:W-:Y:S02]  /*2850*/  IMAD.MOV.U32 R2, RZ, RZ, R3 ;  /* 0x000000ffff027224 */ /* 0x000fe400078e0003 */
[----:B------:R-:W-:-:S05]  /*2860*/  @P1 IMAD.HI.U32 R5, R3, c[0x0][0x2bc], RZ ;  /* 0x0000af0003051a27 */ /* 0x000fca00078e00ff */
[----:B------:R-:W-:-:S04]  /*2870*/  @P1 SHF.R.U32.HI R2, RZ, c[0x0][0x2c0], R5 ;  /* 0x0000b000ff021a19 */ /* 0x000fc80000011605 */
[----:B------:R-:W-:-:S04]  /*2880*/  @!P3 IADD3 R5, P0, R2, R160, RZ ;  /* 0x000000a00205b210 */ /* 0x000fc80007f1e0ff */
[----:B------:R-:W-:Y:S02]  /*2890*/  @!P3 LEA.HI.X.SX32 R7, R2, R158, 0x1, P0 ;  /* 0x0000009e0207b211 */ /* 0x000fe400000f0eff */
[----:B------:R-:W-:-:S04]  /*28a0*/  @!P3 LEA R6, P0, R5, c[0x0][0x2a0], 0x2 ;  /* 0x0000a8000506ba11 */ /* 0x000fc800078010ff */
[----:B------:R-:W-:-:S05]  /*28b0*/  @!P3 LEA.HI.X R7, R5, c[0x0][0x2a4], R7, 0x2, P0 ;  /* 0x0000a9000507ba11 */ /* 0x000fca00000f1407 */
[----:B------:R1:W2:Y:S01]  /*28c0*/  @!P3 LDG.E R222, [R6.64] ;  /* 0x0000000606deb981 */ /* 0x0002a2000c1e1900 */
[----:B------:R-:W-:Y:S01]  /*28d0*/  IMAD.MOV R2, RZ, RZ, -R2 ;  /* 0x000000ffff027224 */ /* 0x000fe200078e0a02 */
[----:B------:R-:W-:Y:S01]  /*28e0*/  SEL R22, RZ, 0x10, P6 ;  /* 0x00000010ff167807 */ /* 0x000fe20003000000 */
[----:B------:R-:W-:Y:S01]  /*28f0*/  IMAD.SHL.U32 R8, R60, 0x2, RZ ;  /* 0x000000023c087824 */ /* 0x000fe200078e00ff */
[----:B------:R-:W-:Y:S01]  /*2900*/  SEL R21, RZ, 0x10, P5 ;  /* 0x00000010ff157807 */ /* 0x000fe20002800000 */
[----:B------:R-:W-:Y:S01]  /*2910*/  IMAD R223, R2, c[0x0][0x2b8], R3 ;  /* 0x0000ae0002df7a24 */ /* 0x000fe200078e0203 */
[----:B------:R-:W-:Y:S01]  /*2920*/  SHF.L.U64.HI R9, R60, 0x1, R155 ;  /* 0x000000013c097819 */ /* 0x000fe2000001029b */
[----:B------:R-:W-:Y:S01]  /*2930*/  IMAD.SHL.U32 R16, R190, 0x2, RZ ;  /* 0x00000002be107824 */ /* 0x000fe200078e00ff */
[----:B------:R-:W-:Y:S01]  /*2940*/  SEL R20, RZ, 0x10, P4 ;  /* 0x00000010ff147807 */ /* 0x000fe20002000000 */
[----:B------:R-:W-:Y:S01]  /*2950*/  IMAD.SHL.U32 R17, R189, 0x2, RZ ;  /* 0x00000002bd117824 */ /* 0x000fe200078e00ff */
[----:B------:R-:W-:-:S02]  /*2960*/  SHF.R.S32.HI R2, RZ, 0x1f, R223 ;  /* 0x0000001fff027819 */ /* 0x000fc400000114df */
[----:B------:R-:W-:Y:S02]  /*2970*/  SHF.L.U64.HI R18, R190, 0x1, R154 ;  /* 0x00000001be127819 */ /* 0x000fe4000001029a */
[----:B------:R-:W-:Y:S01]  /*2980*/  SHF.L.U64.HI R19, R189, 0x1, R152 ;  /* 0x00000001bd137819 */ /* 0x000fe20000010298 */
[----:B------:R-:W-:Y:S02]  /*2990*/  IMAD R5, R2, c[0x0][0x1e0], RZ ;  /* 0x0000780002057a24 */ /* 0x000fe400078e02ff */
[----:B------:R-:W-:-:S04]  /*29a0*/  IMAD.WIDE.U32 R2, R223, c[0x0][0x1e0], RZ ;  /* 0x00007800df027a25 */ /* 0x000fc800078e00ff */
[----:B------:R-:W-:-:S04]  /*29b0*/  IMAD R5, R223, c[0x0][0x1e4], R5 ;  /* 0x00007900df057a24 */ /* 0x000fc800078e0205 */
[----:B------:R-:W-:Y:S01]  /*29c0*/  IMAD.IADD R3, R3, 0x1, R5 ;  /* 0x0000000103037824 */ /* 0x000fe200078e0205 */
[----:B-1----:R-:W-:-:S04]  /*29d0*/  IADD3 R6, -R22, 0x10, RZ ;  /* 0x0000001016067810 */ /* 0x002fc80007ffe1ff */
[----:B------:R-:W-:Y:S02]  /*29e0*/  LOP3.LUT R6, R6, 0xf, RZ, 0xc0, !PT ;  /* 0x0000000f06067812 */ /* 0x000fe400078ec0ff */
[----:B--2---:R-:W-:Y:S01]  /*29f0*/  SHF.R.S32.HI R5, RZ, 0x1f, R222 ;  /* 0x0000001fff057819 */ /* 0x004fe200000114de */
[----:B------:R-:W-:-:S04]  /*2a00*/  IMAD.WIDE.U32 R2, R222, c[0x0][0x1f0], R2 ;  /* 0x00007c00de027a25 */ /* 0x000fc800078e0002 */
[----:B------:R-:W-:Y:S01]  /*2a10*/  IMAD R5, R5, c[0x0][0x1f0], RZ ;  /* 0x00007c0005057a24 */ /* 0x000fe200078e02ff */
[----:B------:R-:W-:-:S03]  /*2a20*/  IADD3 R2, P0, R156, R2, RZ ;  /* 0x000000029c027210 */ /* 0x000fc60007f1e0ff */
[----:B------:R-:W-:-:S05]  /*2a30*/  IMAD R5, R222, c[0x0][0x1f4], R5 ;  /* 0x00007d00de057a24 */ /* 0x000fca00078e0205 */
[----:B------:R-:W-:Y:S02]  /*2a40*/  IADD3.X R3, R252, R3, R5, P0, !PT ;  /* 0x00000003fc037210 */ /* 0x000fe400007fe405 */
[----:B------:R-:W-:-:S04]  /*2a50*/  LEA R7, P0, R2, c[0x0][0x1c8], 0x1 ;  /* 0x0000720002077a11 */ /* 0x000fc800078008ff */
[----:B------:R-:W-:Y:S02]  /*2a60*/  LEA.HI.X R5, R2, c[0x0][0x1cc], R3, 0x1, P0 ;  /* 0x0000730002057a11 */ /* 0x000fe400000f0c03 */
[----:B------:R-:W1:Y:S04]  /*2a70*/  SHFL.IDX PT, R2, R7, 0x1, 0x1c1f ;  /* 0x003c1f0007027f89 */ /* 0x000e6800000e0000 */
[----:B------:R-:W2:Y:S01]  /*2a80*/  SHFL.IDX PT, R3, R5, 0x1, 0x1c1f ;  /* 0x003c1f0005037f89 */ /* 0x000ea200000e0000 */
[----:B-1----:R-:W-:Y:S02]  /*2a90*/  IADD3 R14, P1, P0, R6, R2, R8 ;  /* 0x00000002060e7210 */ /* 0x002fe4000783e008 */
[----:B------:R-:W-:Y:S02]  /*2aa0*/  IADD3 R6, -R21, 0x10, RZ ;  /* 0x0000001015067810 */ /* 0x000fe40007ffe1ff */
[----:B--2---:R-:W-:-:S02]  /*2ab0*/  IADD3.X R15, RZ, R3, R9, P1, P0 ;  /* 0x00000003ff0f7210 */ /* 0x004fc40000fe0409 */
[----:B------:R-:W-:-:S04]  /*2ac0*/  LOP3.LUT R6, R6, 0xf, RZ, 0xc0, !PT ;  /* 0x0000000f06067812 */ /* 0x000fc800078ec0ff */
[----:B------:R-:W-:Y:S02]  /*2ad0*/  IADD3 R12, P1, P0, R6, R2, R16 ;  /* 0x00000002060c7210 */ /* 0x000fe4000783e010 */
[----:B------:R-:W-:Y:S02]  /*2ae0*/  IADD3 R6, -R20, 0x10, RZ ;  /* 0x0000001014067810 */ /* 0x000fe40007ffe1ff */
[----:B------:R-:W-:Y:S02]  /*2af0*/  IADD3.X R13, RZ, R3, R18, P1, P0 ;  /* 0x00000003ff0d7210 */ /* 0x000fe40000fe0412 */
[----:B------:R-:W-:-:S04]  /*2b00*/  LOP3.LUT R6, R6, 0xf, RZ, 0xc0, !PT ;  /* 0x0000000f06067812 */ /* 0x000fc800078ec0ff */
[----:B------:R-:W-:Y:S02]  /*2b10*/  IADD3 R10, P1, P0, R6, R2, R17 ;  /* 0x00000002060a7210 */ /* 0x000fe4000783e011 */
[----:B------:R-:W1:Y:S02]  /*2b20*/  SHFL.IDX PT, R2, R7, RZ, 0x1c1f ;  /* 0x001c1fff07027589 */ /* 0x000e6400000e0000 */
[----:B------:R-:W-:Y:S02]  /*2b30*/  IADD3.X R11, RZ, R3, R19, P1, P0 ;  /* 0x00000003ff0b7210 */ /* 0x000fe40000fe0413 */
[----:B------:R-:W2:Y:S01]  /*2b40*/  SHFL.IDX PT, R3, R5, RZ, 0x1c1f ;  /* 0x001c1fff05037589 */ /* 0x000ea200000e0000 */
[----:B-1----:R-:W-:-:S05]  /*2b50*/  IADD3 R8, P0, R2, R8, RZ ;  /* 0x0000000802087210 */ /* 0x002fca0007f1e0ff */
[----:B--2---:R-:W-:Y:S01]  /*2b60*/  IMAD.X R9, R3, 0x1, R9, P0 ;  /* 0x0000000103097824 */ /* 0x004fe200000e0609 */
[----:B------:R-:W-:-:S04]  /*2b70*/  IADD3 R6, P0, R2, R16, RZ ;  /* 0x0000001002067210 */ /* 0x000fc80007f1e0ff */
[----:B------:R1:W-:Y:S01]  /*2b80*/  LDGSTS.E.BYPASS.LTC128B.128 [R221+0x3100], [R8.64], !P6 ;  /* 0x0310000008dd7fae */ /* 0x0003e2000f101d46 */
[----:B------:R-:W-:Y:S01]  /*2b90*/  IMAD.X R7, R3, 0x1, R18, P0 ;  /* 0x0000000103077824 */ /* 0x000fe200000e0612 */
[----:B------:R-:W-:-:S04]  /*2ba0*/  IADD3 R2, P0, R2, R17, RZ ;  /* 0x0000001102027210 */ /* 0x000fc80007f1e0ff */
[----:B------:R1:W-:Y:S01]  /*2bb0*/  LDGSTS.E.BYPASS.LTC128B.128 [R221+0x4100], [R6.64], !P5 ;  /* 0x0410000006dd7fae */ /* 0x0003e2000e901d46 */
[----:B------:R-:W-:Y:S01]  /*2bc0*/  IMAD.X R3, R3, 0x1, R19, P0 ;  /* 0x0000000103037824 */ /* 0x000fe200000e0613 */
[----:B------:R-:W-:-:S04]  /*2bd0*/  ISETP.NE.U32.AND P0, PT, R22, RZ, PT ;  /* 0x000000ff1600720c */ /* 0x000fc80003f05070 */
[----:B------:R1:W-:Y:S09]  /*2be0*/  LDGSTS.E.BYPASS.LTC128B.128 [R221+0x5100], [R2.64], !P4 ;  /* 0x0510000002dd7fae */ /* 0x0003f2000e101d46 */
[----:B------:R1:W-:Y:S01]  /*2bf0*/  LDGSTS.E.BYPASS.LTC128B.128.ZFILL [R221+0x3900], [R14.64], P0 ;  /* 0x039000000edd7fae */ /* 0x0003e20008141d46 */
[----:B------:R-:W-:-:S13]  /*2c00*/  ISETP.NE.U32.AND P0, PT, R21, RZ, PT ;  /* 0x000000ff1500720c */ /* 0x000fda0003f05070 */
[----:B------:R1:W-:Y:S01]  /*2c10*/  LDGSTS.E.BYPASS.LTC128B.128.ZFILL [R221+0x4900], [R12.64], P0 ;  /* 0x049000000cdd7fae */ /* 0x0003e20008141d46 */
[----:B------:R-:W-:-:S13]  /*2c20*/  ISETP.NE.U32.AND P0, PT, R20, RZ, PT ;  /* 0x000000ff1400720c */ /* 0x000fda0003f05070 */
[----:B------:R1:W-:Y:S02]  /*2c30*/  LDGSTS.E.BYPASS.LTC128B.128.ZFILL [R221+0x5900], [R10.64], P0 ;  /* 0x059000000add7fae */ /* 0x0003e40008141d46 */
.L_x_31:
[----:B-1----:R-:W-:Y:S01]  /*2c40*/  LOP3.LUT R2, R138, 0xffffffe0, RZ, 0xc0, !PT ;  /* 0xffffffe08a027812 */ /* 0x002fe200078ec0ff */
[----:B------:R-:W-:Y:S01]  /*2c50*/  IMAD.SHL.U32 R216, R0, 0x2, RZ ;  /* 0x0000000200d87824 */ /* 0x000fe200078e00ff */
[----:B------:R-:W0:Y:S03]  /*2c60*/  LDGDEPBAR ;  /* 0x00000000000079af */ /* 0x000e260000000000 */
[----:B------:R-:W-:Y:S01]  /*2c70*/  IMAD.IADD R2, R153, 0x1, -R2 ;  /* 0x0000000199027824 */ /* 0x000fe200078e0a02 */
[----:B------:R-:W-:Y:S01]  /*2c80*/  LDSM.16.MT88.4 R20, [R216+0x1100] ;  /* 0x00110000d814783b */ /* 0x000fe20000004200 */
[----:B------:R-:W-:-:S03]  /*2c90*/  IMAD R217, R4, 0x2, R216 ;  /* 0x0000000204d97824 */ /* 0x000fc600078e02d8 */
[----:B------:R-:W-:-:S04]  /*2ca0*/  SHF.R.S32.HI R3, RZ, 0x1f, R2 ;  /* 0x0000001fff037819 */ /* 0x000fc80000011402 */
[----:B------:R-:W-:-:S04]  /*2cb0*/  LEA.HI R3, R3, R2, RZ, 0x2 ;  /* 0x0000000203037211 */ /* 0x000fc800078f10ff */
[----:B------:R-:W-:-:S05]  /*2cc0*/  LOP3.LUT R3, R3, 0x7ffffffc, RZ, 0xc0, !PT ;  /* 0x7ffffffc03037812 */ /* 0x000fca00078ec0ff */
[----:B------:R-:W-:-:S04]  /*2cd0*/  IMAD.IADD R2, R2, 0x1, -R3 ;  /* 0x0000000102027824 */ /* 0x000fc800078e0a03 */
[----:B------:R-:W-:-:S05]  /*2ce0*/  IMAD R2, R2, -0x2, R137 ;  /* 0xfffffffe02027824 */ /* 0x000fca00078e0289 */
[----:B------:R-:W-:-:S04]  /*2cf0*/  ISETP.GT.AND P0, PT, R2, RZ, PT ;  /* 0x000000ff0200720c */ /* 0x000fc80003f04270 */
[----:B------:R-:W-:Y:S02]  /*2d00*/  FSEL R15, R106, -INF , P0 ;  /* 0xff8000006a0f7808 */ /* 0x000fe40000000000 */
[----:B------:R-:W-:Y:S02]  /*2d10*/  FSEL R10, R104, -INF , P0 ;  /* 0xff800000680a7808 */ /* 0x000fe40000000000 */
[----:B------:R-:W-:Y:S02]  /*2d20*/  FSEL R39, R70, -INF , P0 ;  /* 0xff80000046277808 */ /* 0x000fe40000000000 */
[----:B------:R-:W-:Y:S02]  /*2d30*/  FSEL R32, R68, -INF , P0 ;  /* 0xff80000044207808 */ /* 0x000fe40000000000 */
[----:B------:R-:W-:-:S04]  /*2d40*/  ISETP.GT.AND P0, PT, R2, 0x1, PT ;  /* 0x000000010200780c */ /* 0x000fc80003f04270 */
[----:B------:R-:W-:Y:S02]  /*2d50*/  FSEL R16, R107, -INF , P0 ;  /* 0xff8000006b107808 */ /* 0x000fe40000000000 */
[----:B------:R-:W-:Y:S02]  /*2d60*/  FSEL R11, R105, -INF , P0 ;  /* 0xff800000690b7808 */ /* 0x000fe40000000000 */
[----:B------:R-:W-:Y:S02]  /*2d70*/  FSEL R44, R71, -INF , P0 ;  /* 0xff800000472c7808 */ /* 0x000fe40000000000 */
[----:B------:R-:W-:Y:S02]  /*2d80*/  FSEL R36, R69, -INF , P0 ;  /* 0xff80000045247808 */ /* 0x000fe40000000000 */
[----:B------:R-:W-:Y:S02]  /*2d90*/  ISETP.GT.AND P0, PT, R2, 0x8, PT ;  /* 0x000000080200780c */ /* 0x000fe40003f04270 */
[----:B------:R-:W-:-:S02]  /*2da0*/  FMNMX.FTZ R3, R10, R11, !PT ;  /* 0x0000000b0a037209 */ /* 0x000fc40007810000 */
        /* <DEDUP_REMOVED lines=54> */
[----:B------:R-:W-:Y:S02]  /*3110*/  FMNMX.FTZ R5, R28, R5, !PT ;  /* 0x000000051c057209 */ /* 0x000fe40007810000 */
[----:B------:R-:W-:Y:S02]  /*3120*/  FSEL R171, R87, -INF , P0 ;  /* 0xff80000057ab7808 */ /* 0x000fe40000000000 */
[----:B------:R-:W-:Y:S02]  /*3130*/  FSEL R132, R85, -INF , P0 ;  /* 0xff80000055847808 */ /* 0x000fe40000000000 */
[----:B------:R-:W-:Y:S02]  /*3140*/  FSEL R182, R51, -INF , P0 ;  /* 0xff80000033b67808 */ /* 0x000fe40000000000 */
[----:B------:R-:W-:Y:S02]  /*3150*/  FSEL R178, R49, -INF , P0 ;  /* 0xff80000031b27808 */ /* 0x000fe40000000000 */
[----:B------:R-:W-:-:S02]  /*3160*/  ISETP.GT.AND P0, PT, R2, 0x30, PT ;  /* 0x000000300200780c */ /* 0x000fc40003f04270 */
[----:B------:R-:W-:Y:S02]  /*3170*/  FMNMX.FTZ R3, R138, R3, !PT ;  /* 0x000000038a037209 */ /* 0x000fe40007810000 */
[----:B------:R-:W-:Y:S02]  /*3180*/  FMNMX.FTZ R5, R55, R5, !PT ;  /* 0x0000000537057209 */ /* 0x000fe40007810000 */
[----:B------:R-:W-:Y:S02]  /*3190*/  FSEL R224, R82, -INF , P0 ;  /* 0xff80000052e07808 */ /* 0x000fe40000000000 */
[----:B------:R-:W-:Y:S02]  /*31a0*/  FSEL R210, R80, -INF , P0 ;  /* 0xff80000050d27808 */ /* 0x000fe40000000000 */
[----:B------:R-:W-:Y:S02]  /*31b0*/  FSEL R198, R42, -INF , P0 ;  /* 0xff8000002ac67808 */ /* 0x000fe40000000000 */
[----:B------:R-:W-:-:S02]  /*31c0*/  FSEL R233, R40, -INF , P0 ;  /* 0xff80000028e97808 */ /* 0x000fc40000000000 */
[----:B------:R-:W-:Y:S02]  /*31d0*/  FMNMX.FTZ R3, R133, R3, !PT ;  /* 0x0000000385037209 */ /* 0x000fe40007810000 */
[----:B------:R-:W-:Y:S02]  /*31e0*/  ISETP.GT.AND P0, PT, R2, 0x31, PT ;  /* 0x000000310200780c */ /* 0x000fe40003f04270 */
[----:B------:R-:W-:Y:S02]  /*31f0*/  FMNMX.FTZ R5, R61, R5, !PT ;  /* 0x000000053d057209 */ /* 0x000fe40007810000 */
[----:B------:R-:W-:Y:S02]  /*3200*/  FMNMX.FTZ R3, R132, R3, !PT ;  /* 0x0000000384037209 */ /* 0x000fe40007810000 */
[----:B------:R-:W-:Y:S02]  /*3210*/  FSEL R226, R83, -INF , P0 ;  /* 0xff80000053e27808 */ /* 0x000fe40000000000 */
[----:B------:R-:W-:-:S02]  /*3220*/  FSEL R209, R81, -INF , P0 ;  /* 0xff80000051d17808 */ /* 0x000fc40000000000 */
[----:B------:R-:W-:Y:S02]  /*3230*/  FSEL R197, R43, -INF , P0 ;  /* 0xff8000002bc57808 */ /* 0x000fe40000000000 */
[----:B------:R-:W-:Y:S02]  /*3240*/  FSEL R232, R41, -INF , P0 ;  /* 0xff80000029e87808 */ /* 0x000fe40000000000 */
[----:B------:R-:W-:Y:S01]  /*3250*/  FMNMX.FTZ R5, R62, R5, !PT ;  /* 0x000000053e057209 */ /* 0x000fe20007810000 */
[----:B------:R-:W-:Y:S01]  /*3260*/  LDSM.16.MT88.4 R40, [R217+0x2100] ;  /* 0x00210000d928783b */ /* 0x000fe20000004200 */
[----:B------:R-:W-:Y:S02]  /*3270*/  ISETP.GT.AND P0, PT, R2, 0x38, PT ;  /* 0x000000380200780c */ /* 0x000fe40003f04270 */
[----:B------:R-:W-:Y:S02]  /*3280*/  FMNMX.FTZ R3, R210, R3, !PT ;  /* 0x00000003d2037209 */ /* 0x000fe40007810000 */
        /* <DEDUP_REMOVED lines=8> */
[----:B------:R-:W-:Y:S02]  /*3310*/  FMNMX.FTZ R6, R32, R36, !PT ;  /* 0x0000002420067209 */ /* 0x000fe40007810000 */
[----:B------:R-:W-:Y:S02]  /*3320*/  FSEL R207, R109, -INF , P0 ;  /* 0xff8000006dcf7808 */ /* 0x000fe40000000000 */
[----:B------:R-:W-:Y:S02]  /*3330*/  FMNMX.FTZ R2, R208, R2, !PT ;  /* 0x00000002d0027209 */ /* 0x000fe40007810000 */
[----:B------:R-:W-:Y:S02]  /*3340*/  FMNMX.FTZ R3, R169, R3, !PT ;  /* 0x00000003a9037209 */ /* 0x000fe40007810000 */
[----:B------:R-:W-:-:S02]  /*3350*/  FMNMX.FTZ R5, R37, R6, !PT ;  /* 0x0000000625057209 */ /* 0x000fc40007810000 */
[----:B------:R-:W-:Y:S02]  /*3360*/  FMNMX.FTZ R6, R207, R2, !PT ;  /* 0x00000002cf067209 */ /* 0x000fe40007810000 */
[----:B------:R-:W-:Y:S02]  /*3370*/  FMNMX.FTZ R2, R170, R3, !PT ;  /* 0x00000003aa027209 */ /* 0x000fe40007810000 */
[----:B------:R-:W-:Y:S01]  /*3380*/  FMNMX.FTZ R5, R38, R5, !PT ;  /* 0x0000000526057209 */ /* 0x000fe20007810000 */
[----:B------:R-:W1:Y:S01]  /*3390*/  SHFL.BFLY PT, R135, R6, 0x2, 0x1f ;  /* 0x0c401f0006877f89 */ /* 0x000e6200000e0000 */
[----:B------:R-:W-:Y:S02]  /*33a0*/  FMNMX.FTZ R2, R171, R2, !PT ;  /* 0x00000002ab027209 */ /* 0x000fe40007810000 */
        /* <DEDUP_REMOVED lines=8> */
[----:B------:R-:W-:Y:S02]  /*3430*/  FMNMX.FTZ R5, R39, R44, !PT ;  /* 0x0000002c27057209 */ /* 0x000fe40007810000 */
[----:B------:R-:W-:Y:S02]  /*3440*/  FMNMX.FTZ R8, R211, R2, !PT ;  /* 0x00000002d3087209 */ /* 0x000fe40007810000 */
[----:B------:R-:W-:Y:S02]  /*3450*/  FMNMX.FTZ R3, R176, R3, !PT ;  /* 0x00000003b0037209 */ /* 0x000fe40007810000 */
[----:B------:R-:W-:Y:S01]  /*3460*/  FMNMX.FTZ R5, R45, R5, !PT ;  /* 0x000000052d057209 */ /* 0x000fe20007810000 */
[----:B------:R-:W2:Y:S01]  /*3470*/  SHFL.BFLY PT, R7, R8, 0x2, 0x1f ;  /* 0x0c401f0008077f89 */ /* 0x000ea200000e0000 */
[----:B------:R-:W-:Y:S02]  /*3480*/  FMNMX.FTZ R2, R177, R3, !PT ;  /* 0x00000003b1027209 */ /* 0x000fe40007810000 */
[----:B------:R-:W-:-:S02]  /*3490*/  FMNMX.FTZ R3, R46, R5, !PT ;  /* 0x000000052e037209 */ /* 0x000fc40007810000 */
[----:B-1----:R-:W-:Y:S02]  /*34a0*/  FMNMX.FTZ R135, R6, R135, !PT ;  /* 0x0000008706877209 */ /* 0x002fe40007810000 */
        /* <DEDUP_REMOVED lines=13> */
[----:B--2---:R-:W-:Y:S02]  /*3580*/  FMNMX.FTZ R8, R8, R7, !PT ;  /* 0x0000000708087209 */ /* 0x004fe40007810000 */
[----:B------:R-:W-:Y:S01]  /*3590*/  FMNMX.FTZ R2, R181, R3, !PT ;  /* 0x00000003b5027209 */ /* 0x000fe20007810000 */
[----:B------:R-:W2:Y:S01]  /*35a0*/  SHFL.BFLY PT, R7, R6, 0x2, 0x1f ;  /* 0x0c401f0006077f89 */ /* 0x000ea200000e0000 */
[----:B-1----:R-:W-:Y:S02]  /*35b0*/  FMNMX.FTZ R135, R135, R5, !PT ;  /* 0x0000000587877209 */ /* 0x002fe40007810000 */
[----:B------:R-:W-:Y:S01]  /*35c0*/  FMNMX.FTZ R2, R183, R2, !PT ;  /* 0x00000002b7027209 */ /* 0x000fe20007810000 */
[----:B------:R-:W1:Y:S01]  /*35d0*/  SHFL.BFLY PT, R9, R8, 0x1, 0x1f ;  /* 0x0c201f0008097f89 */ /* 0x000e6200000e0000 */
[----:B------:R-:W-:Y:S01]  /*35e0*/  FSEL R230, R27, -INF , P0 ;  /* 0xff8000001be67808 */ /* 0x000fe20000000000 */
[C---:B------:R-:W-:Y:S01]  /*35f0*/  FMUL.FTZ R12, R135.reuse, c[0x0][0x2d0] ;  /* 0x0000b400870c7a20 */ /* 0x040fe20000410000 */
[----:B------:R-:W-:Y:S01]  /*3600*/  FMNMX.FTZ R2, R182, R2, !PT ;  /* 0x00000002b6027209 */ /* 0x000fe20007810000 */
[----:B------:R-:W-:Y:S01]  /*3610*/  LDSM.16.MT88.4 R24, [R216+0x100] ;  /* 0x00010000d818783b */ /* 0x000fe20000004200 */
[----:B------:R-:W-:-:S02]  /*3620*/  FSETP.NEU.FTZ.AND P0, PT, R135, -INF , PT ;  /* 0xff8000008700780b */ /* 0x000fc40003f1d000 */
[----:B------:R-:W-:Y:S02]  /*3630*/  FMNMX.FTZ R2, R198, R2, !PT ;  /* 0x00000002c6027209 */ /* 0x000fe40007810000 */
[----:B------:R-:W-:Y:S02]  /*3640*/  FSEL R12, R12, RZ, P0 ;  /* 0x000000ff0c0c7208 */ /* 0x000fe40000000000 */
[----:B------:R-:W-:-:S03]  /*3650*/  FMNMX.FTZ R5, R197, R2, !PT ;  /* 0x00000002c5057209 */ /* 0x000fc60007810000 */
[--C-:B------:R-:W-:Y:S01]  /*3660*/  FFMA.FTZ R2, R10, c[0x0][0x2d0], -R12.reuse ;  /* 0x0000b4000a027a23 */ /* 0x100fe2000001080c */
[----:B------:R-:W-:Y:S01]  /*3670*/  FMNMX.FTZ R5, R193, R5, !PT ;  /* 0x00000005c1057209 */ /* 0x000fe20007810000 */
[--C-:B------:R-:W-:Y:S02]  /*3680*/  FFMA.FTZ R3, R11, c[0x0][0x2d0], -R12.reuse ;  /* 0x0000b4000b037a23 */ /* 0x100fe4000001080c */
[----:B------:R1:W-:Y:S01]  /*3690*/  MUFU.EX2 R184, R2 ;  /* 0x0000000200b87308 */ /* 0x0003e20000000800 */
[----:B------:R-:W-:Y:S02]  /*36a0*/  FMNMX.FTZ R5, R230, R5, !PT ;  /* 0x00000005e6057209 */ /* 0x000fe40007810000 */
[----:B--2---:R-:W-:Y:S01]  /*36b0*/  FMNMX.FTZ R7, R6, R7, !PT ;  /* 0x0000000706077209 */ /* 0x004fe20007810000 */
[----:B------:R-:W-:-:S04]  /*36c0*/  FFMA.FTZ R6, R13, c[0x0][0x2d0], -R12 ;  /* 0x0000b4000d067a23 */ /* 0x000fc8000001080c */
[----:B------:R2:W-:Y:S01]  /*36d0*/  MUFU.EX2 R185, R3 ;  /* 0x0000000300b97308 */ /* 0x0005e20000000800 */
[----:B-1----:R-:W-:-:S07]  /*36e0*/  FMNMX.FTZ R2, R9, R8, !PT ;  /* 0x0000000809027209 */ /* 0x002fce0007810000 */
[----:B------:R1:W3:Y:S01]  /*36f0*/  MUFU.EX2 R18, R6 ;  /* 0x0000000600127308 */ /* 0x0002e20000000800 */
[----:B------:R-:W4:Y:S01]  /*3700*/  SHFL.BFLY PT, R8, R5, 0x2, 0x1f ;  /* 0x0c401f0005087f89 */ /* 0x000f2200000e0000 */
[----:B------:R-:W-:-:S03]  /*3710*/  FSETP.NEU.FTZ.AND P0, PT, R2, -INF , PT ;  /* 0xff8000000200780b */ /* 0x000fc60003f1d000 */
[----:B------:R-:W5:Y:S01]  /*3720*/  SHFL.BFLY PT, R9, R7, 0x1, 0x1f ;  /* 0x0c201f0007097f89 */ /* 0x000f6200000e0000 */
[----:B--2---:R-:W-:-:S05]  /*3730*/  FMUL.FTZ R3, R2, c[0x0][0x2d0] ;  /* 0x0000b40002037a20 */ /* 0x004fca0000410000 */
[----:B------:R-:W-:Y:S01]  /*3740*/  FSEL R3, R3, RZ, P0 ;  /* 0x000000ff03037208 */ /* 0x000fe20000000000 */
[----:B-1----:R-:W-:-:S04]  /*3750*/  FFMA.FTZ R6, R14, c[0x0][0x2d0], -R12 ;  /* 0x0000b4000e067a23 */ /* 0x002fc8000001080c */
[--C-:B------:R-:W-:Y:S01]  /*3760*/  FFMA.FTZ R0, R16, c[0x0][0x2d0], -R3.reuse ;  /* 0x0000b40010007a23 */ /* 0x100fe20000010803 */
[----:B------:R1:W-:Y:S01]  /*3770*/  MUFU.EX2 R196, R6 ;  /* 0x0000000600c47308 */ /* 0x0003e20000000800 */
[----:B------:R-:W-:Y:S02]  /*3780*/  FFMA.FTZ R4, R28, c[0x0][0x2d0], -R3 ;  /* 0x0000b4001c047a23 */ /* 0x000fe40000010803 */
[----:B------:R-:W-:Y:S01]  /*3790*/  LDSM.16.MT88.4 R28, [R217+0x1100] ;  /* 0x00110000d91c783b */ /* 0x000fe20000004200 */
[----:B----4-:R-:W-:-:S04]  /*37a0*/  FMNMX.FTZ R5, R5, R8, !PT ;  /* 0x0000000805057209 */ /* 0x010fc80007810000 */
[----:B------:R2:W-:Y:S01]  /*37b0*/  MUFU.EX2 R186, R0 ;  /* 0x0000000000ba7308 */ /* 0x0005e20000000800 */
[----:B-----5:R-:W-:-:S04]  /*37c0*/  FMNMX.FTZ R137, R7, R9, !PT ;  /* 0x0000000907897209 */ /* 0x020fc80007810000 */
[----:B------:R-:W-:Y:S01]  /*37d0*/  FSETP.NEU.FTZ.AND P0, PT, R137, -INF , PT ;  /* 0xff8000008900780b */ /* 0x000fe20003f1d000 */
[--C-:B-1----:R-:W-:Y:S02]  /*37e0*/  FFMA.FTZ R6, R15, c[0x0][0x2d0], -R3.reuse ;  /* 0x0000b4000f067a23 */ /* 0x102fe40000010803 */
[----:B------:R-:W-:Y:S01]  /*37f0*/  MUFU.EX2 R14, R4 ;  /* 0x00000004000e7308 */ /* 0x000fe20000000800 */
[----:B---3--:R-:W-:Y:S02]  /*3800*/  IMAD.MOV.U32 R15, RZ, RZ, R18 ;  /* 0x000000ffff0f7224 */ /* 0x008fe400078e0012 */
[----:B--2---:R-:W-:-:S05]  /*3810*/  FFMA.FTZ R0, R17, c[0x0][0x2d0], -R3 ;  /* 0x0000b40011007a23 */ /* 0x004fca0000010803 */
[----:B------:R1:W-:Y:S01]  /*3820*/  MUFU.EX2 R188, R6 ;  /* 0x0000000600bc7308 */ /* 0x0003e20000000800 */
[----:B------:R-:W-:Y:S07]  /*3830*/  LDSM.16.MT88.4 R16, [R217+0x100] ;  /* 0x00010000d910783b */ /* 0x000fee0000004200 */
[----:B------:R2:W3:Y:S01]  /*3840*/  MUFU.EX2 R191, R0 ;  /* 0x0000000000bf7308 */ /* 0x0004e20000000800 */
[----:B-1----:R-:W1:Y:S01]  /*3850*/  SHFL.BFLY PT, R6, R5, 0x1, 0x1f ;  /* 0x0c201f0005067f89 */ /* 0x002e6200000e0000 */
[----:B--2---:R-:W-:Y:S01]  /*3860*/  FMUL.FTZ R0, R137, c[0x0][0x2d0] ;  /* 0x0000b40089007a20 */ /* 0x004fe20000410000 */
[----:B---3--:R-:W-:-:S04]  /*3870*/  F2FP.PACK_AB R7, R14, R191 ;  /* 0x000000bf0e07723e */ /* 0x008fc800000000ff */
[----:B------:R-:W-:-:S05]  /*3880*/  FSEL R0, R0, RZ, P0 ;  /* 0x000000ff00007208 */ /* 0x000fca0000000000 */
[--C-:B------:R-:W-:Y:S02]  /*3890*/  FFMA.FTZ R4, R32, c[0x0][0x2d0], -R0.reuse ;  /* 0x0000b40020047a23 */ /* 0x100fe40000010800 */
[----:B------:R-:W2:Y:S01]  /*38a0*/  LDSM.16.MT88.4 R32, [R216+0x2100] ;  /* 0x00210000d820783b */ /* 0x000ea20000004200 */
[--C-:B------:R-:W-:Y:S01]  /*38b0*/  FFMA.FTZ R9, R37, c[0x0][0x2d0], -R0.reuse ;  /* 0x0000b40025097a23 */ /* 0x100fe20000010800 */
[----:B------:R3:W-:Y:S01]  /*38c0*/  MUFU.EX2 R246, R4 ;  /* 0x0000000400f67308 */ /* 0x0007e20000000800 */
[----:B-1----:R-:W-:Y:S02]  /*38d0*/  FMNMX.FTZ R136, R5, R6, !PT ;  /* 0x0000000605887209 */ /* 0x002fe40007810000 */
[----:B------:R-:W-:Y:S02]  /*38e0*/  F2FP.PACK_AB R6, R196, R15 ;  /* 0x0000000fc406723e */ /* 0x000fe400000000ff */
[C---:B------:R-:W-:Y:S01]  /*38f0*/  FSETP.NEU.FTZ.AND P0, PT, R136.reuse, -INF , PT ;  /* 0xff8000008800780b */ /* 0x040fe20003f1d000 */
[----:B------:R-:W-:Y:S01]  /*3900*/  FMUL.FTZ R8, R136, c[0x0][0x2d0] ;  /* 0x0000b40088087a20 */ /* 0x000fe20000410000 */
[----:B------:R-:W-:Y:S01]  /*3910*/  F2FP.PACK_AB R5, R186, R188 ;  /* 0x000000bcba05723e */ /* 0x000fe200000000ff */
[----:B------:R-:W-:Y:S03]  /*3920*/  MUFU.EX2 R187, R9 ;  /* 0x0000000900bb7308 */ /* 0x000fe60000000800 */
[----:B------:R-:W-:Y:S01]  /*3930*/  FSEL R13, R8, RZ, P0 ;  /* 0x000000ff080d7208 */ /* 0x000fe20000000000 */
[----:B------:R-:W-:-:S02]  /*3940*/  FFMA.FTZ R8, R38, c[0x0][0x2d0], -R0 ;  /* 0x0000b40026087a23 */ /* 0x000fc40000010800 */
[----:B---3--:R-:W-:Y:S02]  /*3950*/  FFMA.FTZ R4, R36, c[0x0][0x2d0], -R0 ;  /* 0x0000b40024047a23 */ /* 0x008fe40000010800 */
[----:B------:R1:W3:Y:S08]  /*3960*/  MUFU.EX2 R192, R8 ;  /* 0x0000000800c07308 */ /* 0x0002f00000000800 */
[----:B------:R4:W-:Y:S01]  /*3970*/  MUFU.EX2 R242, R4 ;  /* 0x0000000400f27308 */ /* 0x0009e20000000800 */
[----:B-1----:R-:W-:Y:S01]  /*3980*/  FFMA.FTZ R8, R39, c[0x0][0x2d0], -R13 ;  /* 0x0000b40027087a23 */ /* 0x002fe2000001080d */
[----:B---3--:R-:W-:Y:S01]  /*3990*/  F2FP.PACK_AB R10, R192, R187 ;  /* 0x000000bbc00a723e */ /* 0x008fe200000000ff */
[----:B------:R-:W-:Y:S05]  /*39a0*/  LDSM.16.MT88.4 R36, [R217+0x2500] ;  /* 0x00250000d924783b */ /* 0x000fea0000004200 */
[----:B------:R1:W-:Y:S01]  /*39b0*/  MUFU.EX2 R239, R8 ;  /* 0x0000000800ef7308 */ /* 0x0003e20000000800 */
[----:B----4-:R-:W-:-:S07]  /*39c0*/  F2FP.PACK_AB R4, R185, R184 ;  /* 0x000000b8b904723e */ /* 0x010fce00000000ff */
[----:B------:R-:W-:Y:S01]  /*39d0*/  HMMA.16816.F32 R116, R4, R24, RZ ;  /* 0x000000180474723c */ /* 0x000fe200000018ff */
[----:B-1----:R-:W-:-:S07]  /*39e0*/  FFMA.FTZ R8, R44, c[0x0][0x2d0], -R13 ;  /* 0x0000b4002c087a23 */ /* 0x002fce000001080d */
[C---:B------:R-:W-:Y:S01]  /*39f0*/  HMMA.16816.F32 R112, R4.reuse, R16, RZ ;  /* 0x000000100470723c */ /* 0x040fe200000018ff */
[----:B------:R1:W3:Y:S07]  /*3a00*/  MUFU.EX2 R238, R8 ;  /* 0x0000000800ee7308 */ /* 0x0002ee0000000800 */
[C---:B------:R-:W-:Y:S08]  /*3a10*/  HMMA.16816.F32 R108, R4.reuse, R20, RZ ;  /* 0x00000014046c723c */ /* 0x040ff000000018ff */
[----:B------:R-:W-:Y:S01]  /*3a20*/  HMMA.16816.F32 R104, R4, R28, RZ ;  /* 0x0000001c0468723c */ /* 0x000fe200000018ff */
[----:B-1----:R-:W-:Y:S01]  /*3a30*/  FFMA.FTZ R8, R45, c[0x0][0x2d0], -R13 ;  /* 0x0000b4002d087a23 */ /* 0x002fe2000001080d */
[----:B---3--:R-:W-:-:S03]  /*3a40*/  F2FP.PACK_AB R9, R238, R239 ;  /* 0x000000efee09723e */ /* 0x008fc600000000ff */
[----:B------:R1:W-:Y:S03]  /*3a50*/  MUFU.EX2 R241, R8 ;  /* 0x0000000800f17308 */ /* 0x0003e60000000800 */
[C---:B--2---:R-:W-:Y:S08]  /*3a60*/  HMMA.16816.F32 R100, R4.reuse, R32, RZ ;  /* 0x000000200464723c */ /* 0x044ff000000018ff */
[----:B------:R-:W-:Y:S01]  /*3a70*/  HMMA.16816.F32 R96, R4, R40, RZ ;  /* 0x000000280460723c */ /* 0x000fe200000018ff */
[----:B-1----:R-:W-:-:S07]  /*3a80*/  FFMA.FTZ R8, R46, c[0x0][0x2d0], -R13 ;  /* 0x0000b4002e087a23 */ /* 0x002fce000001080d */
[C---:B------:R-:W-:Y:S01]  /*3a90*/  HMMA.16816.F32 R92, R4.reuse, R26, RZ ;  /* 0x0000001a045c723c */ /* 0x040fe200000018ff */
[----:B------:R1:W2:Y:S07]  /*3aa0*/  MUFU.EX2 R245, R8 ;  /* 0x0000000800f57308 */ /* 0x0002ae0000000800 */
[C---:B------:R-:W-:Y:S08]  /*3ab0*/  HMMA.16816.F32 R88, R4.reuse, R18, RZ ;  /* 0x000000120458723c */ /* 0x040ff000000018ff */
[----:B------:R-:W-:Y:S01]  /*3ac0*/  HMMA.16816.F32 R84, R4, R22, RZ ;  /* 0x000000160454723c */ /* 0x000fe200000018ff */
[----:B-1----:R-:W-:-:S02]  /*3ad0*/  F2FP.PACK_AB R8, R242, R246 ;  /* 0x000000f6f208723e */ /* 0x002fc400000000ff */
[----:B--2---:R-:W-:-:S05]  /*3ae0*/  F2FP.PACK_AB R11, R245, R241 ;  /* 0x000000f1f50b723e */ /* 0x004fca00000000ff */
[C---:B------:R-:W-:Y:S08]  /*3af0*/  HMMA.16816.F32 R80, R4.reuse, R30, RZ ;  /* 0x0000001e0450723c */ /* 0x040ff000000018ff */
[C---:B------:R-:W-:Y:S08]  /*3b00*/  HMMA.16816.F32 R76, R4.reuse, R34, RZ ;  /* 0x00000022044c723c */ /* 0x040ff000000018ff */
[----:B------:R-:W-:Y:S07]  /*3b10*/  HMMA.16816.F32 R68, R4, R42, RZ ;  /* 0x0000002a0444723c */ /* 0x000fee00000018ff */
[--C-:B------:R-:W-:Y:S01]  /*3b20*/  FFMA.FTZ R4, R47, c[0x0][0x2d0], -R12.reuse ;  /* 0x0000b4002f047a23 */ /* 0x100fe2000001080c */
[C---:B------:R-:W-:Y:S03]  /*3b30*/  HMMA.16816.F32 R72, R8.reuse, R24, RZ ;  /* 0x000000180848723c */ /* 0x040fe600000018ff */
[----:B------:R1:W-:Y:S05]  /*3b40*/  MUFU.EX2 R240, R4 ;  /* 0x0000000400f07308 */ /* 0x0003ea0000000800 */
[C---:B------:R-:W-:Y:S01]  /*3b50*/  HMMA.16816.F32 R144, R8.reuse, R26, RZ ;  /* 0x0000001a0890723c */ /* 0x040fe200000018ff */
[----:B------:R-:W2:Y:S07]  /*3b60*/  LDSM.16.MT88.4 R24, [R216+0x500] ;  /* 0x00050000d818783b */ /* 0x000eae0000004200 */
[----:B------:R-:W-:Y:S01]  /*3b70*/  HMMA.16816.F32 R64, R8, R16, RZ ;  /* 0x000000100840723c */ /* 0x000fe200000018ff */
[----:B-1----:R-:W-:-:S04]  /*3b80*/  FFMA.FTZ R4, R52, c[0x0][0x2d0], -R12 ;  /* 0x0000b40034047a23 */ /* 0x002fc8000001080c */
[----:B------:R1:W-:Y:S03]  /*3b90*/  MUFU.EX2 R249, R4 ;  /* 0x0000000400f97308 */ /* 0x0003e60000000800 */
[C---:B------:R-:W-:Y:S01]  /*3ba0*/  HMMA.16816.F32 R140, R8.reuse, R18, RZ ;  /* 0x00000012088c723c */ /* 0x040fe200000018ff */
[----:B------:R-:W-:Y:S07]  /*3bb0*/  LDSM.16.MT88.4 R16, [R216+0x1500] ;  /* 0x00150000d810783b */ /* 0x000fee0000004200 */
[----:B------:R-:W-:Y:S01]  /*3bc0*/  HMMA.16816.F32 R56, R8, R20, RZ ;  /* 0x000000140838723c */ /* 0x000fe200000018ff */
[----:B-1----:R-:W-:-:S07]  /*3bd0*/  FFMA.FTZ R4, R53, c[0x0][0x2d0], -R12 ;  /* 0x0000b40035047a23 */ /* 0x002fce000001080c */
[C---:B------:R-:W-:Y:S01]  /*3be0*/  HMMA.16816.F32 R128, R8.reuse, R22, RZ ;  /* 0x000000160880723c */ /* 0x040fe200000018ff */
[----:B------:R-:W1:Y:S01]  /*3bf0*/  LDSM.16.MT88.4 R20, [R217+0x500] ;  /* 0x00050000d914783b */ /* 0x000e620000004200 */
[----:B------:R3:W-:Y:S06]  /*3c00*/  MUFU.EX2 R244, R4 ;  /* 0x0000000400f47308 */ /* 0x0007ec0000000800 */
[C---:B------:R-:W-:Y:S08]  /*3c10*/  HMMA.16816.F32 R152, R8.reuse, R30, RZ ;  /* 0x0000001e0898723c */ /* 0x040ff000000018ff */
[----:B------:R-:W-:Y:S01]  /*3c20*/  HMMA.16816.F32 R48, R8, R32, RZ ;  /* 0x000000200830723c */ /* 0x000fe200000018ff */
[----:B---3--:R-:W-:-:S04]  /*3c30*/  FFMA.FTZ R4, R54, c[0x0][0x2d0], -R12 ;  /* 0x0000b40036047a23 */ /* 0x008fc8000001080c */
[----:B------:R3:W4:Y:S03]  /*3c40*/  MUFU.EX2 R243, R4 ;  /* 0x0000000400f37308 */ /* 0x0007260000000800 */
[C---:B------:R-:W-:Y:S01]  /*3c50*/  HMMA.16816.F32 R156, R8.reuse, R34, RZ ;  /* 0x00000022089c723c */ /* 0x040fe200000018ff */
[----:B------:R-:W-:Y:S07]  /*3c60*/  LDSM.16.MT88.4 R32, [R216+0x2500] ;  /* 0x00250000d820783b */ /* 0x000fee0000004200 */
[----:B------:R-:W-:Y:S01]  /*3c70*/  HMMA.16816.F32 R44, R8, R40, RZ ;  /* 0x00000028082c723c */ /* 0x000fe200000018ff */
[----:B---3--:R-:W-:-:S07]  /*3c80*/  FFMA.FTZ R4, R55, c[0x0][0x2d0], -R3 ;  /* 0x0000b40037047a23 */ /* 0x008fce0000010803 */
[C---:B------:R-:W-:Y:S01]  /*3c90*/  HMMA.16816.F32 R160, R8.reuse, R42, RZ ;  /* 0x0000002a08a0723c */ /* 0x040fe200000018ff */
[----:B----4-:R-:W-:Y:S01]  /*3ca0*/  F2FP.PACK_AB R6, R243, R244 ;  /* 0x000000f4f306723e */ /* 0x010fe200000000ff */
[----:B------:R3:W-:Y:S06]  /*3cb0*/  MUFU.EX2 R234, R4 ;  /* 0x0000000400ea7308 */ /* 0x0007ec0000000800 */
[----:B------:R-:W-:Y:S01]  /*3cc0*/  HMMA.16816.F32 R52, R8, R28, RZ ;  /* 0x0000001c0834723c */ /* 0x000fe200000018ff */
[----:B------:R-:W4:Y:S06]  /*3cd0*/  LDSM.16.MT88.4 R28, [R217+0x1500] ;  /* 0x00150000d91c783b */ /* 0x000f2c0000004200 */
[----:B------:R-:W-:-:S02]  /*3ce0*/  FFMA.FTZ R8, R123, c[0x0][0x2d0], -R0 ;  /* 0x0000b4007b087a23 */ /* 0x000fc40000010800 */
[----:B---3--:R-:W-:Y:S02]  /*3cf0*/  FFMA.FTZ R4, R61, c[0x0][0x2d0], -R3 ;  /* 0x0000b4003d047a23 */ /* 0x008fe40000010803 */
[----:B------:R3:W-:Y:S08]  /*3d00*/  MUFU.EX2 R228, R8 ;  /* 0x0000000800e47308 */ /* 0x0007f00000000800 */
[----:B------:R5:W1:Y:S01]  /*3d10*/  MUFU.EX2 R250, R4 ;  /* 0x0000000400fa7308 */ /* 0x000a620000000800 */
[----:B---3--:R-:W-:-:S07]  /*3d20*/  FFMA.FTZ R8, R122, c[0x0][0x2d0], -R0 ;  /* 0x0000b4007a087a23 */ /* 0x008fce0000010800 */
[----:B------:R3:W-:Y:S01]  /*3d30*/  MUFU.EX2 R227, R8 ;  /* 0x0000000800e37308 */ /* 0x0007e20000000800 */
[----:B-----5:R-:W-:Y:S01]  /*3d40*/  FFMA.FTZ R4, R62, c[0x0][0x2d0], -R3 ;  /* 0x0000b4003e047a23 */ /* 0x020fe20000010803 */
[----:B-1----:R-:W-:-:S06]  /*3d50*/  F2FP.PACK_AB R5, R250, R234 ;  /* 0x000000eafa05723e */ /* 0x002fcc00000000ff */
[----:B------:R1:W-:Y:S01]  /*3d60*/  MUFU.EX2 R236, R4 ;  /* 0x0000000400ec7308 */ /* 0x0003e20000000800 */
[----:B---3--:R-:W-:-:S07]  /*3d70*/  FFMA.FTZ R8, R127, c[0x0][0x2d0], -R13 ;  /* 0x0000b4007f087a23 */ /* 0x008fce000001080d */
[----:B------:R3:W-:Y:S01]  /*3d80*/  MUFU.EX2 R214, R8 ;  /* 0x0000000800d67308 */ /* 0x0007e20000000800 */
[----:B-1----:R-:W-:-:S07]  /*3d90*/  FFMA.FTZ R4, R63, c[0x0][0x2d0], -R3 ;  /* 0x0000b4003f047a23 */ /* 0x002fce0000010803 */
[----:B------:R1:W5:Y:S01]  /*3da0*/  MUFU.EX2 R235, R4 ;  /* 0x0000000400eb7308 */ /* 0x0003620000000800 */
[----:B---3--:R-:W-:-:S07]  /*3db0*/  FFMA.FTZ R8, R126, c[0x0][0x2d0], -R13 ;  /* 0x0000b4007e087a23 */ /* 0x008fce000001080d */
[----:B------:R3:W-:Y:S01]  /*3dc0*/  MUFU.EX2 R248, R8 ;  /* 0x0000000800f87308 */ /* 0x0007e20000000800 */
[----:B-1----:R-:W-:Y:S01]  /*3dd0*/  FFMA.FTZ R4, R120, c[0x0][0x2d0], -R0 ;  /* 0x0000b40078047a23 */ /* 0x002fe20000010800 */
[----:B-----5:R-:W-:-:S06]  /*3de0*/  F2FP.PACK_AB R7, R235, R236 ;  /* 0x000000eceb07723e */ /* 0x020fcc00000000ff */
[----:B------:R1:W-:Y:S01]  /*3df0*/  MUFU.EX2 R229, R4 ;  /* 0x0000000400e57308 */ /* 0x0003e20000000800 */
[----:B---3--:R-:W-:-:S07]  /*3e00*/  FFMA.FTZ R8, R125, c[0x0][0x2d0], -R13 ;  /* 0x0000b4007d087a23 */ /* 0x008fce000001080d */
[----:B------:R3:W-:Y:S01]  /*3e10*/  MUFU.EX2 R213, R8 ;  /* 0x0000000800d57308 */ /* 0x0007e20000000800 */
[----:B-1----:R-:W-:-:S07]  /*3e20*/  FFMA.FTZ R4, R121, c[0x0][0x2d0], -R0 ;  /* 0x0000b40079047a23 */ /* 0x002fce0000010800 */
[----:B------:R1:W5:Y:S01]  /*3e30*/  MUFU.EX2 R247, R4 ;  /* 0x0000000400f77308 */ /* 0x0003620000000800 */
[----:B---3--:R-:W-:-:S07]  /*3e40*/  FFMA.FTZ R8, R124, c[0x0][0x2d0], -R13 ;  /* 0x0000b4007c087a23 */ /* 0x008fce000001080d */
[----:B------:R3:W3:Y:S01]  /*3e50*/  MUFU.EX2 R212, R8 ;  /* 0x0000000800d47308 */ /* 0x0006e20000000800 */
[----:B-1----:R-:W-:-:S07]  /*3e60*/  F2FP.PACK_AB R4, R249, R240 ;  /* 0x000000f0f904723e */ /* 0x002fce00000000ff */
[----:B--2---:R-:W-:Y:S01]  /*3e70*/  HMMA.16816.F32 R172, R4, R24, R116 ;  /* 0x0000001804ac723c */ /* 0x004fe20000001874 */
[----:B---3--:R-:W-:-:S07]  /*3e80*/  FFMA.FTZ R8, R134, c[0x0][0x2d0], -R12 ;  /* 0x0000b40086087a23 */ /* 0x008fce000001080c */
[C---:B------:R-:W-:Y:S01]  /*3e90*/  HMMA.16816.F32 R164, R4.reuse, R20, R112 ;  /* 0x0000001404a4723c */ /* 0x040fe20000001870 */
[----:B------:R1:W-:Y:S07]  /*3ea0*/  MUFU.EX2 R206, R8 ;  /* 0x0000000800ce7308 */ /* 0x0003ee0000000800 */
[C---:B------:R-:W-:Y:S08]  /*3eb0*/  HMMA.16816.F32 R120, R4.reuse, R16, R108 ;  /* 0x000000100478723c */ /* 0x040ff0000000186c */
[----:B----4-:R-:W-:Y:S01]  /*3ec0*/  HMMA.16816.F32 R116, R4, R28, R104 ;  /* 0x0000001c0474723c */ /* 0x010fe20000001868 */
[----:B-1----:R-:W-:-:S04]  /*3ed0*/  FFMA.FTZ R8, R138, c[0x0][0x2d0], -R12 ;  /* 0x0000b4008a087a23 */ /* 0x002fc8000001080c */
[----:B------:R1:W2:Y:S03]  /*3ee0*/  MUFU.EX2 R205, R8 ;  /* 0x0000000800cd7308 */ /* 0x0002a60000000800 */
[C---:B------:R-:W-:Y:S08]  /*3ef0*/  HMMA.16816.F32 R112, R4.reuse, R32, R100 ;  /* 0x000000200470723c */ /* 0x040ff00000001864 */
[----:B------:R-:W-:Y:S01]  /*3f00*/  HMMA.16816.F32 R108, R4, R36, R96 ;  /* 0x00000024046c723c */ /* 0x000fe20000001860 */
[----:B-1----:R-:W-:-:S07]  /*3f10*/  FFMA.FTZ R8, R133, c[0x0][0x2d0], -R12 ;  /* 0x0000b40085087a23 */ /* 0x002fce000001080c */
[C---:B------:R-:W-:Y:S01]  /*3f20*/  HMMA.16816.F32 R148, R4.reuse, R26, R92 ;  /* 0x0000001a0494723c */ /* 0x040fe2000000185c */
[----:B------:R1:W-:Y:S07]  /*3f30*/  MUFU.EX2 R204, R8 ;  /* 0x0000000800cc7308 */ /* 0x0003ee0000000800 */
[C---:B------:R-:W-:Y:S08]  /*3f40*/  HMMA.16816.F32 R104, R4.reuse, R22, R88 ;  /* 0x000000160468723c */ /* 0x040ff00000001858 */
[----:B------:R-:W-:Y:S01]  /*3f50*/  HMMA.16816.F32 R100, R4, R18, R84 ;  /* 0x000000120464723c */ /* 0x000fe20000001854 */
[----:B-1----:R-:W-:-:S04]  /*3f60*/  FFMA.FTZ R8, R132, c[0x0][0x2d0], -R12 ;  /* 0x0000b40084087a23 */ /* 0x002fc8000001080c */
[----:B------:R1:W-:Y:S03]  /*3f70*/  MUFU.EX2 R195, R8 ;  /* 0x0000000800c37308 */ /* 0x0003e60000000800 */
[C---:B------:R-:W-:Y:S08]  /*3f80*/  HMMA.16816.F32 R96, R4.reuse, R30, R80 ;  /* 0x0000001e0460723c */ /* 0x040ff00000001850 */
[----:B------:R-:W-:Y:S01]  /*3f90*/  HMMA.16816.F32 R92, R4, R34, R76 ;  /* 0x00000022045c723c */ /* 0x000fe2000000184c */
[----:B-1----:R-:W-:-:S07]  /*3fa0*/  FFMA.FTZ R8, R168, c[0x0][0x2d0], -R3 ;  /* 0x0000b400a8087a23 */ /* 0x002fce0000010803 */
[----:B------:R-:W-:Y:S01]  /*3fb0*/  HMMA.16816.F32 R88, R4, R38, R68 ;  /* 0x000000260458723c */ /* 0x000fe20000001844 */
[----:B------:R1:W-:Y:S06]  /*3fc0*/  MUFU.EX2 R194, R8 ;  /* 0x0000000800c27308 */ /* 0x0003ec0000000800 */
[----:B-----5:R-:W-:Y:S02]  /*3fd0*/  F2FP.PACK_AB R4, R247, R229 ;  /* 0x000000e5f704723e */ /* 0x020fe400000000ff */
[----:B------:R-:W-:Y:S02]  /*3fe0*/  F2FP.PACK_AB R5, R248, R214 ;  /* 0x000000d6f805723e */ /* 0x000fe400000000ff */
[----:B------:R-:W-:-:S02]  /*3ff0*/  F2FP.PACK_AB R6, R227, R228 ;  /* 0x000000e4e306723e */ /* 0x000fc400000000ff */
[----:B------:R-:W-:Y:S01]  /*4000*/  F2FP.PACK_AB R7, R212, R213 ;  /* 0x000000d5d407723e */ /* 0x000fe200000000ff */
[----:B-1----:R-:W-:-:S06]  /*4010*/  FFMA.FTZ R8, R169, c[0x0][0x2d0], -R3 ;  /* 0x0000b400a9087a23 */ /* 0x002fcc0000010803 */
[C---:B------:R-:W-:Y:S08]  /*4020*/  HMMA.16816.F32 R200, R4.reuse, R36, R44 ;  /* 0x0000002404c8723c */ /* 0x040ff0000000182c */
[C---:B------:R-:W-:Y:S07]  /*4030*/  HMMA.16816.F32 R44, R4.reuse, R18, R128 ;  /* 0x00000012042c723c */ /* 0x040fee0000001880 */
[----:B------:R-:W-:Y:S01]  /*4040*/  IMAD.MOV.U32 R128, RZ, RZ, R14 ;  /* 0x000000ffff807224 */ /* 0x000fe200078e000e */
[----:B------:R-:W-:Y:S01]  /*4050*/  HMMA.16816.F32 R40, R4, R30, R152 ;  /* 0x0000001e0428723c */ /* 0x000fe20000001898 */
[----:B------:R-:W-:-:S02]  /*4060*/  FFMA.FTZ R14, R170, c[0x0][0x2d0], -R3 ;  /* 0x0000b400aa0e7a23 */ /* 0x000fc40000010803 */
[----:B------:R-:W-:Y:S02]  /*4070*/  IMAD.MOV.U32 R129, RZ, RZ, R193 ;  /* 0x000000ffff817224 */ /* 0x000fe400078e00c1 */
[----:B------:R1:W3:Y:S01]  /*4080*/  MUFU.EX2 R193, R8 ;  /* 0x0000000800c17308 */ /* 0x0002e20000000800 */
[----:B------:R-:W-:Y:S02]  /*4090*/  IMAD.MOV.U32 R131, RZ, RZ, R198 ;  /* 0x000000ffff837224 */ /* 0x000fe400078e00c6 */
[----:B------:R-:W-:Y:S01]  /*40a0*/  IMAD.MOV.U32 R153, RZ, RZ, R191 ;  /* 0x000000ffff997224 */ /* 0x000fe200078e00bf */
[----:B------:R-:W-:Y:S01]  /*40b0*/  HMMA.16816.F32 R80, R4, R24, R72 ;  /* 0x000000180450723c */ /* 0x000fe20000001848 */
[----:B------:R-:W-:Y:S02]  /*40c0*/  IMAD.MOV.U32 R154, RZ, RZ, R192 ;  /* 0x000000ffff9a7224 */ /* 0x000fe400078e00c0 */
[----:B------:R-:W-:Y:S01]  /*40d0*/  IMAD.MOV.U32 R152, RZ, RZ, R188 ;  /* 0x000000ffff987224 */ /* 0x000fe200078e00bc */
[----:B------:R4:W-:Y:S01]  /*40e0*/  MUFU.EX2 R191, R14 ;  /* 0x0000000e00bf7308 */ /* 0x0009e20000000800 */
[----:B------:R-:W-:-:S02]  /*40f0*/  IMAD.MOV.U32 R130, RZ, RZ, R197 ;  /* 0x000000ffff827224 */ /* 0x000fc400078e00c5 */
[----:B------:R-:W-:Y:S01]  /*4100*/  IMAD.MOV.U32 R155, RZ, RZ, R196 ;  /* 0x000000ffff9b7224 */ /* 0x000fe200078e00c4 */
[C---:B------:R-:W-:Y:S01]  /*4110*/  HMMA.16816.F32 R76, R4.reuse, R20, R64 ;  /* 0x00000014044c723c */ /* 0x040fe20000001840 */
[----:B-1----:R-:W1:Y:S07]  /*4120*/  LDSM.16.MT88.4 R8, [R217+0x900] ;  /* 0x00090000d908783b */ /* 0x002e6e0000004200 */
[----:B------:R-:W-:Y:S01]  /*4130*/  HMMA.16816.F32 R72, R4, R16, R56 ;  /* 0x000000100448723c */ /* 0x000fe20000001838 */
[----:B------:R-:W5:Y:S01]  /*4140*/  LDSM.16.MT88.4 R16, [R216+0x900] ;  /* 0x00090000d810783b */ /* 0x000f620000004200 */
[----:B----4-:R-:W-:-:S04]  /*4150*/  FFMA.FTZ R14, R171, c[0x0][0x2d0], -R3 ;  /* 0x0000b400ab0e7a23 */ /* 0x010fc80000010803 */
[----:B------:R4:W1:Y:S02]  /*4160*/  MUFU.EX2 R192, R14 ;  /* 0x0000000e00c07308 */ /* 0x0008640000000800 */
[C---:B------:R-:W-:Y:S01]  /*4170*/  HMMA.16816.F32 R68, R4.reuse, R28, R52 ;  /* 0x0000001c0444723c */ /* 0x040fe20000001834 */
[----:B------:R-:W-:Y:S07]  /*4180*/  LDSM.16.MT88.4 R28, [R216+0x2900] ;  /* 0x00290000d81c783b */ /* 0x000fee0000004200 */
[----:B------:R-:W-:Y:S01]  /*4190*/  HMMA.16816.F32 R64, R4, R32, R48 ;  /* 0x000000200440723c */ /* 0x000fe20000001830 */
[----:B----4-:R-:W-:-:S07]  /*41a0*/  FFMA.FTZ R14, R176, c[0x0][0x2d0], -R0 ;  /* 0x0000b400b00e7a23 */ /* 0x010fce0000010800 */
[C---:B------:R-:W-:Y:S01]  /*41b0*/  HMMA.16816.F32 R56, R4.reuse, R26, R144 ;  /* 0x0000001a0438723c */ /* 0x040fe20000001890 */
[----:B------:R-:W-:Y:S01]  /*41c0*/  LDSM.16.MT88.4 R24, [R217+0x1900] ;  /* 0x00190000d918783b */ /* 0x000fe20000004200 */
[----:B------:R4:W-:Y:S06]  /*41d0*/  MUFU.EX2 R188, R14 ;  /* 0x0000000e00bc7308 */ /* 0x0009ec0000000800 */
[C---:B------:R-:W-:Y:S01]  /*41e0*/  HMMA.16816.F32 R48, R4.reuse, R22, R140 ;  /* 0x000000160430723c */ /* 0x040fe2000000188c */
[----:B------:R-:W5:Y:S07]  /*41f0*/  LDSM.16.MT88.4 R20, [R216+0x1900] ;  /* 0x00190000d814783b */ /* 0x000f6e0000004200 */
[----:B------:R-:W-:Y:S01]  /*4200*/  HMMA.16816.F32 R52, R4, R34, R156 ;  /* 0x000000220434723c */ /* 0x000fe2000000189c */
[----:B------:R-:W5:Y:S01]  /*4210*/  LDSM.16.MT88.4 R32, [R217+0x2900] ;  /* 0x00290000d920783b */ /* 0x000f620000004200 */
[----:B----4-:R-:W-:-:S04]  /*4220*/  FFMA.FTZ R14, R177, c[0x0][0x2d0], -R0 ;  /* 0x0000b400b10e7a23 */ /* 0x010fc80000010800 */
[----:B------:R4:W4:Y:S02]  /*4230*/  MUFU.EX2 R133, R14 ;  /* 0x0000000e00857308 */ /* 0x0009240000000800 */
[----:B------:R-:W-:Y:S07]  /*4240*/  HMMA.16816.F32 R36, R4, R38, R160 ;  /* 0x000000260424723c */ /* 0x000fee00000018a0 */
[----:B--2---:R-:W-:Y:S02]  /*4250*/  F2FP.PACK_AB R4, R205, R206 ;  /* 0x000000cecd04723e */ /* 0x004fe400000000ff */
[----:B---3--:R-:W-:-:S02]  /*4260*/  F2FP.PACK_AB R5, R193, R194 ;  /* 0x000000c2c105723e */ /* 0x008fc400000000ff */
[----:B------:R-:W-:Y:S02]  /*4270*/  F2FP.PACK_AB R6, R195, R204 ;  /* 0x000000ccc306723e */ /* 0x000fe400000000ff */
[----:B-1----:R-:W-:Y:S01]  /*4280*/  F2FP.PACK_AB R7, R192, R191 ;  /* 0x000000bfc007723e */ /* 0x002fe200000000ff */
[----:B----4-:R-:W-:-:S04]  /*4290*/  FFMA.FTZ R14, R179, c[0x0][0x2d0], -R0 ;  /* 0x0000b400b30e7a23 */ /* 0x010fc80000010800 */
[----:B------:R1:W-:Y:S02]  /*42a0*/  MUFU.EX2 R134, R14 ;  /* 0x0000000e00867308 */ /* 0x0003e40000000800 */
[C---:B------:R-:W-:Y:S08]  /*42b0*/  HMMA.16816.F32 R124, R4.reuse, R8, R164 ;  /* 0x00000008047c723c */ /* 0x040ff000000018a4 */
[----:B-----5:R-:W-:Y:S01]  /*42c0*/  HMMA.16816.F32 R140, R4, R16, R172 ;  /* 0x00000010048c723c */ /* 0x020fe200000018ac */
[----:B-1----:R-:W-:-:S07]  /*42d0*/  FFMA.FTZ R14, R178, c[0x0][0x2d0], -R0 ;  /* 0x0000b400b20e7a23 */ /* 0x002fce0000010800 */
[C---:B------:R-:W-:Y:S01]  /*42e0*/  HMMA.16816.F32 R156, R4.reuse, R20, R120 ;  /* 0x00000014049c723c */ /* 0x040fe20000001878 */
[----:B------:R1:W-:Y:S07]  /*42f0*/  MUFU.EX2 R138, R14 ;  /* 0x0000000e008a7308 */ /* 0x0003ee0000000800 */
[C---:B------:R-:W-:Y:S01]  /*4300*/  HMMA.16816.F32 R168, R4.reuse, R24, R116 ;  /* 0x0000001804a8723c */ /* 0x040fe20000001874 */
[----:B------:R-:W-:Y:S07]  /*4310*/  LDSM.16.MT88.4 R116, [R216+0x2d00] ;  /* 0x002d0000d874783b */ /* 0x000fee0000004200 */
[----:B------:R-:W-:Y:S01]  /*4320*/  HMMA.16816.F32 R112, R4, R28, R112 ;  /* 0x0000001c0470723c */ /* 0x000fe20000001870 */
[----:B-1----:R-:W-:-:S04]  /*4330*/  FFMA.FTZ R14, R180, c[0x0][0x2d0], -R13 ;  /* 0x0000b400b40e7a23 */ /* 0x002fc8000001080d */
[----:B------:R1:W-:Y:S03]  /*4340*/  MUFU.EX2 R132, R14 ;  /* 0x0000000e00847308 */ /* 0x0003e60000000800 */
[C---:B------:R-:W-:Y:S08]  /*4350*/  HMMA.16816.F32 R196, R4.reuse, R32, R108 ;  /* 0x0000002004c4723c */ /* 0x040ff0000000186c */
[----:B------:R-:W-:Y:S01]  /*4360*/  HMMA.16816.F32 R148, R4, R18, R148 ;  /* 0x000000120494723c */ /* 0x000fe20000001894 */
[----:B-1----:R-:W-:-:S07]  /*4370*/  FFMA.FTZ R14, R181, c[0x0][0x2d0], -R13 ;  /* 0x0000b400b50e7a23 */ /* 0x002fce000001080d */
[C---:B------:R-:W-:Y:S01]  /*4380*/  HMMA.16816.F32 R84, R4.reuse, R10, R104 ;  /* 0x0000000a0454723c */ /* 0x040fe20000001868 */
[----:B------:R-:W-:Y:S01]  /*4390*/  LDSM.16.MT88.4 R104, [R217+0x1d00] ;  /* 0x001d0000d968783b */ /* 0x000fe20000004200 */
[----:B------:R1:W2:Y:S06]  /*43a0*/  MUFU.EX2 R63, R14 ;  /* 0x0000000e003f7308 */ /* 0x0002ac0000000800 */
[C---:B------:R-:W-:Y:S08]  /*43b0*/  HMMA.16816.F32 R100, R4.reuse, R22, R100 ;  /* 0x000000160464723c */ /* 0x040ff00000001864 */
[----:B------:R-:W-:Y:S01]  /*43c0*/  HMMA.16816.F32 R160, R4, R26, R96 ;  /* 0x0000001a04a0723c */ /* 0x000fe20000001860 */
[----:B-1----:R-:W-:-:S04]  /*43d0*/  FFMA.FTZ R14, R183, c[0x0][0x2d0], -R13 ;  /* 0x0000b400b70e7a23 */ /* 0x002fc8000001080d */
[----:B------:R1:W-:Y:S03]  /*43e0*/  MUFU.EX2 R62, R14 ;  /* 0x0000000e003e7308 */ /* 0x0003e60000000800 */
[C---:B------:R-:W-:Y:S01]  /*43f0*/  HMMA.16816.F32 R164, R4.reuse, R30, R92 ;  /* 0x0000001e04a4723c */ /* 0x040fe2000000185c */
[----:B------:R-:W3:Y:S07]  /*4400*/  LDSM.16.MT88.4 R92, [R216+0x1d00] ;  /* 0x001d0000d85c783b */ /* 0x000eee0000004200 */
[----:B------:R-:W-:Y:S01]  /*4410*/  HMMA.16816.F32 R144, R4, R34, R88 ;  /* 0x000000220490723c */ /* 0x000fe20000001858 */
[----:B-1----:R-:W-:-:S06]  /*4420*/  FFMA.FTZ R14, R182, c[0x0][0x2d0], -R13 ;  /* 0x0000b400b60e7a23 */ /* 0x002fcc000001080d */
[----:B------:R-:W-:Y:S01]  /*4430*/  F2FP.PACK_AB R4, R133, R188 ;  /* 0x000000bc8504723e */ /* 0x000fe200000000ff */
[----:B------:R-:W-:Y:S01]  /*4440*/  IMAD.MOV.U32 R91, RZ, RZ, R187 ;  /* 0x000000ffff5b7224 */ /* 0x000fe200078e00bb */
[----:B--2---:R-:W-:Y:S01]  /*4450*/  F2FP.PACK_AB R5, R63, R132 ;  /* 0x000000843f05723e */ /* 0x004fe200000000ff */
[----:B------:R-:W1:Y:S01]  /*4460*/  MUFU.EX2 R61, R14 ;  /* 0x0000000e003d7308 */ /* 0x000e620000000800 */
[----:B------:R-:W-:Y:S01]  /*4470*/  F2FP.PACK_AB R6, R138, R134 ;  /* 0x000000868a06723e */ /* 0x000fe200000000ff */
[----:B------:R-:W-:Y:S02]  /*4480*/  IMAD.MOV.U32 R90, RZ, RZ, R186 ;  /* 0x000000ffff5a7224 */ /* 0x000fe400078e00ba */
[----:B------:R-:W-:Y:S02]  /*4490*/  IMAD.MOV.U32 R89, RZ, RZ, R185 ;  /* 0x000000ffff597224 */ /* 0x000fe400078e00b9 */
[----:B------:R-:W-:Y:S01]  /*44a0*/  IMAD.MOV.U32 R88, RZ, RZ, R184 ;  /* 0x000000ffff587224 */ /* 0x000fe200078e00b8 */
[----:B-1----:R-:W-:Y:S01]  /*44b0*/  F2FP.PACK_AB R7, R61, R62 ;  /* 0x0000003e3d07723e */ /* 0x002fe200000000ff */
[----:B------:R-:W-:-:S06]  /*44c0*/  IMAD.MOV.U32 R14, RZ, RZ, R130 ;  /* 0x000000ffff0e7224 */ /* 0x000fcc00078e0082 */
[C---:B------:R-:W-:Y:S07]  /*44d0*/  HMMA.16816.F32 R176, R4.reuse, R8, R76 ;  /* 0x0000000804b0723c */ /* 0x040fee000000184c */
[----:B------:R-:W-:Y:S01]  /*44e0*/  FFMA.FTZ R8, R210, c[0x0][0x2d0], -R12 ;  /* 0x0000b400d2087a23 */ /* 0x000fe2000001080c */
[----:B------:R-:W-:Y:S01]  /*44f0*/  HMMA.16816.F32 R172, R4, R10, R48 ;  /* 0x0000000a04ac723c */ /* 0x000fe20000001830 */
[----:B------:R-:W-:Y:S02]  /*4500*/  IMAD.MOV.U32 R79, RZ, RZ, R131 ;  /* 0x000000ffff4f7224 */ /* 0x000fe400078e0083 */
[----:B------:R1:W-:Y:S01]  /*4510*/  MUFU.EX2 R49, R8 ;  /* 0x0000000800317308 */ /* 0x0003e20000000800 */
[----:B------:R-:W-:-:S02]  /*4520*/  IMAD.MOV.U32 R210, RZ, RZ, R129 ;  /* 0x000000ffffd27224 */ /* 0x000fc400078e0081 */
[----:B------:R-:W-:Y:S02]  /*4530*/  IMAD.MOV.U32 R9, RZ, RZ, R152 ;  /* 0x000000ffff097224 */ /* 0x000fe400078e0098 */
[C---:B------:R-:W-:Y:S01]  /*4540*/  HMMA.16816.F32 R180, R4.reuse, R18, R56 ;  /* 0x0000001204b4723c */ /* 0x040fe20000001838 */
[----:B------:R-:W-:Y:S02]  /*4550*/  IMAD.MOV.U32 R10, RZ, RZ, R154 ;  /* 0x000000ffff0a7224 */ /* 0x000fe400078e009a */
[----:B------:R-:W-:Y:S02]  /*4560*/  IMAD.MOV.U32 R51, RZ, RZ, R128 ;  /* 0x000000ffff337224 */ /* 0x000fe400078e0080 */
[----:B------:R-:W-:Y:S02]  /*4570*/  IMAD.MOV.U32 R11, RZ, RZ, R153 ;  /* 0x000000ffff0b7224 */ /* 0x000fe400078e0099 */
[----:B------:R-:W-:Y:S01]  /*4580*/  IMAD.MOV.U32 R50, RZ, RZ, R155 ;  /* 0x000000ffff327224 */ /* 0x000fe200078e009b */
[----:B------:R-:W-:Y:S01]  /*4590*/  HMMA.16816.F32 R56, R4, R22, R44 ;  /* 0x000000160438723c */ /* 0x000fe2000000182c */
[----:B------:R-:W-:Y:S01]  /*45a0*/  LDSM.16.MT88.4 R152, [R216+0xd00] ;  /* 0x000d0000d898783b */ /* 0x000fe20000004200 */
[----:B-1----:R-:W-:-:S02]  /*45b0*/  FFMA.FTZ R8, R209, c[0x0][0x2d0], -R12 ;  /* 0x0000b400d1087a23 */ /* 0x002fc4000001080c */
[----:B------:R-:W-:Y:S02]  /*45c0*/  IMAD.MOV.U32 R209, RZ, RZ, R11 ;  /* 0x000000ffffd17224 */ /* 0x000fe400078e000b */
[----:B------:R1:W2:Y:S02]  /*45d0*/  MUFU.EX2 R48, R8 ;  /* 0x0000000800307308 */ /* 0x0002a40000000800 */
[C---:B------:R-:W-:Y:S01]  /*45e0*/  HMMA.16816.F32 R96, R4.reuse, R24, R68 ;  /* 0x000000180460723c */ /* 0x040fe20000001844 */
[----:B------:R-:W-:Y:S02]  /*45f0*/  IMAD.MOV.U32 R47, RZ, RZ, R9 ;  /* 0x000000ffff2f7224 */ /* 0x000fe400078e0009 */
[----:B------:R-:W-:Y:S02]  /*4600*/  IMAD.MOV.U32 R45, RZ, RZ, R88 ;  /* 0x000000ffff2d7224 */ /* 0x000fe400078e0058 */
[----:B------:R-:W-:Y:S02]  /*4610*/  IMAD.MOV.U32 R46, RZ, RZ, R90 ;  /* 0x000000ffff2e7224 */ /* 0x000fe400078e005a */
[----:B------:R-:W-:Y:S01]  /*4620*/  IMAD.MOV.U32 R11, RZ, RZ, R91 ;  /* 0x000000ffff0b7224 */ /* 0x000fe200078e005b */
[----:B------:R-:W-:Y:S01]  /*4630*/  HMMA.16816.F32 R108, R4, R20, R72 ;  /* 0x00000014046c723c */ /* 0x000fe20000001848 */
[----:B------:R-:W-:-:S02]  /*4640*/  FADD.FTZ R9, R239, R238 ;  /* 0x000000eeef097221 */ /* 0x000fc40000010000 */
[----:B-1----:R-:W-:-:S05]  /*4650*/  FFMA.FTZ R8, R208, c[0x0][0x2d0], -R12 ;  /* 0x0000b400d0087a23 */ /* 0x002fca000001080c */
[----:B------:R-:W-:Y:S01]  /*4660*/  HMMA.16816.F32 R184, R4, R16, R80 ;  /* 0x0000001004b8723c */ /* 0x000fe20000001850 */
[----:B------:R-:W1:Y:S01]  /*4670*/  LDSM.16.MT88.4 R80, [R217+0xd00] ;  /* 0x000d0000d950783b */ /* 0x000e620000004200 */
[----:B--2---:R-:W-:Y:S01]  /*4680*/  F2FP.PACK_AB R128, R48, R49 ;  /* 0x000000313080723e */ /* 0x004fe200000000ff */
[----:B------:R2:W-:Y:S01]  /*4690*/  MUFU.EX2 R44, R8 ;  /* 0x00000008002c7308 */ /* 0x0005e20000000800 */
[----:B------:R-:W-:-:S04]  /*46a0*/  IMAD.MOV.U32 R208, RZ, RZ, R89 ;  /* 0x000000ffffd07224 */ /* 0x000fc800078e0059 */
[C---:B------:R-:W-:Y:S08]  /*46b0*/  HMMA.16816.F32 R40, R4.reuse, R26, R40 ;  /* 0x0000001a0428723c */ /* 0x040ff00000001828 */
[----:B------:R-:W-:Y:S01]  /*46c0*/  HMMA.16816.F32 R64, R4, R28, R64 ;  /* 0x0000001c0440723c */ /* 0x000fe20000001840 */
[----:B--2---:R-:W-:-:S04]  /*46d0*/  FFMA.FTZ R8, R207, c[0x0][0x2d0], -R12 ;  /* 0x0000b400cf087a23 */ /* 0x004fc8000001080c */
[----:B------:R2:W4:Y:S03]  /*46e0*/  MUFU.EX2 R24, R8 ;  /* 0x0000000800187308 */ /* 0x0005260000000800 */
[C---:B------:R-:W-:Y:S08]  /*46f0*/  HMMA.16816.F32 R52, R4.reuse, R30, R52 ;  /* 0x0000001e0434723c */ /* 0x040ff00000001834 */
[----:B------:R-:W-:Y:S01]  /*4700*/  HMMA.16816.F32 R120, R4, R32, R200 ;  /* 0x000000200478723c */ /* 0x000fe200000018c8 */
[----:B--2---:R-:W-:-:S07]  /*4710*/  FFMA.FTZ R8, R224, c[0x0][0x2d0], -R3 ;  /* 0x0000b400e0087a23 */ /* 0x004fce0000010803 */
[----:B------:R-:W-:Y:S01]  /*4720*/  HMMA.16816.F32 R36, R4, R34, R36 ;  /* 0x000000220424723c */ /* 0x000fe20000001824 */
[----:B------:R-:W2:Y:S01]  /*4730*/  LDSM.16.MT88.4 R4, [R217+0x2d00] ;  /* 0x002d0000d904783b */ /* 0x000ea20000004200 */
[----:B----4-:R-:W-:Y:S01]  /*4740*/  F2FP.PACK_AB R130, R24, R44 ;  /* 0x0000002c1882723e */ /* 0x010fe200000000ff */
[----:B------:R4:W-:Y:S02]  /*4750*/  MUFU.EX2 R23, R8 ;  /* 0x0000000800177308 */ /* 0x0009e40000000800 */
[----:B----4-:R-:W-:-:S06]  /*4760*/  FFMA.FTZ R8, R226, c[0x0][0x2d0], -R3 ;  /* 0x0000b400e2087a23 */ /* 0x010fcc0000010803 */
[----:B------:R4:W5:Y:S02]  /*4770*/  MUFU.EX2 R22, R8 ;  /* 0x0000000800167308 */ /* 0x0009640000000800 */
[--C-:B----4-:R-:W-:Y:S01]  /*4780*/  FFMA.FTZ R8, R215, c[0x0][0x2d0], -R3.reuse ;  /* 0x0000b400d7087a23 */ /* 0x110fe20000010803 */
[----:B-----5:R-:W-:Y:S01]  /*4790*/  F2FP.PACK_AB R129, R22, R23 ;  /* 0x000000171681723e */ /* 0x020fe200000000ff */
[----:B------:R-:W-:-:S04]  /*47a0*/  FFMA.FTZ R3, R211, c[0x0][0x2d0], -R3 ;  /* 0x0000b400d3037a23 */ /* 0x000fc80000010803 */
[----:B------:R4:W-:Y:S08]  /*47b0*/  MUFU.EX2 R20, R8 ;  /* 0x0000000800147308 */ /* 0x0009f00000000800 */
[----:B------:R5:W1:Y:S01]  /*47c0*/  MUFU.EX2 R21, R3 ;  /* 0x0000000300157308 */ /* 0x000a620000000800 */
[----:B----4-:R-:W-:Y:S02]  /*47d0*/  FADD.FTZ R8, R45, R208 ;  /* 0x000000d02d087221 */ /* 0x010fe40000010000 */
[----:B-----5:R-:W-:Y:S01]  /*47e0*/  FFMA.FTZ R3, R233, c[0x0][0x2d0], -R0 ;  /* 0x0000b400e9037a23 */ /* 0x020fe20000010800 */
[----:B-1----:R-:W-:-:S04]  /*47f0*/  F2FP.PACK_AB R131, R21, R20 ;  /* 0x000000141583723e */ /* 0x002fc800000000ff */
[----:B------:R1:W-:Y:S03]  /*4800*/  MUFU.EX2 R19, R3 ;  /* 0x0000000300137308 */ /* 0x0003e60000000800 */
[C---:B---3--:R-:W-:Y:S08]  /*4810*/  HMMA.16816.F32 R88, R128.reuse, R92, R156 ;  /* 0x0000005c8058723c */ /* 0x048ff0000000189c */
[----:B------:R-:W-:Y:S01]  /*4820*/  HMMA.16816.F32 R156, R128, R94, R100 ;  /* 0x0000005e809c723c */ /* 0x000fe20000001864 */
[----:B-1----:R-:W-:-:S04]  /*4830*/  FFMA.FTZ R3, R232, c[0x0][0x2d0], -R0 ;  /* 0x0000b400e8037a23 */ /* 0x002fc80000010800 */
[----:B------:R1:W3:Y:S03]  /*4840*/  MUFU.EX2 R18, R3 ;  /* 0x0000000300127308 */ /* 0x0002e60000000800 */
[C---:B------:R-:W-:Y:S08]  /*4850*/  HMMA.16816.F32 R100, R128.reuse, R104, R168 ;  /* 0x000000688064723c */ /* 0x040ff000000018a8 */
[----:B------:R-:W-:Y:S01]  /*4860*/  HMMA.16816.F32 R72, R128, R80, R124 ;  /* 0x000000508048723c */ /* 0x000fe2000000187c */
[--C-:B-1----:R-:W-:Y:S01]  /*4870*/  FFMA.FTZ R3, R237, c[0x0][0x2d0], -R0.reuse ;  /* 0x0000b400ed037a23 */ /* 0x102fe20000010800 */
[----:B---3--:R-:W-:Y:S01]  /*4880*/  F2FP.PACK_AB R168, R18, R19 ;  /* 0x0000001312a8723e */ /* 0x008fe200000000ff */
[----:B------:R-:W-:-:S05]  /*4890*/  FFMA.FTZ R0, R225, c[0x0][0x2d0], -R0 ;  /* 0x0000b400e1007a23 */ /* 0x000fca0000010800 */
[C---:B--2---:R-:W-:Y:S01]  /*48a0*/  HMMA.16816.F32 R124, R128.reuse, R4, R196 ;  /* 0x00000004807c723c */ /* 0x044fe200000018c4 */
[----:B------:R1:W-:Y:S07]  /*48b0*/  MUFU.EX2 R17, R3 ;  /* 0x0000000300117308 */ /* 0x0003ee0000000800 */
[C---:B------:R-:W-:Y:S01]  /*48c0*/  HMMA.16816.F32 R140, R128.reuse, R152, R140 ;  /* 0x00000098808c723c */ /* 0x040fe2000000188c */
[----:B------:R2:W3:Y:S07]  /*48d0*/  MUFU.EX2 R16, R0 ;  /* 0x0000000000107308 */ /* 0x0004ee0000000800 */
[----:B------:R-:W-:Y:S01]  /*48e0*/  HMMA.16816.F32 R148, R128, R154, R148 ;  /* 0x0000009a8094723c */ /* 0x000fe20000001894 */
[----:B-1----:R-:W-:-:S07]  /*48f0*/  FADD.FTZ R3, R47, R46 ;  /* 0x0000002e2f037221 */ /* 0x002fce0000010000 */
[----:B------:R-:W-:Y:S01]  /*4900*/  HMMA.16816.F32 R160, R128, R106, R160 ;  /* 0x0000006a80a0723c */ /* 0x000fe200000018a0 */
[----:B--2---:R-:W-:Y:S01]  /*4910*/  FFMA.FTZ R0, R79, c[0x0][0x2d0], -R13 ;  /* 0x0000b4004f007a23 */ /* 0x004fe2000001080d */
[----:B---3--:R-:W-:-:S03]  /*4920*/  F2FP.PACK_AB R170, R16, R17 ;  /* 0x0000001110aa723e */ /* 0x008fc600000000ff */
[----:B------:R1:W-:Y:S03]  /*4930*/  MUFU.EX2 R12, R0 ;  /* 0x00000000000c7308 */ /* 0x0003e60000000800 */
[C---:B------:R-:W-:Y:S08]  /*4940*/  HMMA.16816.F32 R76, R128.reuse, R82, R84 ;  /* 0x00000052804c723c */ /* 0x040ff00000001854 */
[----:B------:R-:W-:Y:S01]  /*4950*/  HMMA.16816.F32 R112, R128, R116, R112 ;  /* 0x000000748070723c */ /* 0x000fe20000001870 */
[----:B-1----:R-:W-:-:S07]  /*4960*/  FFMA.FTZ R0, R14, c[0x0][0x2d0], -R13 ;  /* 0x0000b4000e007a23 */ /* 0x002fce000001080d */
[C---:B------:R-:W-:Y:S01]  /*4970*/  HMMA.16816.F32 R164, R128.reuse, R118, R164 ;  /* 0x0000007680a4723c */ /* 0x040fe200000018a4 */
[----:B------:R1:W2:Y:S07]  /*4980*/  MUFU.EX2 R14, R0 ;  /* 0x00000000000e7308 */ /* 0x0002ae0000000800 */
[----:B------:R-:W-:Y:S01]  /*4990*/  HMMA.16816.F32 R128, R128, R6, R144 ;  /* 0x000000068080723c */ /* 0x000fe20000001890 */
[----:B-1----:R-:W-:Y:S01]  /*49a0*/  FFMA.FTZ R0, R210, c[0x0][0x2d0], -R13 ;  /* 0x0000b400d2007a23 */ /* 0x002fe2000001080d */
[----:B--2---:R-:W-:Y:S01]  /*49b0*/  F2FP.PACK_AB R169, R14, R12 ;  /* 0x0000000c0ea9723e */ /* 0x004fe200000000ff */
[----:B------:R-:W-:-:S02]  /*49c0*/  IMAD.MOV.U32 R210, RZ, RZ, R10 ;  /* 0x000000ffffd27224 */ /* 0x000fc400078e000a */
[----:B------:R-:W-:Y:S02]  /*49d0*/  IMAD.MOV.U32 R10, RZ, RZ, R15 ;  /* 0x000000ffff0a7224 */ /* 0x000fe400078e000f */
[----:B------:R1:W-:Y:S02]  /*49e0*/  MUFU.EX2 R15, R0 ;  /* 0x00000000000f7308 */ /* 0x0003e40000000800 */
[----:B------:R-:W-:Y:S02]  /*49f0*/  FADD.FTZ R10, R10, R8 ;  /* 0x000000080a0a7221 */ /* 0x000fe40000010000 */
[----:B-1----:R-:W-:-:S04]  /*4a00*/  FFMA.FTZ R0, R230, c[0x0][0x2d0], -R13 ;  /* 0x0000b400e6007a23 */ /* 0x002fc8000001080d */
[----:B------:R1:W2:Y:S02]  /*4a10*/  MUFU.EX2 R13, R0 ;  /* 0x00000000000d7308 */ /* 0x0002a40000000800 */
[----:B-1----:R-:W-:Y:S01]  /*4a20*/  FADD.FTZ R0, R246, R242 ;  /* 0x000000f2f6007221 */ /* 0x002fe20000010000 */
[----:B--2---:R-:W-:-:S03]  /*4a30*/  F2FP.PACK_AB R171, R13, R15 ;  /* 0x0000000f0dab723e */ /* 0x004fc600000000ff */
[----:B------:R-:W-:Y:S02]  /*4a40*/  FADD.FTZ R0, R11, R0 ;  /* 0x000000000b007221 */ /* 0x000fe40000010000 */
[----:B------:R-:W-:Y:S02]  /*4a50*/  FADD.FTZ R11, R241, R9 ;  /* 0x00000009f10b7221 */ /* 0x000fe40000010000 */
[----:B------:R-:W-:Y:S01]  /*4a60*/  FADD.FTZ R9, R209, R3 ;  /* 0x00000003d1097221 */ /* 0x000fe20000010000 */
[----:B------:R-:W-:Y:S01]  /*4a70*/  HMMA.16816.F32 R120, R168, R4, R120 ;  /* 0x00000004a878723c */ /* 0x000fe20000001878 */
[----:B------:R-:W-:Y:S02]  /*4a80*/  FADD.FTZ R8, R210, R0 ;  /* 0x00000000d2087221 */ /* 0x000fe40000010000 */
[----:B------:R-:W-:Y:S02]  /*4a90*/  FADD.FTZ R3, R50, R10 ;  /* 0x0000000a32037221 */ /* 0x000fe40000010000 */
[----:B------:R-:W-:-:S02]  /*4aa0*/  FADD.FTZ R0, R51, R9 ;  /* 0x0000000933007221 */ /* 0x000fc40000010000 */
[----:B------:R-:W-:Y:S01]  /*4ab0*/  FADD.FTZ R4, R245, R11 ;  /* 0x0000000bf5047221 */ /* 0x000fe20000010000 */
[C---:B------:R-:W-:Y:S01]  /*4ac0*/  HMMA.16816.F32 R84, R168.reuse, R92, R108 ;  /* 0x0000005ca854723c */ /* 0x040fe2000000186c */
[----:B------:R-:W-:Y:S02]  /*4ad0*/  FADD.FTZ R5, R229, R8 ;  /* 0x00000008e5057221 */ /* 0x000fe40000010000 */
[----:B------:R-:W-:Y:S02]  /*4ae0*/  FADD.FTZ R4, R214, R4 ;  /* 0x00000004d6047221 */ /* 0x000fe40000010000 */
[----:B------:R-:W-:Y:S02]  /*4af0*/  FADD.FTZ R3, R240, R3 ;  /* 0x00000003f0037221 */ /* 0x000fe40000010000 */
[----:B------:R-:W-:Y:S01]  /*4b00*/  FADD.FTZ R0, R234, R0 ;  /* 0x00000000ea007221 */ /* 0x000fe20000010000 */
[----:B------:R-:W-:Y:S01]  /*4b10*/  HMMA.16816.F32 R144, R168, R152, R184 ;  /* 0x00000098a890723c */ /* 0x000fe200000018b8 */
[----:B------:R-:W-:-:S02]  /*4b20*/  FADD.FTZ R247, R247, R5 ;  /* 0x00000005f7f77221 */ /* 0x000fc40000010000 */
        /* <DEDUP_REMOVED lines=47> */
[----:B------:R-:W-:Y:S02]  /*4e20*/  FADD.FTZ R250, R20, R250 ;  /* 0x000000fa14fa7221 */ /* 0x000fe40000010000 */
[----:B------:R-:W-:Y:S02]  /*4e30*/  FADD.FTZ R247, R16, R247 ;  /* 0x000000f710f77221 */ /* 0x000fe40000010000 */
[----:B------:R-:W-:Y:S02]  /*4e40*/  FADD.FTZ R248, R13, R248 ;  /* 0x000000f80df87221 */ /* 0x000fe40000010000 */
[----:B------:R-:W-:-:S02]  /*4e50*/  FADD.FTZ R249, R24, R249 ;  /* 0x000000f918f97221 */ /* 0x000fc40000010000 */
[----:B------:R-:W-:Y:S01]  /*4e60*/  FADD.FTZ R250, R21, R250 ;  /* 0x000000fa15fa7221 */ /* 0x000fe20000010000 */
[----:B------:R-:W-:Y:S05]  /*4e70*/  @!P2 BRA `(.L_x_32) ;  /* 0x000032000000a947 */ /* 0x000fea0003800000 */
[----:B------:R-:W2:Y:S01]  /*4e80*/  LDL.LU R50, [R1+0x10] ;  /* 0x0000100001327983 */ /* 0x000ea20000300800 */
[----:B------:R-:W-:Y:S01]  /*4e90*/  SHF.R.S32.HI R51, RZ, 0x1f, R60 ;  /* 0x0000001fff337819 */ /* 0x000fe2000001143c */
[----:B------:R-:W-:Y:S02]  /*4ea0*/  IMAD.SHL.U32 R229, R60, 0x2, RZ ;  /* 0x000000023ce57824 */ /* 0x000fe400078e00ff */
[----:B------:R-:W-:Y:S01]  /*4eb0*/  IMAD.SHL.U32 R227, R190, 0x2, RZ ;  /* 0x00000002bee37824 */ /* 0x000fe200078e00ff */
[----:B------:R-:W-:Y:S01]  /*4ec0*/  SHF.L.U64.HI R230, R60, 0x1, R51 ;  /* 0x000000013ce67819 */ /* 0x000fe20000010233 */
[C---:B------:R-:W-:Y:S01]  /*4ed0*/  IMAD.SHL.U32 R225, R189.reuse, 0x2, RZ ;  /* 0x00000002bde17824 */ /* 0x040fe200078e00ff */
[----:B------:R-:W-:Y:S01]  /*4ee0*/  SHF.R.S32.HI R51, RZ, 0x1f, R189 ;  /* 0x0000001fff337819 */ /* 0x000fe200000114bd */
[----:B------:R-:W-:Y:S02]  /*4ef0*/  IMAD.MOV.U32 R3, RZ, RZ, R136 ;  /* 0x000000ffff037224 */ /* 0x000fe400078e0088 */
[----:B------:R-:W-:Y:S01]  /*4f00*/  IMAD.MOV.U32 R0, RZ, RZ, R137 ;  /* 0x000000ffff007224 */ /* 0x000fe200078e0089 */
[----:B------:R-:W-:Y:S01]  /*4f10*/  SHF.L.U64.HI R226, R189, 0x1, R51 ;  /* 0x00000001bde27819 */ /* 0x000fe20000010233 */
[----:B------:R-:W-:-:S02]  /*4f20*/  IMAD.MOV.U32 R138, RZ, RZ, R2 ;  /* 0x000000ffff8a7224 */ /* 0x000fc400078e0002 */
[----:B------:R-:W-:Y:S01]  /*4f30*/  IMAD.MOV.U32 R132, RZ, RZ, R135 ;  /* 0x000000ffff847224 */ /* 0x000fe200078e0087 */
[----:B--2---:R-:W-:Y:S02]  /*4f40*/  IADD3 R224, R50, -0x2, RZ ;  /* 0xfffffffe32e07810 */ /* 0x004fe40007ffe0ff */
[----:B------:R-:W-:-:S04]  /*4f50*/  SHF.R.S32.HI R50, RZ, 0x1f, R190 ;  /* 0x0000001fff327819 */ /* 0x000fc800000114be */
[----:B------:R-:W-:Y:S01]  /*4f60*/  SHF.L.U64.HI R228, R190, 0x1, R50 ;  /* 0x00000001bee47819 */ /* 0x000fe20000010232 */
[----:B------:R-:W-:Y:S05]  /*4f70*/  BRA `(.L_x_33) ;  /* 0x0000037000007947 */ /* 0x000fea0003800000 */
.L_x_35:
[----:B------:R-:W2:Y:S01]  /*4f80*/  LDL.64 R234, [R1] ;  /* 0x0000000001ea7983 */ /* 0x000ea20000100a00 */
[----:B------:R-:W-:Y:S02]  /*4f90*/  IMAD.MOV.U32 R222, RZ, RZ, RZ ;  /* 0x000000ffffde7224 */ /* 0x000fe400078e00ff */
[----:B------:R-:W-:Y:S01]  /*4fa0*/  IMAD.MOV.U32 R233, RZ, RZ, c[0x0][0x2b8] ;  /* 0x0000ae00ffe97624 */ /* 0x000fe200078e00ff */
[----:B------:R-:W3:Y:S01]  /*4fb0*/  LDL R232, [R1+0x8] ;  /* 0x0000080001e87983 */ /* 0x000ee20000100800 */
[----:B------:R-:W-:Y:S03]  /*4fc0*/  IMAD R133, R224, 0x40, R251 ;  /* 0x00000040e0857824 */ /* 0x000fe600078e02fb */
[----:B------:R-:W-:Y:S02]  /*4fd0*/  ISETP.NE.AND P2, PT, R233, 0x1, PT ;  /* 0x00000001e900780c */ /* 0x000fe40003f45270 */
[----:B------:R-:W-:Y:S05]  /*4fe0*/  IADD3 R133, R133, -0x40, R231 ;  /* 0xffffffc085857810 */ /* 0x000fea0007ffe0e7 */
[--C-:B------:R-:W-:Y:S06]  /*4ff0*/  IMAD.MOV.U32 R2, RZ, RZ, R133.reuse ;  /* 0x000000ffff027224 */ /* 0x100fec00078e0085 */
[----:B------:R-:W-:Y:S05]  /*5000*/  @P2 IMAD.HI.U32 R134, R133, c[0x0][0x2bc], RZ ;  /* 0x0000af0085862a27 */ /* 0x000fea00078e00ff */
[----:B------:R-:W-:Y:S04]  /*5010*/  @P2 SHF.R.U32.HI R2, RZ, c[0x0][0x2c0], R134 ;  /* 0x0000b000ff022a19 */ /* 0x000fe80000011686 */
[C---:B--2---:R-:W-:Y:S04]  /*5020*/  @!P3 IADD3 R135, P0, R2.reuse, R234, RZ ;  /* 0x000000ea0287b210 */ /* 0x044fe80007f1e0ff */
[----:B---3--:R-:W-:Y:S01]  /*5030*/  @!P3 LEA.HI.X.SX32 R136, R2, R232, 0x1, P0 ;  /* 0x000000e80288b211 */ /* 0x008fe200000f0eff */
[----:B------:R-:W-:Y:S01]  /*5040*/  IMAD.MOV R2, RZ, RZ, -R2 ;  /* 0x000000ffff027224 */ /* 0x000fe200078e0a02 */
[----:B------:R-:W1:Y:S01]  /*5050*/  S2R R232, SR_CTAID.Y ;  /* 0x0000000000e87919 */ /* 0x000e620000002600 */
[C---:B------:R-:W-:Y:S02]  /*5060*/  @!P3 LEA R134, P0, R135.reuse, c[0x0][0x2a0], 0x2 ;  /* 0x0000a8008786ba11 */ /* 0x040fe400078010ff */
[----:B------:R-:W-:Y:S02]  /*5070*/  IMAD R223, R2, c[0x0][0x2b8], R133 ;  /* 0x0000ae0002df7a24 */ /* 0x000fe400078e0285 */
[----:B------:R-:W-:Y:S03]  /*5080*/  @!P3 LEA.HI.X R135, R135, c[0x0][0x2a4], R136, 0x2, P0 ;  /* 0x0000a9008787ba11 */ /* 0x000fe600000f1488 */
[----:B------:R-:W-:Y:S02]  /*5090*/  SHF.R.S32.HI R2, RZ, 0x1f, R223 ;  /* 0x0000001fff027819 */ /* 0x000fe400000114df */
[----:B------:R2:W3:Y:S03]  /*50a0*/  @!P3 LDG.E R222, [R134.64] ;  /* 0x0000000686deb981 */ /* 0x0004e6000c1e1900 */
[----:B------:R-:W-:Y:S04]  /*50b0*/  IMAD R2, R2, c[0x0][0x1e0], RZ ;  /* 0x0000780002027a24 */ /* 0x000fe800078e02ff */
[C---:B------:R-:W-:Y:S02]  /*50c0*/  IMAD R2, R223.reuse, c[0x0][0x1e4], R2 ;  /* 0x00007900df027a24 */ /* 0x040fe400078e0202 */
[----:B-1----:R-:W-:Y:S04]  /*50d0*/  IMAD.WIDE.U32 R232, R232, c[0x0][0x1e8], RZ ;  /* 0x00007a00e8e87a25 */ /* 0x002fe800078e00ff */
[----:B--2---:R-:W-:Y:S04]  /*50e0*/  IMAD.WIDE.U32 R134, R223, c[0x0][0x1e0], RZ ;  /* 0x00007800df867a25 */ /* 0x004fe800078e00ff */
[----:B------:R-:W-:Y:S01]  /*50f0*/  IMAD.IADD R135, R135, 0x1, R2 ;  /* 0x0000000187877824 */ /* 0x000fe200078e0202 */
[----:B---3--:R-:W-:Y:S03]  /*5100*/  SHF.R.S32.HI R133, RZ, 0x1f, R222 ;  /* 0x0000001fff857819 */ /* 0x008fe600000114de */
[----:B------:R-:W-:Y:S04]  /*5110*/  IMAD.WIDE.U32 R134, R222, c[0x0][0x1f0], R134 ;  /* 0x00007c00de867a25 */ /* 0x000fe800078e0086 */
[----:B------:R-:W-:Y:S01]  /*5120*/  IMAD R133, R133, c[0x0][0x1f0], RZ ;  /* 0x00007c0085857a24 */ /* 0x000fe200078e02ff */
[----:B------:R-:W-:Y:S03]  /*5130*/  IADD3 R2, P0, R232, R134, RZ ;  /* 0x00000086e8027210 */ /* 0x000fe60007f1e0ff */
[----:B------:R-:W-:Y:S05]  /*5140*/  IMAD R133, R222, c[0x0][0x1f4], R133 ;  /* 0x00007d00de857a24 */ /* 0x000fea00078e0285 */
[----:B------:R-:W-:Y:S02]  /*5150*/  IADD3.X R133, R252, R135, R133, P0, !PT ;  /* 0x00000087fc857210 */ /* 0x000fe400007fe485 */
[C---:B------:R-:W-:Y:S04]  /*5160*/  LEA R136, P0, R2.reuse, c[0x0][0x1c8], 0x1 ;  /* 0x0000720002887a11 */ /* 0x040fe800078008ff */
[----:B------:R-:W-:Y:S01]  /*5170*/  LEA.HI.X R133, R2, c[0x0][0x1cc], R133, 0x1, P0 ;  /* 0x0000730002857a11 */ /* 0x000fe200000f0c85 */
[----:B------:R-:W1:Y:S04]  /*5180*/  SHFL.IDX PT, R134, R136, RZ, 0x1c1f ;  /* 0x001c1fff88867589 */ /* 0x000e6800000e0000 */
[----:B------:R2:W3:Y:S04]  /*5190*/  SHFL.IDX PT, R2, R136, 0x1, 0x1c1f ;  /* 0x003c1f0088027f89 */ /* 0x0004e800000e0000 */
[----:B------:R-:W4:Y:S04]  /*51a0*/  SHFL.IDX PT, R135, R133, RZ, 0x1c1f ;  /* 0x001c1fff85877589 */ /* 0x000f2800000e0000 */
[----:B------:R-:W5:Y:S01]  /*51b0*/  SHFL.IDX PT, R133, R133, 0x1, 0x1c1f ;  /* 0x003c1f0085857f89 */ /* 0x000f6200000e0000 */
[C---:B-1----:R-:W-:Y:S02]  /*51c0*/  IADD3 R176, P1, R134.reuse, R227, RZ ;  /* 0x000000e386b07210 */ /* 0x042fe40007f3e0ff */
[-C--:B--2---:R-:W-:Y:S02]  /*51d0*/  IADD3 R136, P0, R134, R229.reuse, RZ ;  /* 0x000000e586887210 */ /* 0x084fe40007f1e0ff */
[----:B---3--:R-:W-:Y:S02]  /*51e0*/  IADD3 R172, P2, R2, R229, RZ ;  /* 0x000000e502ac7210 */ /* 0x008fe40007f5e0ff */
[C---:B----4-:R-:W-:Y:S01]  /*51f0*/  IADD3.X R137, R135.reuse, R230, RZ, P0, !PT ;  /* 0x000000e687897210 */ /* 0x050fe200007fe4ff */
[----:B------:R-:W-:Y:S01]  /*5200*/  IMAD.X R177, R135, 0x1, R228, P1 ;  /* 0x0000000187b17824 */ /* 0x000fe200008e06e4 */
[-C--:B------:R-:W-:Y:S01]  /*5210*/  IADD3 R174, P0, R134, R225.reuse, RZ ;  /* 0x000000e186ae7210 */ /* 0x080fe20007f1e0ff */
[----:B-----5:R-:W-:Y:S02]  /*5220*/  IMAD.X R173, R133, 0x1, R230, P2 ;  /* 0x0000000185ad7824 */ /* 0x020fe400010e06e6 */
[----:B------:R1:W-:Y:S02]  /*5230*/  LDGSTS.E.BYPASS.LTC128B.128 [R221+0x3100], [R136.64], !P6 ;  /* 0x0310000088dd7fae */ /* 0x0003e4000f101d46 */
[--C-:B------:R-:W-:Y:S01]  /*5240*/  IMAD.X R175, R135, 0x1, R226.reuse, P0 ;  /* 0x0000000187af7824 */ /* 0x100fe200000e06e2 */
[C---:B------:R-:W-:Y:S01]  /*5250*/  IADD3 R134, P0, R2.reuse, R225, RZ ;  /* 0x000000e102867210 */ /* 0x040fe20007f1e0ff */
[----:B------:R2:W-:Y:S04]  /*5260*/  LDGSTS.E.BYPASS.LTC128B.128 [R221+0x4100], [R176.64], !P5 ;  /* 0x04100000b0dd7fae */ /* 0x0005e8000e901d46 */
[----:B------:R2:W-:Y:S01]  /*5270*/  LDGSTS.E.BYPASS.LTC128B.128 [R221+0x5100], [R174.64], !P4 ;  /* 0x05100000aedd7fae */ /* 0x0005e2000e101d46 */
[C---:B------:R-:W-:Y:S03]  /*5280*/  IMAD.X R135, R133.reuse, 0x1, R226, P0 ;  /* 0x0000000185877824 */ /* 0x040fe600000e06e2 */
[----:B------:R2:W-:Y:S01]  /*5290*/  LDGSTS.E.BYPASS.LTC128B.128 [R221+0x3900], [R172.64], !P6 ;  /* 0x03900000acdd7fae */ /* 0x0005e2000f101d46 */
[----:B-1----:R-:W-:Y:S04]  /*52a0*/  IADD3 R136, P1, R2, R227, RZ ;  /* 0x000000e302887210 */ /* 0x002fe80007f3e0ff */
[----:B------:R-:W-:Y:S05]  /*52b0*/  IADD3.X R137, R133, R228, RZ, P1, !PT ;  /* 0x000000e485897210 */ /* 0x000fea0000ffe4ff */
[----:B------:R2:W-:Y:S04]  /*52c0*/  LDGSTS.E.BYPASS.LTC128B.128 [R221+0x4900], [R136.64], !P5 ;  /* 0x0490000088dd7fae */ /* 0x0005e8000e901d46 */
[----:B------:R2:W-:Y:S01]  /*52d0*/  LDGSTS.E.BYPASS.LTC128B.128 [R221+0x5900], [R134.64], !P4 ;  /* 0x0590000086dd7fae */ /* 0x0005e2000e101d46 */
[----:B------:R-:W-:-:S05]  /*52e0*/  BRA `(.L_x_34) ;  /* 0x00000b8000007947 */ /* 0x000fca0003800000 */
.L_x_33:
[----:B------:R-:W-:Y:S04]  /*52f0*/  DEPBAR.LE SB0, 0x0 ;  /* 0x000080000000791a */ /* 0x000fe80000000000 */
[----:B------:R-:W-:Y:S01]  /*5300*/  BAR.SYNC.DEFER_BLOCKING 0x0 ;  /* 0x0000000000007b1d */ /* 0x000fe20000010000 */
[C---:B------:R-:W-:Y:S01]  /*5310*/  IMAD.WIDE.U32 R28, R223.reuse, c[0x0][0x208], RZ ;  /* 0x00008200df1c7a25 */ /* 0x040fe200078e00ff */
[----:B------:R-:W-:Y:S05]  /*5320*/  SHF.R.S32.HI R2, RZ, 0x1f, R223 ;  /* 0x0000001fff027819 */ /* 0x000fea00000114df */
[----:B------:R-:W-:Y:S04]  /*5330*/  IMAD R2, R2, c[0x0][0x208], RZ ;  /* 0x0000820002027a24 */ /* 0x000fe800078e02ff */
[----:B------:R-:W-:Y:S04]  /*5340*/  IMAD R2, R223, c[0x0][0x20c], R2 ;  /* 0x00008300df027a24 */ /* 0x000fe800078e0202 */
[----:B------:R-:W-:Y:S01]  /*5350*/  IMAD.IADD R29, R29, 0x1, R2 ;  /* 0x000000011d1d7824 */ /* 0x000fe200078e0202 */
[----:B------:R-:W-:Y:S03]  /*5360*/  SHF.R.S32.HI R2, RZ, 0x1f, R222 ;  /* 0x0000001fff027819 */ /* 0x000fe600000114de */
[----:B------:R-:W-:Y:S04]  /*5370*/  IMAD.WIDE.U32 R36, R222, c[0x0][0x218], R28 ;  /* 0x00008600de247a25 */ /* 0x000fe800078e001c */
[----:B------:R-:W-:Y:S01]  /*5380*/  IMAD R2, R2, c[0x0][0x218], RZ ;  /* 0x0000860002027a24 */ /* 0x000fe200078e02ff */
[----:B------:R-:W-:Y:S07]  /*5390*/  LDSM.16.M88.4 R64, [R219+0x6100] ;  /* 0x00610000db40783b */ /* 0x000fee0000000200 */
[----:B------:R-:W1:Y:S07]  /*53a0*/  LDSM.16.M88.4 R16, [R139+0x3100] ;  /* 0x003100008b10783b */ /* 0x000e6e0000000200 */
[----:B------:R-:W2:Y:S07]  /*53b0*/  LDSM.16.M88.4 R60, [R219+0x7100] ;  /* 0x00710000db3c783b */ /* 0x000eae0000000200 */
[----:B------:R-:W3:Y:S07]  /*53c0*/  LDSM.16.M88.4 R32, [R139+0x3500] ;  /* 0x003500008b20783b */ /* 0x000eee0000000200 */
[----:B------:R-:W4:Y:S07]  /*53d0*/  LDSM.16.M88.4 R48, [R139+0x3900] ;  /* 0x003900008b30783b */ /* 0x000f2e0000000200 */
[----:B------:R-:W-:Y:S07]  /*53e0*/  LDSM.16.M88.4 R172, [R139+0x3d00] ;  /* 0x003d00008bac783b */ /* 0x000fee0000000200 */
[----:B------:R-:W-:Y:S01]  /*53f0*/  LDSM.16.M88.4 R176, [R220+0x6100] ;  /* 0x00610000dcb0783b */ /* 0x000fe20000000200 */
[-C--:B-1----:R-:W-:Y:S06]  /*5400*/  HMMA.16816.F32 R4, R64, R16.reuse, RZ ;  /* 0x000000104004723c */ /* 0x082fec00000018ff */
[----:B------:R-:W-:Y:S02]  /*5410*/  LDSM.16.M88.4 R180, [R218] ;  /* 0x00000000dab4783b */ /* 0x000fe40000000200 */
[C---:B--2---:R-:W-:Y:S05]  /*5420*/  HMMA.16816.F32 R8, R60.reuse, R16, RZ ;  /* 0x000000103c08723c */ /* 0x044fea00000018ff */
[----:B------:R-:W-:Y:S03]  /*5430*/  LDSM.16.M88.4 R184, [R220+0x7100] ;  /* 0x00710000dcb8783b */ /* 0x000fe60000000200 */
[-C--:B------:R-:W-:Y:S04]  /*5440*/  HMMA.16816.F32 R12, R60, R18.reuse, RZ ;  /* 0x000000123c0c723c */ /* 0x080fe800000018ff */
[----:B------:R-:W1:Y:S04]  /*5450*/  S2R R30, SR_CTAID.Y ;  /* 0x00000000001e7919 */ /* 0x000e680000002600 */
[C---:B------:R-:W-:Y:S03]  /*5460*/  HMMA.16816.F32 R16, R64.reuse, R18, RZ ;  /* 0x000000124010723c */ /* 0x040fe600000018ff */
[----:B------:R-:W2:Y:S05]  /*5470*/  S2R R38, SR_CTAID.Y ;  /* 0x0000000000267919 */ /* 0x000eaa0000002600 */
[-C--:B---3--:R-:W-:Y:S02]  /*5480*/  HMMA.16816.F32 R20, R64, R32.reuse, RZ ;  /* 0x000000204014723c */ /* 0x088fe400000018ff */
[----:B------:R-:W-:Y:S06]  /*5490*/  LDSM.16.M88.4 R188, [R218+0x800] ;  /* 0x00080000dabc783b */ /* 0x000fec0000000200 */
[C---:B------:R-:W-:Y:S01]  /*54a0*/  HMMA.16816.F32 R24, R60.reuse, R32, RZ ;  /* 0x000000203c18723c */ /* 0x040fe200000018ff */
[----:B------:R-:W-:Y:S03]  /*54b0*/  LDSM.16.M88.4 R192, [R218+0xc00] ;  /* 0x000c0000dac0783b */ /* 0x000fe60000000200 */
[----:B-1----:R-:W-:Y:S04]  /*54c0*/  SHF.R.S32.HI R39, RZ, 0x1f, R30 ;  /* 0x0000001fff277819 */ /* 0x002fe8000001141e */
[-C--:B------:R-:W-:Y:S01]  /*54d0*/  HMMA.16816.F32 R28, R60, R34.reuse, RZ ;  /* 0x000000223c1c723c */ /* 0x080fe200000018ff */
[----:B------:R-:W-:Y:S03]  /*54e0*/  IMAD R39, R39, c[0x0][0x210], RZ ;  /* 0x0000840027277a24 */ /* 0x000fe600078e02ff */
[C---:B--2---:R-:W-:Y:S04]  /*54f0*/  IMAD.WIDE.U32 R40, R38.reuse, c[0x0][0x210], RZ ;  /* 0x0000840026287a25 */ /* 0x044fe800078e00ff */
[C---:B------:R-:W-:Y:S04]  /*5500*/  HMMA.16816.F32 R32, R64.reuse, R34, RZ ;  /* 0x000000224020723c */ /* 0x040fe800000018ff */
[----:B------:R-:W-:Y:S02]  /*5510*/  IMAD R39, R38, c[0x0][0x214], R39 ;  /* 0x0000850026277a24 */ /* 0x000fe400078e0227 */
[----:B------:R-:W-:Y:S01]  /*5520*/  IMAD R38, R222, c[0x0][0x21c], R2 ;  /* 0x00008700de267a24 */ /* 0x000fe200078e0202 */
[----:B------:R-:W-:Y:S01]  /*5530*/  IADD3 R2, P0, R40, R36, RZ ;  /* 0x0000002428027210 */ /* 0x000fe20007f1e0ff */
[----:B------:R-:W-:Y:S05]  /*5540*/  IMAD.IADD R39, R41, 0x1, R39 ;  /* 0x0000000129277824 */ /* 0x000fea00078e0227 */
[----:B------:R-:W-:Y:S02]  /*5550*/  IADD3.X R40, R39, R37, R38, P0, !PT ;  /* 0x0000002527287210 */ /* 0x000fe400007fe426 */
[-C--:B----4-:R-:W-:Y:S01]  /*5560*/  HMMA.16816.F32 R36, R64, R48.reuse, RZ ;  /* 0x000000304024723c */ /* 0x090fe200000018ff */
[C---:B------:R-:W-:Y:S04]  /*5570*/  LEA R133, P0, R2.reuse, c[0x0][0x1f8], 0x1 ;  /* 0x00007e0002857a11 */ /* 0x040fe800078008ff */
[----:B------:R-:W-:Y:S01]  /*5580*/  LEA.HI.X R2, R2, c[0x0][0x1fc], R40, 0x1, P0 ;  /* 0x00007f0002027a11 */ /* 0x000fe200000f0c28 */
[----:B------:R-:W1:Y:S02]  /*5590*/  SHFL.IDX PT, R135, R133, RZ, 0x1c1f ;  /* 0x001c1fff85877589 */ /* 0x000e6400000e0000 */
[C---:B------:R-:W-:Y:S05]  /*55a0*/  HMMA.16816.F32 R40, R60.reuse, R48, RZ ;  /* 0x000000303c28723c */ /* 0x040fea00000018ff */
[----:B------:R-:W2:Y:S03]  /*55b0*/  SHFL.IDX PT, R134, R2, RZ, 0x1c1f ;  /* 0x001c1fff02867589 */ /* 0x000ea600000e0000 */
[-C--:B------:R-:W-:Y:S04]  /*55c0*/  HMMA.16816.F32 R44, R60, R50.reuse, RZ ;  /* 0x000000323c2c723c */ /* 0x080fe800000018ff */
[----:B------:R-:W3:Y:S04]  /*55d0*/  SHFL.IDX PT, R133, R133, 0x1, 0x1c1f ;  /* 0x003c1f0085857f89 */ /* 0x000ee800000e0000 */
[C---:B------:R-:W-:Y:S03]  /*55e0*/  HMMA.16816.F32 R48, R64.reuse, R50, RZ ;  /* 0x000000324030723c */ /* 0x040fe600000018ff */
[----:B------:R-:W4:Y:S01]  /*55f0*/  SHFL.IDX PT, R2, R2, 0x1, 0x1c1f ;  /* 0x003c1f0002027f89 */ /* 0x000f2200000e0000 */
[C---:B-1----:R-:W-:Y:S04]  /*5600*/  IADD3 R196, P1, R135.reuse, R229, RZ ;  /* 0x000000e587c47210 */ /* 0x042fe80007f3e0ff */
[-C--:B------:R-:W-:Y:S01]  /*5610*/  HMMA.16816.F32 R52, R64, R172.reuse, RZ ;  /* 0x000000ac4034723c */ /* 0x080fe200000018ff */
[-C--:B------:R-:W-:Y:S03]  /*5620*/  IADD3 R136, P0, R135, R227.reuse, RZ ;  /* 0x000000e387887210 */ /* 0x080fe60007f1e0ff */
[CC--:B--2---:R-:W-:Y:S02]  /*5630*/  IADD3.X R197, R134.reuse, R230.reuse, RZ, P1, !PT ;  /* 0x000000e686c57210 */ /* 0x0c4fe40000ffe4ff */
[--C-:B------:R-:W-:Y:S02]  /*5640*/  IMAD.X R137, R134, 0x1, R228.reuse, P0 ;  /* 0x0000000186897824 */ /* 0x100fe400000e06e4 */
[C---:B------:R-:W-:Y:S04]  /*5650*/  HMMA.16816.F32 R56, R60.reuse, R172, RZ ;  /* 0x000000ac3c38723c */ /* 0x040fe800000018ff */
[----:B---3--:R-:W-:Y:S04]  /*5660*/  IADD3 R198, P1, R133, R227, RZ ;  /* 0x000000e385c67210 */ /* 0x008fe80007f3e0ff */
[-C--:B------:R-:W-:Y:S01]  /*5670*/  HMMA.16816.F32 R60, R60, R174.reuse, RZ ;  /* 0x000000ae3c3c723c */ /* 0x080fe200000018ff */
[----:B----4-:R-:W-:Y:S07]  /*5680*/  IMAD.X R199, R2, 0x1, R228, P1 ;  /* 0x0000000102c77824 */ /* 0x010fee00008e06e4 */
[----:B------:R-:W-:Y:S01]  /*5690*/  HMMA.16816.F32 R64, R64, R174, RZ ;  /* 0x000000ae4040723c */ /* 0x000fe200000018ff */
[----:B------:R-:W1:Y:S07]  /*56a0*/  LDSM.16.M88.4 R172, [R218+0x400] ;  /* 0x00040000daac783b */ /* 0x000e6e0000000200 */
[-C--:B------:R-:W-:Y:S01]  /*56b0*/  HMMA.16816.F32 R4, R176, R180.reuse, R4 ;  /* 0x000000b4b004723c */ /* 0x080fe20000001804 */
[----:B------:R-:W-:Y:S01]  /*56c0*/  @!PT LDS RZ, [RZ] ;  /* 0x00000000fffff984 */ /* 0x000fe20000000800 */
[----:B------:R-:W-:Y:S01]  /*56d0*/  @!PT LDS RZ, [RZ] ;  /* 0x00000000fffff984 */ /* 0x000fe20000000800 */
[----:B------:R-:W-:Y:S01]  /*56e0*/  @!PT LDS RZ, [RZ] ;  /* 0x00000000fffff984 */ /* 0x000fe20000000800 */
[----:B------:R2:W-:Y:S07]  /*56f0*/  LDGSTS.E.BYPASS.LTC128B.128 [R221+0x100], [R196.64], !P6 ;  /* 0x00100000c4dd7fae */ /* 0x0005ee000f101d46 */
[C---:B------:R-:W-:Y:S01]  /*5700*/  HMMA.16816.F32 R8, R184.reuse, R180, R8 ;  /* 0x000000b4b808723c */ /* 0x040fe20000001808 */
[----:B------:R3:W-:Y:S07]  /*5710*/  LDGSTS.E.BYPASS.LTC128B.128 [R221+0x1100], [R136.64], !P5 ;  /* 0x0110000088dd7fae */ /* 0x0007ee000e901d46 */
[-C--:B------:R-:W-:Y:S08]  /*5720*/  HMMA.16816.F32 R12, R184, R182.reuse, R12 ;  /* 0x000000b6b80c723c */ /* 0x080ff0000000180c */
[C---:B------:R-:W-:Y:S04]  /*5730*/  HMMA.16816.F32 R16, R176.reuse, R182, R16 ;  /* 0x000000b6b010723c */ /* 0x040fe80000001810 */
[----:B--2---:R-:W-:Y:S04]  /*5740*/  IADD3 R196, P0, R135, R225, RZ ;  /* 0x000000e187c47210 */ /* 0x004fe80007f1e0ff */
[-C--:B-1----:R-:W-:Y:S04]  /*5750*/  HMMA.16816.F32 R20, R176, R172.reuse, R20 ;  /* 0x000000acb014723c */ /* 0x082fe80000001814 */
[----:B------:R-:W-:Y:S01]  /*5760*/  IMAD.X R197, R134, 0x1, R226, P0 ;  /* 0x0000000186c57824 */ /* 0x000fe200000e06e2 */
[C---:B---3--:R-:W-:Y:S02]  /*5770*/  IADD3 R136, P2, R133.reuse, R229, RZ ;  /* 0x000000e585887210 */ /* 0x048fe40007f5e0ff */
[----:B------:R-:W-:Y:S01]  /*5780*/  IADD3 R134, P0, R133, R225, RZ ;  /* 0x000000e185867210 */ /* 0x000fe20007f1e0ff */
[C---:B------:R-:W-:Y:S01]  /*5790*/  HMMA.16816.F32 R24, R184.reuse, R172, R24 ;  /* 0x000000acb818723c */ /* 0x040fe20000001818 */
[----:B------:R1:W-:Y:S03]  /*57a0*/  LDGSTS.E.BYPASS.LTC128B.128 [R221+0x2100], [R196.64], !P4 ;  /* 0x02100000c4dd7fae */ /* 0x0003e6000e101d46 */
[C---:B------:R-:W-:Y:S02]  /*57b0*/  IADD3.X R137, R2.reuse, R230, RZ, P2, !PT ;  /* 0x000000e602897210 */ /* 0x040fe400017fe4ff */
[----:B------:R-:W-:Y:S02]  /*57c0*/  IADD3.X R135, R2, R226, RZ, P0, !PT ;  /* 0x000000e202877210 */ /* 0x000fe400007fe4ff */
[-C--:B------:R-:W-:Y:S01]  /*57d0*/  HMMA.16816.F32 R28, R184, R174.reuse, R28 ;  /* 0x000000aeb81c723c */ /* 0x080fe2000000181c */
[----:B------:R2:W-:Y:S02]  /*57e0*/  LDGSTS.E.BYPASS.LTC128B.128 [R221+0x900], [R136.64], !P6 ;  /* 0x0090000088dd7fae */ /* 0x0005e4000f101d46 */
[----:B------:R-:W-:Y:S05]  /*57f0*/  ISETP.GE.AND P0, PT, R224, 0x1, PT ;  /* 0x00000001e000780c */ /* 0x000fea0003f06270 */
[C---:B------:R-:W-:Y:S01]  /*5800*/  HMMA.16816.F32 R32, R176.reuse, R174, R32 ;  /* 0x000000aeb020723c */ /* 0x040fe20000001820 */
[----:B------:R1:W-:Y:S07]  /*5810*/  LDGSTS.E.BYPASS.LTC128B.128 [R221+0x1900], [R198.64], !P5 ;  /* 0x01900000c6dd7fae */ /* 0x0003ee000e901d46 */
[-C--:B------:R-:W-:Y:S01]  /*5820*/  HMMA.16816.F32 R36, R176, R188.reuse, R36 ;  /* 0x000000bcb024723c */ /* 0x080fe20000001824 */
[----:B------:R2:W-:Y:S07]  /*5830*/  LDGSTS.E.BYPASS.LTC128B.128 [R221+0x2900], [R134.64], !P4 ;  /* 0x0290000086dd7fae */ /* 0x0005ee000e101d46 */
[C---:B------:R-:W-:Y:S01]  /*5840*/  HMMA.16816.F32 R40, R184.reuse, R188, R40 ;  /* 0x000000bcb828723c */ /* 0x040fe20000001828 */
[----:B------:R-:W-:Y:S07]  /*5850*/  LDSM.16.M88.4 R200, [R139+0x4100] ;  /* 0x004100008bc8783b */ /* 0x000fee0000000200 */
[-C--:B------:R-:W-:Y:S01]  /*5860*/  HMMA.16816.F32 R44, R184, R190.reuse, R44 ;  /* 0x000000beb82c723c */ /* 0x080fe2000000182c */
[----:B------:R-:W0:Y:S07]  /*5870*/  LDGDEPBAR ;  /* 0x00000000000079af */ /* 0x000e2e0000000000 */
[C---:B------:R-:W-:Y:S01]  /*5880*/  HMMA.16816.F32 R48, R176.reuse, R190, R48 ;  /* 0x000000beb030723c */ /* 0x040fe20000001830 */
[----:B-1----:R-:W1:Y:S07]  /*5890*/  LDSM.16.M88.4 R196, [R219+0x8100] ;  /* 0x00810000dbc4783b */ /* 0x002e6e0000000200 */
[-C--:B------:R-:W-:Y:S01]  /*58a0*/  HMMA.16816.F32 R52, R176, R192.reuse, R52 ;  /* 0x000000c0b034723c */ /* 0x080fe20000001834 */
[----:B------:R-:W3:Y:S07]  /*58b0*/  LDSM.16.M88.4 R204, [R219+0x9100] ;  /* 0x00910000dbcc783b */ /* 0x000eee0000000200 */
[C---:B------:R-:W-:Y:S01]  /*58c0*/  HMMA.16816.F32 R56, R184.reuse, R192, R56 ;  /* 0x000000c0b838723c */ /* 0x040fe20000001838 */
[----:B------:R-:W4:Y:S07]  /*58d0*/  LDSM.16.M88.4 R180, [R139+0x4500] ;  /* 0x004500008bb4783b */ /* 0x000f2e0000000200 */
[-C--:B------:R-:W-:Y:S01]  /*58e0*/  HMMA.16816.F32 R60, R184, R194.reuse, R60 ;  /* 0x000000c2b83c723c */ /* 0x080fe2000000183c */
[----:B------:R-:W5:Y:S07]  /*58f0*/  LDSM.16.M88.4 R172, [R139+0x4900] ;  /* 0x004900008bac783b */ /* 0x000f6e0000000200 */
[----:B------:R-:W-:Y:S01]  /*5900*/  HMMA.16816.F32 R64, R176, R194, R64 ;  /* 0x000000c2b040723c */ /* 0x000fe20000001840 */
[----:B------:R-:W2:Y:S07]  /*5910*/  LDSM.16.M88.4 R184, [R139+0x4d00] ;  /* 0x004d00008bb8783b */ /* 0x000eae0000000200 */
[----:B------:R-:W-:Y:S01]  /*5920*/  LDSM.16.M88.4 R176, [R220+0x8100] ;  /* 0x00810000dcb0783b */ /* 0x000fe20000000200 */
[-C--:B-1----:R-:W-:Y:S06]  /*5930*/  HMMA.16816.F32 R4, R196, R200.reuse, R4 ;  /* 0x000000c8c404723c */ /* 0x082fec0000001804 */
[----:B------:R-:W1:Y:S02]  /*5940*/  LDSM.16.M88.4 R188, [R218+0x1000] ;  /* 0x00100000dabc783b */ /* 0x000e640000000200 */
[C---:B---3--:R-:W-:Y:S05]  /*5950*/  HMMA.16816.F32 R8, R204.reuse, R200, R8 ;  /* 0x000000c8cc08723c */ /* 0x048fea0000001808 */
[----:B------:R-:W3:Y:S03]  /*5960*/  LDSM.16.M88.4 R192, [R220+0x9100] ;  /* 0x00910000dcc0783b */ /* 0x000ee60000000200 */
[-C--:B------:R-:W-:Y:S04]  /*5970*/  HMMA.16816.F32 R12, R204, R202.reuse, R12 ;  /* 0x000000cacc0c723c */ /* 0x080fe8000000180c */
[----:B------:R-:W-:Y:S04]  /*5980*/  LDSM.16.M88.4 R208, [R218+0x1800] ;  /* 0x00180000dad0783b */ /* 0x000fe80000000200 */
[C---:B------:R-:W-:Y:S03]  /*5990*/  HMMA.16816.F32 R16, R196.reuse, R202, R16 ;  /* 0x000000cac410723c */ /* 0x040fe60000001810 */
[----:B------:R-:W1:Y:S05]  /*59a0*/  LDSM.16.M88.4 R200, [R218+0x1400] ;  /* 0x00140000dac8783b */ /* 0x000e6a0000000200 */
[-C--:B----4-:R-:W-:Y:S02]  /*59b0*/  HMMA.16816.F32 R20, R196, R180.reuse, R20 ;  /* 0x000000b4c414723c */ /* 0x090fe40000001814 */
[----:B------:R-:W4:Y:S06]  /*59c0*/  LDSM.16.M88.4 R212, [R218+0x1c00] ;  /* 0x001c0000dad4783b */ /* 0x000f2c0000000200 */
        /* <DEDUP_REMOVED lines=8> */
[----:B------:R-:W5:Y:S07]  /*5a50*/  LDSM.16.M88.4 R172, [R219+0xa100] ;  /* 0x00a10000dbac783b */ /* 0x000f6e0000000200 */
[-C--:B--2---:R-:W-:Y:S08]  /*5a60*/  HMMA.16816.F32 R52, R196, R184.reuse, R52 ;  /* 0x000000b8c434723c */ /* 0x084ff00000001834 */
[C---:B------:R-:W-:Y:S08]  /*5a70*/  HMMA.16816.F32 R56, R204.reuse, R184, R56 ;  /* 0x000000b8cc38723c */ /* 0x040ff00000001838 */
[-C--:B------:R-:W-:Y:S01]  /*5a80*/  HMMA.16816.F32 R60, R204, R186.reuse, R60 ;  /* 0x000000bacc3c723c */ /* 0x080fe2000000183c */
[----:B------:R-:W-:Y:S07]  /*5a90*/  LDSM.16.M88.4 R204, [R220+0xb100] ;  /* 0x00b10000dccc783b */ /* 0x000fee0000000200 */
[----:B------:R-:W-:Y:S01]  /*5aa0*/  HMMA.16816.F32 R64, R196, R186, R64 ;  /* 0x000000bac440723c */ /* 0x000fe20000001840 */
[----:B------:R-:W2:Y:S07]  /*5ab0*/  LDSM.16.M88.4 R184, [R219+0xb100] ;  /* 0x00b10000dbb8783b */ /* 0x000eae0000000200 */
[-C--:B-1----:R-:W-:Y:S01]  /*5ac0*/  HMMA.16816.F32 R4, R176, R188.reuse, R4 ;  /* 0x000000bcb004723c */ /* 0x082fe20000001804 */
[----:B------:R-:W-:Y:S07]  /*5ad0*/  LDSM.16.M88.4 R196, [R139+0x5d00] ;  /* 0x005d00008bc4783b */ /* 0x000fee0000000200 */
[C---:B---3--:R-:W-:Y:S08]  /*5ae0*/  HMMA.16816.F32 R8, R192.reuse, R188, R8 ;  /* 0x000000bcc008723c */ /* 0x048ff00000001808 */
[-C--:B------:R-:W-:Y:S08]  /*5af0*/  HMMA.16816.F32 R12, R192, R190.reuse, R12 ;  /* 0x000000bec00c723c */ /* 0x080ff0000000180c */
[C---:B------:R-:W-:Y:S01]  /*5b00*/  HMMA.16816.F32 R16, R176.reuse, R190, R16 ;  /* 0x000000beb010723c */ /* 0x040fe20000001810 */
[----:B------:R-:W1:Y:S07]  /*5b10*/  LDSM.16.M88.4 R188, [R139+0x5500] ;  /* 0x005500008bbc783b */ /* 0x000e6e0000000200 */
[-C--:B------:R-:W-:Y:S08]  /*5b20*/  HMMA.16816.F32 R20, R176, R200.reuse, R20 ;  /* 0x000000c8b014723c */ /* 0x080ff00000001814 */
[C---:B------:R-:W-:Y:S08]  /*5b30*/  HMMA.16816.F32 R24, R192.reuse, R200, R24 ;  /* 0x000000c8c018723c */ /* 0x040ff00000001818 */
[-C--:B------:R-:W-:Y:S08]  /*5b40*/  HMMA.16816.F32 R28, R192, R202.reuse, R28 ;  /* 0x000000cac01c723c */ /* 0x080ff0000000181c */
[C---:B------:R-:W-:Y:S01]  /*5b50*/  HMMA.16816.F32 R32, R176.reuse, R202, R32 ;  /* 0x000000cab020723c */ /* 0x040fe20000001820 */
[----:B------:R-:W-:Y:S07]  /*5b60*/  LDSM.16.M88.4 R200, [R218+0x2000] ;  /* 0x00200000dac8783b */ /* 0x000fee0000000200 */
[-C--:B------:R-:W-:Y:S08]  /*5b70*/  HMMA.16816.F32 R36, R176, R208.reuse, R36 ;  /* 0x000000d0b024723c */ /* 0x080ff00000001824 */
[C---:B------:R-:W-:Y:S08]  /*5b80*/  HMMA.16816.F32 R40, R192.reuse, R208, R40 ;  /* 0x000000d0c028723c */ /* 0x040ff00000001828 */
[-C--:B------:R-:W-:Y:S08]  /*5b90*/  HMMA.16816.F32 R44, R192, R210.reuse, R44 ;  /* 0x000000d2c02c723c */ /* 0x080ff0000000182c */
[C---:B------:R-:W-:Y:S01]  /*5ba0*/  HMMA.16816.F32 R48, R176.reuse, R210, R48 ;  /* 0x000000d2b030723c */ /* 0x040fe20000001830 */
[----:B------:R-:W-:Y:S07]  /*5bb0*/  LDSM.16.M88.4 R208, [R218+0x2400] ;  /* 0x00240000dad0783b */ /* 0x000fee0000000200 */
[-C--:B----4-:R-:W-:Y:S08]  /*5bc0*/  HMMA.16816.F32 R52, R176, R212.reuse, R52 ;  /* 0x000000d4b034723c */ /* 0x090ff00000001834 */
[C---:B------:R-:W-:Y:S08]  /*5bd0*/  HMMA.16816.F32 R56, R192.reuse, R212, R56 ;  /* 0x000000d4c038723c */ /* 0x040ff00000001838 */
[-C--:B------:R-:W-:Y:S01]  /*5be0*/  HMMA.16816.F32 R60, R192, R214.reuse, R60 ;  /* 0x000000d6c03c723c */ /* 0x080fe2000000183c */
[----:B------:R-:W3:Y:S07]  /*5bf0*/  LDSM.16.M88.4 R192, [R139+0x5900] ;  /* 0x005900008bc0783b */ /* 0x000eee0000000200 */
[----:B------:R-:W-:Y:S01]  /*5c00*/  HMMA.16816.F32 R64, R176, R214, R64 ;  /* 0x000000d6b040723c */ /* 0x000fe20000001840 */
[----:B------:R-:W4:Y:S07]  /*5c10*/  LDSM.16.M88.4 R176, [R220+0xa100] ;  /* 0x00a10000dcb0783b */ /* 0x000f2e0000000200 */
[-C--:B-----5:R-:W-:Y:S01]  /*5c20*/  HMMA.16816.F32 R4, R172, R180.reuse, R4 ;  /* 0x000000b4ac04723c */ /* 0x0a0fe20000001804 */
[----:B------:R-:W5:Y:S07]  /*5c30*/  LDSM.16.M88.4 R212, [R218+0x2800] ;  /* 0x00280000dad4783b */ /* 0x000f6e0000000200 */
[C---:B--2---:R-:W-:Y:S08]  /*5c40*/  HMMA.16816.F32 R8, R184.reuse, R180, R8 ;  /* 0x000000b4b808723c */ /* 0x044ff00000001808 */
[-C--:B------:R-:W-:Y:S08]  /*5c50*/  HMMA.16816.F32 R12, R184, R182.reuse, R12 ;  /* 0x000000b6b80c723c */ /* 0x080ff0000000180c */
[C---:B------:R-:W-:Y:S01]  /*5c60*/  HMMA.16816.F32 R16, R172.reuse, R182, R16 ;  /* 0x000000b6ac10723c */ /* 0x040fe20000001810 */
[----:B------:R-:W2:Y:S01]  /*5c70*/  LDSM.16.M88.4 R180, [R218+0x2c00] ;  /* 0x002c0000dab4783b */ /* 0x000ea20000000200 */
[----:B------:R-:W-:Y:S06]  /*5c80*/  DEPBAR.LE SB0, 0x0 ;  /* 0x000080000000791a */ /* 0x000fec0000000000 */
[-C--:B-1----:R-:W-:Y:S01]  /*5c90*/  HMMA.16816.F32 R20, R172, R188.reuse, R20 ;  /* 0x000000bcac14723c */ /* 0x082fe20000001814 */
[----:B------:R-:W-:Y:S07]  /*5ca0*/  BAR.SYNC.DEFER_BLOCKING 0x0 ;  /* 0x0000000000007b1d */ /* 0x000fee0000010000 */
[C---:B------:R-:W-:Y:S08]  /*5cb0*/  HMMA.16816.F32 R24, R184.reuse, R188, R24 ;  /* 0x000000bcb818723c */ /* 0x040ff00000001818 */
[-C--:B------:R-:W-:Y:S08]  /*5cc0*/  HMMA.16816.F32 R28, R184, R190.reuse, R28 ;  /* 0x000000beb81c723c */ /* 0x080ff0000000181c */
[C---:B------:R-:W-:Y:S08]  /*5cd0*/  HMMA.16816.F32 R32, R172.reuse, R190, R32 ;  /* 0x000000beac20723c */ /* 0x040ff00000001820 */
[-C--:B---3--:R-:W-:Y:S08]  /*5ce0*/  HMMA.16816.F32 R36, R172, R192.reuse, R36 ;  /* 0x000000c0ac24723c */ /* 0x088ff00000001824 */
[C---:B------:R-:W-:Y:S08]  /*5cf0*/  HMMA.16816.F32 R40, R184.reuse, R192, R40 ;  /* 0x000000c0b828723c */ /* 0x040ff00000001828 */
[-C--:B------:R-:W-:Y:S08]  /*5d00*/  HMMA.16816.F32 R44, R184, R194.reuse, R44 ;  /* 0x000000c2b82c723c */ /* 0x080ff0000000182c */
[C---:B------:R-:W-:Y:S08]  /*5d10*/  HMMA.16816.F32 R48, R172.reuse, R194, R48 ;  /* 0x000000c2ac30723c */ /* 0x040ff00000001830 */
[-C--:B------:R-:W-:Y:S08]  /*5d20*/  HMMA.16816.F32 R52, R172, R196.reuse, R52 ;  /* 0x000000c4ac34723c */ /* 0x080ff00000001834 */
[C---:B------:R-:W-:Y:S08]  /*5d30*/  HMMA.16816.F32 R56, R184.reuse, R196, R56 ;  /* 0x000000c4b838723c */ /* 0x040ff00000001838 */
[-C--:B------:R-:W-:Y:S08]  /*5d40*/  HMMA.16816.F32 R60, R184, R198.reuse, R60 ;  /* 0x000000c6b83c723c */ /* 0x080ff0000000183c */
[----:B------:R-:W-:Y:S08]  /*5d50*/  HMMA.16816.F32 R64, R172, R198, R64 ;  /* 0x000000c6ac40723c */ /* 0x000ff00000001840 */
[-C--:B----4-:R-:W-:Y:S08]  /*5d60*/  HMMA.16816.F32 R4, R176, R200.reuse, R4 ;  /* 0x000000c8b004723c */ /* 0x090ff00000001804 */
[C---:B------:R-:W-:Y:S08]  /*5d70*/  HMMA.16816.F32 R8, R204.reuse, R200, R8 ;  /* 0x000000c8cc08723c */ /* 0x040ff00000001808 */
[-C--:B------:R-:W-:Y:S08]  /*5d80*/  HMMA.16816.F32 R12, R204, R202.reuse, R12 ;  /* 0x000000cacc0c723c */ /* 0x080ff0000000180c */
[C---:B------:R-:W-:Y:S08]  /*5d90*/  HMMA.16816.F32 R16, R176.reuse, R202, R16 ;  /* 0x000000cab010723c */ /* 0x040ff00000001810 */
[-C--:B------:R-:W-:Y:S08]  /*5da0*/  HMMA.16816.F32 R20, R176, R208.reuse, R20 ;  /* 0x000000d0b014723c */ /* 0x080ff00000001814 */
[C---:B------:R-:W-:Y:S08]  /*5db0*/  HMMA.16816.F32 R24, R204.reuse, R208, R24 ;  /* 0x000000d0cc18723c */ /* 0x040ff00000001818 */
[-C--:B------:R-:W-:Y:S08]  /*5dc0*/  HMMA.16816.F32 R28, R204, R210.reuse, R28 ;  /* 0x000000d2cc1c723c */ /* 0x080ff0000000181c */
[C---:B------:R-:W-:Y:S08]  /*5dd0*/  HMMA.16816.F32 R32, R176.reuse, R210, R32 ;  /* 0x000000d2b020723c */ /* 0x040ff00000001820 */
[-C--:B-----5:R-:W-:Y:S08]  /*5de0*/  HMMA.16816.F32 R36, R176, R212.reuse, R36 ;  /* 0x000000d4b024723c */ /* 0x0a0ff00000001824 */
[C---:B------:R-:W-:Y:S08]  /*5df0*/  HMMA.16816.F32 R40, R204.reuse, R212, R40 ;  /* 0x000000d4cc28723c */ /* 0x040ff00000001828 */
[-C--:B------:R-:W-:Y:S08]  /*5e00*/  HMMA.16816.F32 R44, R204, R214.reuse, R44 ;  /* 0x000000d6cc2c723c */ /* 0x080ff0000000182c */
[C---:B------:R-:W-:Y:S08]  /*5e10*/  HMMA.16816.F32 R48, R176.reuse, R214, R48 ;  /* 0x000000d6b030723c */ /* 0x040ff00000001830 */
[-C--:B--2---:R-:W-:Y:S08]  /*5e20*/  HMMA.16816.F32 R52, R176, R180.reuse, R52 ;  /* 0x000000b4b034723c */ /* 0x084ff00000001834 */
[C---:B------:R-:W-:Y:S08]  /*5e30*/  HMMA.16816.F32 R56, R204.reuse, R180, R56 ;  /* 0x000000b4cc38723c */ /* 0x040ff00000001838 */
[-C--:B------:R-:W-:Y:S08]  /*5e40*/  HMMA.16816.F32 R60, R204, R182.reuse, R60 ;  /* 0x000000b6cc3c723c */ /* 0x080ff0000000183c */
[----:B------:R-:W-:Y:S01]  /*5e50*/  HMMA.16816.F32 R64, R176, R182, R64 ;  /* 0x000000b6b040723c */ /* 0x000fe20000001840 */
[----:B------:R-:W-:-:S07]  /*5e60*/  @P0 BRA `(.L_x_35) ;  /* 0xfffff11000000947 */ /* 0x000fce000383ffff */
.L_x_34:
[----:B------:R-:W-:Y:S01]  /*5e70*/  FMNMX.FTZ R2, R4, R0, !PT ;  /* 0x0000000004027209 */ /* 0x000fe20007810000 */
[----:B--2---:R-:W-:Y:S01]  /*5e80*/  LDSM.16.MT88.4 R176, [R217+0x100] ;  /* 0x00010000d9b0783b */ /* 0x004fe20000004200 */
        /* <DEDUP_REMOVED lines=41> */
[----:B------:R-:W-:Y:S01]  /*6120*/  FMNMX.FTZ R135, R10, R138, !PT ;  /* 0x0000008a0a877209 */ /* 0x000fe20007810000 */
[----:B------:R-:W2:Y:S01]  /*6130*/  SHFL.BFLY PT, R136, R134, 0x2, 0x1f ;  /* 0x0c401f0086887f89 */ /* 0x000ea200000e0000 */
        /* <DEDUP_REMOVED lines=14> */
[----:B--2---:R-:W-:Y:S01]  /*6220*/  FMNMX.FTZ R134, R134, R136, !PT ;  /* 0x0000008886867209 */ /* 0x004fe20007810000 */
[----:B------:R-:W1:Y:S01]  /*6230*/  SHFL.BFLY PT, R137, R2, 0x1, 0x1f ;  /* 0x0c201f0002897f89 */ /* 0x000e6200000e0000 */
[----:B------:R-:W-:Y:S02]  /*6240*/  FMNMX.FTZ R133, R61, R133, !PT ;  /* 0x000000853d857209 */ /* 0x000fe40007810000 */
[----:B------:R-:W-:Y:S02]  /*6250*/  FMNMX.FTZ R135, R31, R135, !PT ;  /* 0x000000871f877209 */ /* 0x000fe40007810000 */
[----:B------:R-:W-:Y:S02]  /*6260*/  ISETP.GT.AND P0, PT, R224, RZ, PT ;  /* 0x000000ffe000720c */ /* 0x000fe40003f04270 */
[----:B------:R-:W-:Y:S01]  /*6270*/  FMNMX.FTZ R135, R42, R135, !PT ;  /* 0x000000872a877209 */ /* 0x000fe20007810000 */
[----:B------:R-:W2:Y:S03]  /*6280*/  SHFL.BFLY PT, R136, R134, 0x1, 0x1f ;  /* 0x0c201f0086887f89 */ /* 0x000ea600000e0000 */
[----:B------:R-:W-:Y:S04]  /*6290*/  FMNMX.FTZ R135, R43, R135, !PT ;  /* 0x000000872b877209 */ /* 0x000fe80007810000 */
[----:B------:R-:W-:Y:S01]  /*62a0*/  FMNMX.FTZ R135, R46, R135, !PT ;  /* 0x000000872e877209 */ /* 0x000fe20007810000 */
[----:B------:R-:W3:Y:S01]  /*62b0*/  SHFL.BFLY PT, R172, R133, 0x2, 0x1f ;  /* 0x0c401f0085ac7f89 */ /* 0x000ee200000e0000 */
[----:B-1----:R-:W-:Y:S02]  /*62c0*/  FMNMX.FTZ R137, R2, R137, !PT ;  /* 0x0000008902897209 */ /* 0x002fe40007810000 */
[----:B------:R-:W-:Y:S03]  /*62d0*/  FMNMX.FTZ R2, R47, R135, !PT ;  /* 0x000000872f027209 */ /* 0x000fe60007810000 */
[C---:B------:R-:W-:Y:S01]  /*62e0*/  FADD.FTZ R0, -R137.reuse, R0 ;  /* 0x0000000089007221 */ /* 0x040fe20000010100 */
[----:B------:R-:W-:Y:S01]  /*62f0*/  FMNMX.FTZ R135, R58, R2, !PT ;  /* 0x000000023a877209 */ /* 0x000fe20007810000 */
[----:B------:R-:W-:Y:S01]  /*6300*/  FMUL.FTZ R180, R137, c[0x0][0x2d0] ;  /* 0x0000b40089b47a20 */ /* 0x000fe20000410000 */
[----:B--2---:R-:W-:Y:S01]  /*6310*/  FMNMX.FTZ R136, R134, R136, !PT ;  /* 0x0000008886887209 */ /* 0x004fe20007810000 */
[----:B------:R-:W-:Y:S01]  /*6320*/  FMUL.FTZ R2, R0, c[0x0][0x2d0] ;  /* 0x0000b40000027a20 */ /* 0x000fe20000410000 */
[----:B------:R-:W-:Y:S01]  /*6330*/  FMNMX.FTZ R0, R59, R135, !PT ;  /* 0x000000873b007209 */ /* 0x000fe20007810000 */
[--C-:B------:R-:W-:Y:S02]  /*6340*/  FFMA.FTZ R16, R16, c[0x0][0x2d0], -R180.reuse ;  /* 0x0000b40010107a23 */ /* 0x100fe400000108b4 */
[----:B------:R1:W2:Y:S01]  /*6350*/  MUFU.EX2 R134, R2 ;  /* 0x0000000200867308 */ /* 0x0002a20000000800 */
[----:B------:R-:W-:Y:S01]  /*6360*/  FMNMX.FTZ R0, R62, R0, !PT ;  /* 0x000000003e007209 */ /* 0x000fe20007810000 */
[----:B------:R-:W-:Y:S01]  /*6370*/  FMUL.FTZ R181, R136, c[0x0][0x2d0] ;  /* 0x0000b40088b57a20 */ /* 0x000fe20000410000 */
[----:B---3--:R-:W-:Y:S01]  /*6380*/  FMNMX.FTZ R133, R133, R172, !PT ;  /* 0x000000ac85857209 */ /* 0x008fe20007810000 */
[--C-:B------:R-:W-:Y:S01]  /*6390*/  FFMA.FTZ R17, R17, c[0x0][0x2d0], -R180.reuse ;  /* 0x0000b40011117a23 */ /* 0x100fe200000108b4 */
[----:B------:R-:W-:Y:S01]  /*63a0*/  FMNMX.FTZ R0, R63, R0, !PT ;  /* 0x000000003f007209 */ /* 0x000fe20007810000 */
[--C-:B------:R-:W-:Y:S02]  /*63b0*/  FFMA.FTZ R18, R18, c[0x0][0x2d0], -R181.reuse ;  /* 0x0000b40012127a23 */ /* 0x100fe400000108b5 */
[----:B------:R-:W3:Y:S01]  /*63c0*/  SHFL.BFLY PT, R172, R133, 0x1, 0x1f ;  /* 0x0c201f0085ac7f89 */ /* 0x000ee200000e0000 */
[--C-:B------:R-:W-:Y:S01]  /*63d0*/  FFMA.FTZ R19, R19, c[0x0][0x2d0], -R181.reuse ;  /* 0x0000b40013137a23 */ /* 0x100fe200000108b5 */
[----:B------:R2:W-:Y:S01]  /*63e0*/  MUFU.EX2 R244, R16 ;  /* 0x0000001000f47308 */ /* 0x0005e20000000800 */
[--C-:B------:R-:W-:Y:S02]  /*63f0*/  FFMA.FTZ R4, R4, c[0x0][0x2d0], -R180.reuse ;  /* 0x0000b40004047a23 */ /* 0x100fe400000108b4 */
[--C-:B------:R-:W-:Y:S02]  /*6400*/  FFMA.FTZ R5, R5, c[0x0][0x2d0], -R180.reuse ;  /* 0x0000b40005057a23 */ /* 0x100fe400000108b4 */
[--C-:B------:R-:W-:Y:S02]  /*6410*/  FFMA.FTZ R6, R6, c[0x0][0x2d0], -R181.reuse ;  /* 0x0000b40006067a23 */ /* 0x100fe400000108b5 */
[--C-:B------:R-:W-:Y:S02]  /*6420*/  FFMA.FTZ R7, R7, c[0x0][0x2d0], -R181.reuse ;  /* 0x0000b40007077a23 */ /* 0x100fe400000108b5 */
[--C-:B------:R-:W-:Y:S01]  /*6430*/  FFMA.FTZ R36, R36, c[0x0][0x2d0], -R180.reuse ;  /* 0x0000b40024247a23 */ /* 0x100fe200000108b4 */
[----:B------:R4:W-:Y:S01]  /*6440*/  MUFU.EX2 R246, R17 ;  /* 0x0000001100f67308 */ /* 0x0009e20000000800 */
[--C-:B------:R-:W-:Y:S02]  /*6450*/  FFMA.FTZ R37, R37, c[0x0][0x2d0], -R180.reuse ;  /* 0x0000b40025257a23 */ /* 0x100fe400000108b4 */
[----:B------:R-:W-:Y:S02]  /*6460*/  FFMA.FTZ R38, R38, c[0x0][0x2d0], -R181 ;  /* 0x0000b40026267a23 */ /* 0x000fe400000108b5 */
[----:B-1----:R-:W-:Y:S02]  /*6470*/  FADD.FTZ R2, -R136, R3 ;  /* 0x0000000388027221 */ /* 0x002fe40000010100 */
[----:B------:R-:W1:Y:S01]  /*6480*/  SHFL.BFLY PT, R3, R0, 0x2, 0x1f ;  /* 0x0c401f0000037f89 */ /* 0x000e6200000e0000 */
[--C-:B------:R-:W-:Y:S02]  /*6490*/  FFMA.FTZ R39, R39, c[0x0][0x2d0], -R181.reuse ;  /* 0x0000b40027277a23 */ /* 0x100fe400000108b5 */
[----:B------:R-:W-:Y:S01]  /*64a0*/  FMUL.FTZ R2, R2, c[0x0][0x2d0] ;  /* 0x0000b40002027a20 */ /* 0x000fe20000410000 */
[----:B------:R-:W-:Y:S01]  /*64b0*/  MUFU.EX2 R242, R18 ;  /* 0x0000001200f27308 */ /* 0x000fe20000000800 */
[----:B---3--:R-:W-:Y:S01]  /*64c0*/  FMNMX.FTZ R135, R133, R172, !PT ;  /* 0x000000ac85877209 */ /* 0x008fe20007810000 */
[--C-:B------:R-:W-:Y:S02]  /*64d0*/  FFMA.FTZ R48, R48, c[0x0][0x2d0], -R180.reuse ;  /* 0x0000b40030307a23 */ /* 0x100fe400000108b4 */
[----:B------:R-:W-:Y:S01]  /*64e0*/  LDSM.16.MT88.4 R172, [R216+0x100] ;  /* 0x00010000d8ac783b */ /* 0x000fe20000004200 */
[----:B--2---:R-:W-:Y:S02]  /*64f0*/  FMUL.FTZ R16, R134, R152 ;  /* 0x0000009886107220 */ /* 0x004fe40000410000 */
[----:B------:R-:W-:Y:S02]  /*6500*/  FMUL.FTZ R182, R135, c[0x0][0x2d0] ;  /* 0x0000b40087b67a20 */ /* 0x000fe40000410000 */
[----:B------:R-:W-:Y:S01]  /*6510*/  FFMA.FTZ R49, R49, c[0x0][0x2d0], -R180 ;  /* 0x0000b40031317a23 */ /* 0x000fe200000108b4 */
[----:B------:R2:W3:Y:S01]  /*6520*/  MUFU.EX2 R133, R2 ;  /* 0x0000000200857308 */ /* 0x0004e20000000800 */
[--C-:B------:R-:W-:Y:S02]  /*6530*/  FFMA.FTZ R12, R12, c[0x0][0x2d0], -R182.reuse ;  /* 0x0000b4000c0c7a23 */ /* 0x100fe400000108b6 */
[--C-:B------:R-:W-:Y:S02]  /*6540*/  FFMA.FTZ R13, R13, c[0x0][0x2d0], -R182.reuse ;  /* 0x0000b4000d0d7a23 */ /* 0x100fe400000108b6 */
[--C-:B------:R-:W-:Y:S02]  /*6550*/  FFMA.FTZ R8, R8, c[0x0][0x2d0], -R182.reuse ;  /* 0x0000b40008087a23 */ /* 0x100fe400000108b6 */
[--C-:B------:R-:W-:Y:S02]  /*6560*/  FFMA.FTZ R9, R9, c[0x0][0x2d0], -R182.reuse ;  /* 0x0000b40009097a23 */ /* 0x100fe400000108b6 */
[----:B----4-:R-:W-:Y:S01]  /*6570*/  FMUL.FTZ R17, R134, R153 ;  /* 0x0000009986117220 */ /* 0x010fe20000410000 */
[----:B-1----:R-:W-:Y:S01]  /*6580*/  FMNMX.FTZ R0, R0, R3, !PT ;  /* 0x0000000300007209 */ /* 0x002fe20007810000 */
[----:B------:R1:W-:Y:S01]  /*6590*/  MUFU.EX2 R241, R19 ;  /* 0x0000001300f17308 */ /* 0x0003e20000000800 */
[--C-:B------:R-:W-:Y:S02]  /*65a0*/  FFMA.FTZ R50, R50, c[0x0][0x2d0], -R181.reuse ;  /* 0x0000b40032327a23 */ /* 0x100fe400000108b5 */
[--C-:B------:R-:W-:Y:S02]  /*65b0*/  FFMA.FTZ R51, R51, c[0x0][0x2d0], -R181.reuse ;  /* 0x0000b40033337a23 */ /* 0x100fe400000108b5 */
[--C-:B------:R-:W-:Y:S02]  /*65c0*/  FFMA.FTZ R40, R40, c[0x0][0x2d0], -R182.reuse ;  /* 0x0000b40028287a23 */ /* 0x100fe400000108b6 */
[----:B------:R-:W-:Y:S02]  /*65d0*/  FFMA.FTZ R41, R41, c[0x0][0x2d0], -R182 ;  /* 0x0000b40029297a23 */ /* 0x000fe400000108b6 */
[--C-:B------:R-:W-:Y:S01]  /*65e0*/  FFMA.FTZ R52, R52, c[0x0][0x2d0], -R180.reuse ;  /* 0x0000b40034347a23 */ /* 0x100fe200000108b4 */
[----:B------:R4:W-:Y:S01]  /*65f0*/  MUFU.EX2 R243, R4 ;  /* 0x0000000400f37308 */ /* 0x0009e20000000800 */
[----:B------:R-:W-:Y:S02]  /*6600*/  FFMA.FTZ R53, R53, c[0x0][0x2d0], -R180 ;  /* 0x0000b40035357a23 */ /* 0x000fe400000108b4 */
[----:B--2---:R-:W-:Y:S02]  /*6610*/  FADD.FTZ R2, -R135, R132 ;  /* 0x0000008487027221 */ /* 0x004fe40000010100 */
[----:B---3--:R-:W-:Y:S02]  /*6620*/  FMUL.FTZ R18, R133, R154 ;  /* 0x0000009a85127220 */ /* 0x008fe40000410000 */
[----:B------:R-:W-:Y:S02]  /*6630*/  FMUL.FTZ R2, R2, c[0x0][0x2d0] ;  /* 0x0000b40002027a20 */ /* 0x000fe40000410000 */
[--C-:B------:R-:W-:Y:S01]  /*6640*/  FFMA.FTZ R54, R54, c[0x0][0x2d0], -R181.reuse ;  /* 0x0000b40036367a23 */ /* 0x100fe200000108b5 */
[----:B------:R-:W2:Y:S01]  /*6650*/  MUFU.EX2 R245, R5 ;  /* 0x0000000500f57308 */ /* 0x000ea20000000800 */
[--C-:B------:R-:W-:Y:S02]  /*6660*/  FFMA.FTZ R55, R55, c[0x0][0x2d0], -R181.reuse ;  /* 0x0000b40037377a23 */ /* 0x100fe400000108b5 */
[--C-:B------:R-:W-:Y:S02]  /*6670*/  FFMA.FTZ R56, R56, c[0x0][0x2d0], -R182.reuse ;  /* 0x0000b40038387a23 */ /* 0x100fe400000108b6 */
[----:B-1----:R-:W-:Y:S02]  /*6680*/  FMUL.FTZ R19, R133, R155 ;  /* 0x0000009b85137220 */ /* 0x002fe40000410000 */
[----:B------:R-:W-:Y:S01]  /*6690*/  LDSM.16.MT88.4 R152, [R217+0x1100] ;  /* 0x00110000d998783b */ /* 0x000fe20000004200 */
[----:B------:R-:W-:Y:S02]  /*66a0*/  FFMA.FTZ R57, R57, c[0x0][0x2d0], -R182 ;  /* 0x0000b40039397a23 */ /* 0x000fe400000108b6 */
[----:B------:R1:W3:Y:S01]  /*66b0*/  MUFU.EX2 R132, R2 ;  /* 0x0000000200847308 */ /* 0x0002e20000000800 */
[--C-:B------:R-:W-:Y:S02]  /*66c0*/  FFMA.FTZ R20, R20, c[0x0][0x2d0], -R180.reuse ;  /* 0x0000b40014147a23 */ /* 0x100fe400000108b4 */
[----:B------:R-:W-:Y:S02]  /*66d0*/  FFMA.FTZ R21, R21, c[0x0][0x2d0], -R180 ;  /* 0x0000b40015157a23 */ /* 0x000fe400000108b4 */
[----:B----4-:R-:W-:Y:S02]  /*66e0*/  FMUL.FTZ R4, R134, R144 ;  /* 0x0000009086047220 */ /* 0x010fe40000410000 */
[----:B------:R-:W-:Y:S02]  /*66f0*/  FFMA.FTZ R22, R22, c[0x0][0x2d0], -R181 ;  /* 0x0000b40016167a23 */ /* 0x000fe400000108b5 */
[C---:B------:R-:W-:Y:S01]  /*6700*/  FMUL.FTZ R84, R134.reuse, R84 ;  /* 0x0000005486547220 */ /* 0x040fe20000410000 */
[----:B------:R4:W-:Y:S01]  /*6710*/  MUFU.EX2 R239, R6 ;  /* 0x0000000600ef7308 */ /* 0x0009e20000000800 */
[C---:B------:R-:W-:Y:S02]  /*6720*/  FMUL.FTZ R85, R134.reuse, R85 ;  /* 0x0000005586557220 */ /* 0x040fe40000410000 */
[----:B------:R-:W-:Y:S01]  /*6730*/  FMUL.FTZ R86, R133, R86 ;  /* 0x0000005685567220 */ /* 0x000fe20000410000 */
[----:B--2---:R-:W-:Y:S01]  /*6740*/  F2FP.PACK_AB R144, R245, R243 ;  /* 0x000000f3f590723e */ /* 0x004fe200000000ff */
[C---:B------:R-:W-:Y:S02]  /*6750*/  FMUL.FTZ R5, R134.reuse, R145 ;  /* 0x0000009186057220 */ /* 0x040fe40000410000 */
[C---:B------:R-:W-:Y:S02]  /*6760*/  FMUL.FTZ R87, R133.reuse, R87 ;  /* 0x0000005785577220 */ /* 0x040fe40000410000 */
[C---:B------:R-:W-:Y:S01]  /*6770*/  FMUL.FTZ R92, R134.reuse, R92 ;  /* 0x0000005c865c7220 */ /* 0x040fe20000410000 */
[----:B------:R-:W2:Y:S01]  /*6780*/  MUFU.EX2 R240, R7 ;  /* 0x0000000700f07308 */ /* 0x000ea20000000800 */
[----:B------:R-:W-:Y:S02]  /*6790*/  FMUL.FTZ R93, R134, R93 ;  /* 0x0000005d865d7220 */ /* 0x000fe40000410000 */
[C---:B------:R-:W-:Y:S01]  /*67a0*/  FMUL.FTZ R94, R133.reuse, R94 ;  /* 0x0000005e855e7220 */ /* 0x040fe20000410000 */
[----:B-1----:R-:W1:Y:S01]  /*67b0*/  SHFL.BFLY PT, R2, R0, 0x1, 0x1f ;  /* 0x0c201f0000027f89 */ /* 0x002e6200000e0000 */
[C---:B---3--:R-:W-:Y:S02]  /*67c0*/  FMUL.FTZ R88, R132.reuse, R88 ;  /* 0x0000005884587220 */ /* 0x048fe40000410000 */
[----:B------:R-:W-:Y:S02]  /*67d0*/  FMUL.FTZ R89, R132, R89 ;  /* 0x0000005984597220 */ /* 0x000fe40000410000 */
[C---:B------:R-:W-:Y:S01]  /*67e0*/  FMUL.FTZ R95, R133.reuse, R95 ;  /* 0x0000005f855f7220 */ /* 0x040fe20000410000 */
[----:B------:R3:W-:Y:S01]  /*67f0*/  MUFU.EX2 R237, R12 ;  /* 0x0000000c00ed7308 */ /* 0x0007e20000000800 */
[C---:B------:R-:W-:Y:S02]  /*6800*/  FMUL.FTZ R96, R134.reuse, R96 ;  /* 0x0000006086607220 */ /* 0x040fe40000410000 */
[----:B------:R-:W-:Y:S02]  /*6810*/  FMUL.FTZ R97, R134, R97 ;  /* 0x0000006186617220 */ /* 0x000fe40000410000 */
[C---:B----4-:R-:W-:Y:S01]  /*6820*/  FMUL.FTZ R6, R133.reuse, R146 ;  /* 0x0000009285067220 */ /* 0x050fe20000410000 */
[----:B------:R-:W-:Y:S01]  /*6830*/  F2FP.PACK_AB R146, R246, R244 ;  /* 0x000000f4f692723e */ /* 0x000fe200000000ff */
[C---:B------:R-:W-:Y:S02]  /*6840*/  FMUL.FTZ R98, R133.reuse, R98 ;  /* 0x0000006285627220 */ /* 0x040fe40000410000 */
[C---:B------:R-:W-:Y:S01]  /*6850*/  FMUL.FTZ R99, R133.reuse, R99 ;  /* 0x0000006385637220 */ /* 0x040fe20000410000 */
[----:B------:R-:W-:Y:S01]  /*6860*/  MUFU.EX2 R238, R13 ;  /* 0x0000000d00ee7308 */ /* 0x000fe20000000800 */
[C---:B------:R-:W-:Y:S02]  /*6870*/  FMUL.FTZ R100, R132.reuse, R100 ;  /* 0x0000006484647220 */ /* 0x040fe40000410000 */
[----:B------:R-:W-:Y:S01]  /*6880*/  FMUL.FTZ R101, R132, R101 ;  /* 0x0000006584657220 */ /* 0x000fe20000410000 */
[----:B--2---:R-:W-:Y:S01]  /*6890*/  F2FP.PACK_AB R145, R240, R239 ;  /* 0x000000eff091723e */ /* 0x004fe200000000ff */
[----:B------:R-:W-:Y:S01]  /*68a0*/  FMUL.FTZ R7, R133, R147 ;  /* 0x0000009385077220 */ /* 0x000fe20000410000 */
[----:B------:R-:W-:Y:S01]  /*68b0*/  F2FP.PACK_AB R147, R241, R242 ;  /* 0x000000f2f193723e */ /* 0x000fe200000000ff */
[----:B------:R-:W-:Y:S01]  /*68c0*/  FMUL.FTZ R104, R134, R104 ;  /* 0x0000006886687220 */ /* 0x000fe20000410000 */
[----:B-1----:R-:W-:Y:S01]  /*68d0*/  FMNMX.FTZ R2, R2, R0, !PT ;  /* 0x0000000002027209 */ /* 0x002fe20007810000 */
[----:B------:R-:W-:Y:S01]  /*68e0*/  FMUL.FTZ R105, R134, R105 ;  /* 0x0000006986697220 */ /* 0x000fe20000410000 */
[----:B------:R1:W-:Y:S01]  /*68f0*/  MUFU.EX2 R235, R8 ;  /* 0x0000000800eb7308 */ /* 0x0003e20000000800 */
[----:B------:R-:W-:Y:S02]  /*6900*/  FMUL.FTZ R106, R133, R106 ;  /* 0x0000006a856a7220 */ /* 0x000fe40000410000 */
[-C--:B------:R-:W-:Y:S05]  /*6910*/  HMMA.16816.F32 R4, R144, R172.reuse, R4 ;  /* 0x000000ac9004723c */ /* 0x080fea0000001804 */
[C---:B------:R-:W-:Y:S02]  /*6920*/  FADD.FTZ R0, -R2.reuse, R138 ;  /* 0x0000008a02007221 */ /* 0x040fe40000010100 */
[----:B------:R-:W-:Y:S01]  /*6930*/  FMUL.FTZ R3, R2, c[0x0][0x2d0] ;  /* 0x0000b40002037a20 */ /* 0x000fe20000410000 */
[----:B------:R-:W2:Y:S01]  /*6940*/  MUFU.EX2 R236, R9 ;  /* 0x0000000900ec7308 */ /* 0x000ea20000000800 */
[----:B------:R-:W-:Y:S03]  /*6950*/  FMUL.FTZ R0, R0, c[0x0][0x2d0] ;  /* 0x0000b40000007a20 */ /* 0x000fe60000410000 */
[--C-:B------:R-:W-:Y:S02]  /*6960*/  FFMA.FTZ R14, R14, c[0x0][0x2d0], -R3.reuse ;  /* 0x0000b4000e0e7a23 */ /* 0x100fe40000010803 */
[--C-:B------:R-:W-:Y:S02]  /*6970*/  FFMA.FTZ R15, R15, c[0x0][0x2d0], -R3.reuse ;  /* 0x0000b4000f0f7a23 */ /* 0x100fe40000010803 */
[--C-:B------:R-:W-:Y:S02]  /*6980*/  FFMA.FTZ R10, R10, c[0x0][0x2d0], -R3.reuse ;  /* 0x0000b4000a0a7a23 */ /* 0x100fe40000010803 */
[--C-:B------:R-:W-:Y:S01]  /*6990*/  FFMA.FTZ R11, R11, c[0x0][0x2d0], -R3.reuse ;  /* 0x0000b4000b0b7a23 */ /* 0x100fe20000010803 */
[----:B------:R-:W4:Y:S01]  /*69a0*/  MUFU.EX2 R0, R0 ;  /* 0x0000000000007308 */ /* 0x000f220000000800 */
[C---:B---3--:R-:W-:Y:S02]  /*69b0*/  FMUL.FTZ R12, R132.reuse, R148 ;  /* 0x00000094840c7220 */ /* 0x048fe40000410000 */
[C---:B-1----:R-:W-:Y:S02]  /*69c0*/  FMUL.FTZ R8, R132.reuse, R140 ;  /* 0x0000008c84087220 */ /* 0x042fe40000410000 */
[----:B------:R-:W-:Y:S02]  /*69d0*/  FMUL.FTZ R13, R132, R149 ;  /* 0x00000095840d7220 */ /* 0x000fe40000410000 */
[--C-:B------:R-:W-:Y:S02]  /*69e0*/  FFMA.FTZ R42, R42, c[0x0][0x2d0], -R3.reuse ;  /* 0x0000b4002a2a7a23 */ /* 0x100fe40000010803 */
[--C-:B------:R-:W-:Y:S01]  /*69f0*/  FFMA.FTZ R43, R43, c[0x0][0x2d0], -R3.reuse ;  /* 0x0000b4002b2b7a23 */ /* 0x100fe20000010803 */
[----:B------:R1:W-:Y:S01]  /*6a00*/  MUFU.EX2 R233, R14 ;  /* 0x0000000e00e97308 */ /* 0x0003e20000000800 */
[--C-:B------:R-:W-:Y:S01]  /*6a10*/  FFMA.FTZ R58, R58, c[0x0][0x2d0], -R3.reuse ;  /* 0x0000b4003a3a7a23 */ /* 0x100fe20000010803 */
[----:B--2---:R-:W-:Y:S01]  /*6a20*/  F2FP.PACK_AB R140, R236, R235 ;  /* 0x000000ebec8c723e */ /* 0x004fe200000000ff */
[----:B------:R-:W-:Y:S02]  /*6a30*/  FMUL.FTZ R9, R132, R141 ;  /* 0x0000008d84097220 */ /* 0x000fe40000410000 */
[----:B------:R-:W-:Y:S02]  /*6a40*/  FFMA.FTZ R59, R59, c[0x0][0x2d0], -R3 ;  /* 0x0000b4003b3b7a23 */ /* 0x000fe40000010803 */
[----:B------:R-:W-:Y:S03]  /*6a50*/  FFMA.FTZ R138, R23, c[0x0][0x2d0], -R181 ;  /* 0x0000b400178a7a23 */ /* 0x000fe600000108b5 */
[----:B------:R2:W-:Y:S01]  /*6a60*/  MUFU.EX2 R234, R15 ;  /* 0x0000000f00ea7308 */ /* 0x0005e20000000800 */
[C---:B------:R-:W-:Y:S02]  /*6a70*/  FMUL.FTZ R107, R133.reuse, R107 ;  /* 0x0000006b856b7220 */ /* 0x040fe40000410000 */
[----:B------:R-:W-:Y:S02]  /*6a80*/  FMUL.FTZ R108, R134, R108 ;  /* 0x0000006c866c7220 */ /* 0x000fe40000410000 */
[C---:B----4-:R-:W-:Y:S02]  /*6a90*/  FMUL.FTZ R23, R0.reuse, R159 ;  /* 0x0000009f00177220 */ /* 0x050fe40000410000 */
[C---:B------:R-:W-:Y:S02]  /*6aa0*/  FMUL.FTZ R90, R0.reuse, R90 ;  /* 0x0000005a005a7220 */ /* 0x040fe40000410000 */
[C---:B------:R-:W-:Y:S01]  /*6ab0*/  FMUL.FTZ R91, R0.reuse, R91 ;  /* 0x0000005b005b7220 */ /* 0x040fe20000410000 */
[----:B------:R3:W-:Y:S01]  /*6ac0*/  MUFU.EX2 R215, R10 ;  /* 0x0000000a00d77308 */ /* 0x0007e20000000800 */
[C---:B------:R-:W-:Y:S02]  /*6ad0*/  FMUL.FTZ R102, R0.reuse, R102 ;  /* 0x0000006600667220 */ /* 0x040fe40000410000 */
[C---:B------:R-:W-:Y:S02]  /*6ae0*/  FMUL.FTZ R103, R0.reuse, R103 ;  /* 0x0000006700677220 */ /* 0x040fe40000410000 */
[----:B-1----:R-:W-:Y:S02]  /*6af0*/  FMUL.FTZ R14, R0, R150 ;  /* 0x00000096000e7220 */ /* 0x002fe40000410000 */
[----:B------:R-:W-:Y:S02]  /*6b00*/  FMUL.FTZ R109, R134, R109 ;  /* 0x0000006d866d7220 */ /* 0x000fe40000410000 */
[C---:B------:R-:W-:Y:S01]  /*6b10*/  FMUL.FTZ R110, R133.reuse, R110 ;  /* 0x0000006e856e7220 */ /* 0x040fe20000410000 */
[----:B------:R-:W1:Y:S01]  /*6b20*/  MUFU.EX2 R232, R11 ;  /* 0x0000000b00e87308 */ /* 0x000e620000000800 */
[C---:B------:R-:W-:Y:S02]  /*6b30*/  FMUL.FTZ R111, R133.reuse, R111 ;  /* 0x0000006f856f7220 */ /* 0x040fe40000410000 */
[----:B------:R-:W-:Y:S02]  /*6b40*/  FMUL.FTZ R112, R132, R112 ;  /* 0x0000007084707220 */ /* 0x000fe40000410000 */
[----:B--2---:R-:W-:Y:S02]  /*6b50*/  FMUL.FTZ R15, R0, R151 ;  /* 0x00000097000f7220 */ /* 0x004fe40000410000 */
[----:B------:R-:W2:Y:S01]  /*6b60*/  LDSM.16.MT88.4 R148, [R216+0x1100] ;  /* 0x00110000d894783b */ /* 0x000ea20000004200 */
[----:B------:R-:W-:Y:S02]  /*6b70*/  FMUL.FTZ R113, R132, R113 ;  /* 0x0000007184717220 */ /* 0x000fe40000410000 */
[----:B------:R-:W-:Y:S01]  /*6b80*/  MUFU.EX2 R197, R36 ;  /* 0x0000002400c57308 */ /* 0x000fe20000000800 */
[C---:B------:R-:W-:Y:S02]  /*6b90*/  FMUL.FTZ R114, R0.reuse, R114 ;  /* 0x0000007200727220 */ /* 0x040fe40000410000 */
[C---:B------:R-:W-:Y:S02]  /*6ba0*/  FMUL.FTZ R115, R0.reuse, R115 ;  /* 0x0000007300737220 */ /* 0x040fe40000410000 */
[----:B---3--:R-:W-:Y:S01]  /*6bb0*/  FMUL.FTZ R10, R0, R142 ;  /* 0x0000008e000a7220 */ /* 0x008fe20000410000 */
[----:B------:R-:W-:Y:S01]  /*6bc0*/  F2FP.PACK_AB R142, R238, R237 ;  /* 0x000000edee8e723e */ /* 0x000fe200000000ff */
[C---:B------:R-:W-:Y:S02]  /*6bd0*/  FMUL.FTZ R116, R134.reuse, R116 ;  /* 0x0000007486747220 */ /* 0x040fe40000410000 */
[----:B------:R-:W-:Y:S01]  /*6be0*/  FMUL.FTZ R117, R134, R117 ;  /* 0x0000007586757220 */ /* 0x000fe20000410000 */
[----:B------:R-:W-:Y:S01]  /*6bf0*/  MUFU.EX2 R198, R37 ;  /* 0x0000002500c67308 */ /* 0x000fe20000000800 */
[C---:B------:R-:W-:Y:S02]  /*6c00*/  FMUL.FTZ R118, R133.reuse, R118 ;  /* 0x0000007685767220 */ /* 0x040fe40000410000 */
[C---:B------:R-:W-:Y:S01]  /*6c10*/  FMUL.FTZ R119, R133.reuse, R119 ;  /* 0x0000007785777220 */ /* 0x040fe20000410000 */
[----:B-1----:R-:W-:Y:S01]  /*6c20*/  F2FP.PACK_AB R141, R232, R215 ;  /* 0x000000d7e88d723e */ /* 0x002fe200000000ff */
[----:B------:R-:W-:Y:S01]  /*6c30*/  FMUL.FTZ R11, R0, R143 ;  /* 0x0000008f000b7220 */ /* 0x000fe20000410000 */
[----:B------:R-:W-:Y:S01]  /*6c40*/  F2FP.PACK_AB R143, R234, R233 ;  /* 0x000000e9ea8f723e */ /* 0x000fe200000000ff */
[C---:B------:R-:W-:Y:S02]  /*6c50*/  FMUL.FTZ R120, R134.reuse, R120 ;  /* 0x0000007886787220 */ /* 0x040fe40000410000 */
[----:B------:R-:W-:Y:S01]  /*6c60*/  FMUL.FTZ R121, R134, R121 ;  /* 0x0000007986797220 */ /* 0x000fe20000410000 */
[----:B------:R-:W-:Y:S01]  /*6c70*/  MUFU.EX2 R195, R38 ;  /* 0x0000002600c37308 */ /* 0x000fe20000000800 */
[C---:B------:R-:W-:Y:S02]  /*6c80*/  FMUL.FTZ R122, R133.reuse, R122 ;  /* 0x0000007a857a7220 */ /* 0x040fe40000410000 */
[C---:B------:R-:W-:Y:S04]  /*6c90*/  HMMA.16816.F32 R8, R140.reuse, R172, R8 ;  /* 0x000000ac8c08723c */ /* 0x040fe80000001808 */
[C---:B------:R-:W-:Y:S02]  /*6ca0*/  FMUL.FTZ R123, R133.reuse, R123 ;  /* 0x0000007b857b7220 */ /* 0x040fe40000410000 */
[C---:B------:R-:W-:Y:S01]  /*6cb0*/  FMUL.FTZ R124, R132.reuse, R124 ;  /* 0x0000007c847c7220 */ /* 0x040fe20000410000 */
[----:B------:R1:W-:Y:S01]  /*6cc0*/  MUFU.EX2 R196, R39 ;  /* 0x0000002700c47308 */ /* 0x0003e20000000800 */
[-C--:B------:R-:W-:Y:S04]  /*6cd0*/  HMMA.16816.F32 R12, R140, R174.reuse, R12 ;  /* 0x000000ae8c0c723c */ /* 0x080fe8000000180c */
[----:B------:R-:W-:Y:S02]  /*6ce0*/  FMUL.FTZ R125, R132, R125 ;  /* 0x0000007d847d7220 */ /* 0x000fe40000410000 */
[----:B------:R-:W-:Y:S02]  /*6cf0*/  FMUL.FTZ R126, R0, R126 ;  /* 0x0000007e007e7220 */ /* 0x000fe40000410000 */
[C---:B------:R-:W-:Y:S01]  /*6d00*/  HMMA.16816.F32 R16, R144.reuse, R174, R16 ;  /* 0x000000ae9010723c */ /* 0x040fe20000001810 */
[----:B------:R-:W-:Y:S03]  /*6d10*/  MUFU.EX2 R193, R48 ;  /* 0x0000003000c17308 */ /* 0x000fe60000000800 */
[C---:B------:R-:W-:Y:S02]  /*6d20*/  FMUL.FTZ R68, R134.reuse, R68 ;  /* 0x0000004486447220 */ /* 0x040fe40000410000 */
[----:B------:R-:W-:Y:S02]  /*6d30*/  FMUL.FTZ R69, R134, R69 ;  /* 0x0000004586457220 */ /* 0x000fe40000410000 */
[C---:B------:R-:W-:Y:S03]  /*6d40*/  FMUL.FTZ R70, R133.reuse, R70 ;  /* 0x0000004685467220 */ /* 0x040fe60000410000 */
[----:B------:R-:W-:Y:S01]  /*6d50*/  MUFU.EX2 R194, R49 ;  /* 0x0000003100c27308 */ /* 0x000fe20000000800 */
[----:B------:R-:W-:Y:S02]  /*6d60*/  FMUL.FTZ R71, R133, R71 ;  /* 0x0000004785477220 */ /* 0x000fe40000410000 */
[----:B------:R-:W-:Y:S01]  /*6d70*/  FMUL.FTZ R127, R0, R127 ;  /* 0x0000007f007f7220 */ /* 0x000fe20000410000 */
[----:B-1----:R-:W-:Y:S01]  /*6d80*/  LDSM.16.MT88.4 R36, [R216+0x2500] ;  /* 0x00250000d824783b */ /* 0x002fe20000004200 */
[C---:B------:R-:W-:Y:S02]  /*6d90*/  FMUL.FTZ R128, R132.reuse, R128 ;  /* 0x0000008084807220 */ /* 0x040fe40000410000 */
[C---:B------:R-:W-:Y:S01]  /*6da0*/  FMUL.FTZ R129, R132.reuse, R129 ;  /* 0x0000008184817220 */ /* 0x040fe20000410000 */
[-C--:B------:R-:W-:Y:S02]  /*6db0*/  HMMA.16816.F32 R68, R144, R176.reuse, R68 ;  /* 0x000000b09044723c */ /* 0x080fe40000001844 */
[----:B------:R1:W-:Y:S01]  /*6dc0*/  MUFU.EX2 R214, R20 ;  /* 0x0000001400d67308 */ /* 0x0003e20000000800 */
[C---:B------:R-:W-:Y:S02]  /*6dd0*/  FMUL.FTZ R72, R132.reuse, R72 ;  /* 0x0000004884487220 */ /* 0x040fe40000410000 */
[----:B------:R-:W-:Y:S02]  /*6de0*/  FMUL.FTZ R73, R132, R73 ;  /* 0x0000004984497220 */ /* 0x000fe40000410000 */
[C---:B------:R-:W-:Y:S02]  /*6df0*/  FMUL.FTZ R74, R0.reuse, R74 ;  /* 0x0000004a004a7220 */ /* 0x040fe40000410000 */
[C---:B------:R-:W-:Y:S03]  /*6e00*/  FMUL.FTZ R75, R0.reuse, R75 ;  /* 0x0000004b004b7220 */ /* 0x040fe60000410000 */
[----:B------:R-:W-:Y:S01]  /*6e10*/  MUFU.EX2 R192, R50 ;  /* 0x0000003200c07308 */ /* 0x000fe20000000800 */
[C---:B------:R-:W-:Y:S02]  /*6e20*/  FMUL.FTZ R130, R0.reuse, R130 ;  /* 0x0000008200827220 */ /* 0x040fe40000410000 */
[----:B------:R-:W-:Y:S01]  /*6e30*/  FMUL.FTZ R131, R0, R131 ;  /* 0x0000008300837220 */ /* 0x000fe20000410000 */
[C---:B------:R-:W-:Y:S04]  /*6e40*/  HMMA.16816.F32 R72, R140.reuse, R176, R72 ;  /* 0x000000b08c48723c */ /* 0x040fe80000001848 */
[C---:B------:R-:W-:Y:S02]  /*6e50*/  FMUL.FTZ R76, R132.reuse, R76 ;  /* 0x0000004c844c7220 */ /* 0x040fe40000410000 */
[----:B------:R-:W-:Y:S01]  /*6e60*/  FMUL.FTZ R77, R132, R77 ;  /* 0x0000004d844d7220 */ /* 0x000fe20000410000 */
[----:B------:R3:W-:Y:S01]  /*6e70*/  MUFU.EX2 R213, R21 ;  /* 0x0000001500d57308 */ /* 0x0007e20000000800 */
[C---:B------:R-:W-:Y:S04]  /*6e80*/  FMUL.FTZ R78, R0.reuse, R78 ;  /* 0x0000004e004e7220 */ /* 0x040fe80000410000 */
[----:B------:R-:W-:Y:S02]  /*6e90*/  FMUL.FTZ R79, R0, R79 ;  /* 0x0000004f004f7220 */ /* 0x000fe40000410000 */
[----:B-1----:R-:W-:Y:S02]  /*6ea0*/  FMUL.FTZ R20, R132, R156 ;  /* 0x0000009c84147220 */ /* 0x002fe40000410000 */
[--C-:B------:R-:W-:Y:S01]  /*6eb0*/  FFMA.FTZ R44, R44, c[0x0][0x2d0], -R182.reuse ;  /* 0x0000b4002c2c7a23 */ /* 0x100fe200000108b6 */
[----:B------:R1:W-:Y:S01]  /*6ec0*/  MUFU.EX2 R191, R51 ;  /* 0x0000003300bf7308 */ /* 0x0003e20000000800 */
[----:B------:R-:W-:Y:S01]  /*6ed0*/  FFMA.FTZ R45, R45, c[0x0][0x2d0], -R182 ;  /* 0x0000b4002d2d7a23 */ /* 0x000fe200000108b6 */
[-C--:B------:R-:W-:Y:S03]  /*6ee0*/  HMMA.16816.F32 R76, R140, R178.reuse, R76 ;  /* 0x000000b28c4c723c */ /* 0x080fe6000000184c */
[C---:B------:R-:W-:Y:S02]  /*6ef0*/  FMUL.FTZ R80, R134.reuse, R80 ;  /* 0x0000005086507220 */ /* 0x040fe40000410000 */
[----:B------:R-:W-:Y:S02]  /*6f00*/  FMUL.FTZ R81, R134, R81 ;  /* 0x0000005186517220 */ /* 0x000fe40000410000 */
[C---:B------:R-:W-:Y:S01]  /*6f10*/  FMUL.FTZ R82, R133.reuse, R82 ;  /* 0x0000005285527220 */ /* 0x040fe20000410000 */
[----:B------:R4:W-:Y:S01]  /*6f20*/  MUFU.EX2 R212, R22 ;  /* 0x0000001600d47308 */ /* 0x0009e20000000800 */
[----:B------:R-:W-:Y:S03]  /*6f30*/  FMUL.FTZ R83, R133, R83 ;  /* 0x0000005385537220 */ /* 0x000fe60000410000 */
[----:B---3--:R-:W-:Y:S02]  /*6f40*/  FMUL.FTZ R21, R132, R157 ;  /* 0x0000009d84157220 */ /* 0x008fe40000410000 */
[--C-:B------:R-:W-:Y:S02]  /*6f50*/  FFMA.FTZ R46, R46, c[0x0][0x2d0], -R3.reuse ;  /* 0x0000b4002e2e7a23 */ /* 0x100fe40000010803 */
[C---:B------:R-:W-:Y:S02]  /*6f60*/  HMMA.16816.F32 R80, R144.reuse, R178, R80 ;  /* 0x000000b29050723c */ /* 0x040fe40000001850 */
[----:B------:R-:W-:Y:S02]  /*6f70*/  MUFU.EX2 R190, R40 ;  /* 0x0000002800be7308 */ /* 0x000fe40000000800 */
[----:B------:R-:W-:Y:S01]  /*6f80*/  FFMA.FTZ R47, R47, c[0x0][0x2d0], -R3 ;  /* 0x0000b4002f2f7a23 */ /* 0x000fe20000010803 */
[----:B-1----:R-:W-:Y:S01]  /*6f90*/  LDSM.16.MT88.4 R48, [R217+0x2500] ;  /* 0x00250000d930783b */ /* 0x002fe20000004200 */
[--C-:B------:R-:W-:Y:S02]  /*6fa0*/  FFMA.FTZ R65, R65, c[0x0][0x2d0], -R180.reuse ;  /* 0x0000b40041417a23 */ /* 0x100fe400000108b4 */
[-C--:B--2---:R-:W-:Y:S04]  /*6fb0*/  HMMA.16816.F32 R84, R144, R148.reuse, R84 ;  /* 0x000000949054723c */ /* 0x084fe80000001854 */
[----:B------:R-:W-:Y:S01]  /*6fc0*/  MUFU.EX2 R189, R41 ;  /* 0x0000002900bd7308 */ /* 0x000fe20000000800 */
[--C-:B------:R-:W-:Y:S02]  /*6fd0*/  FFMA.FTZ R66, R66, c[0x0][0x2d0], -R181.reuse ;  /* 0x0000b40042427a23 */ /* 0x100fe400000108b5 */
[--C-:B------:R-:W-:Y:S01]  /*6fe0*/  FFMA.FTZ R67, R67, c[0x0][0x2d0], -R181.reuse ;  /* 0x0000b40043437a23 */ /* 0x100fe200000108b5 */
[C---:B------:R-:W-:Y:S04]  /*6ff0*/  HMMA.16816.F32 R88, R140.reuse, R148, R88 ;  /* 0x000000948c58723c */ /* 0x040fe80000001858 */
[----:B----4-:R-:W-:Y:S02]  /*7000*/  FMUL.FTZ R22, R0, R158 ;  /* 0x0000009e00167220 */ /* 0x010fe40000410000 */
[--C-:B------:R-:W-:Y:S01]  /*7010*/  FFMA.FTZ R32, R32, c[0x0][0x2d0], -R180.reuse ;  /* 0x0000b40020207a23 */ /* 0x100fe200000108b4 */
[----:B------:R-:W-:Y:S01]  /*7020*/  LDSM.16.MT88.4 R156, [R217+0x500] ;  /* 0x00050000d99c783b */ /* 0x000fe20000004200 */
[----:B------:R-:W-:Y:S01]  /*7030*/  FFMA.FTZ R33, R33, c[0x0][0x2d0], -R180 ;  /* 0x0000b40021217a23 */ /* 0x000fe200000108b4 */
[----:B------:R-:W-:Y:S02]  /*7040*/  MUFU.EX2 R188, R42 ;  /* 0x0000002a00bc7308 */ /* 0x000fe40000000800 */
[-C--:B------:R-:W-:Y:S03]  /*7050*/  HMMA.16816.F32 R20, R140, R150.reuse, R20 ;  /* 0x000000968c14723c */ /* 0x080fe60000001814 */
[----:B------:R-:W-:Y:S02]  /*7060*/  FFMA.FTZ R34, R34, c[0x0][0x2d0], -R181 ;  /* 0x0000b40022227a23 */ /* 0x000fe400000108b5 */
[--C-:B------:R-:W-:Y:S02]  /*7070*/  FFMA.FTZ R24, R24, c[0x0][0x2d0], -R182.reuse ;  /* 0x0000b40018187a23 */ /* 0x100fe400000108b6 */
[--C-:B------:R-:W-:Y:S01]  /*7080*/  FFMA.FTZ R25, R25, c[0x0][0x2d0], -R182.reuse ;  /* 0x0000b40019197a23 */ /* 0x100fe200000108b6 */
[C---:B------:R-:W-:Y:S01]  /*7090*/  HMMA.16816.F32 R92, R144.reuse, R150, R92 ;  /* 0x00000096905c723c */ /* 0x040fe2000000185c */
[----:B------:R1:W-:Y:S01]  /*70a0*/  MUFU.EX2 R211, R138 ;  /* 0x0000008a00d37308 */ /* 0x0003e20000000800 */
[----:B------:R-:W2:Y:S02]  /*70b0*/  LDSM.16.MT88.4 R148, [R216+0x2100] ;  /* 0x00210000d894783b */ /* 0x000ea40000004200 */
[--C-:B------:R-:W-:Y:S02]  /*70c0*/  FFMA.FTZ R26, R26, c[0x0][0x2d0], -R3.reuse ;  /* 0x0000b4001a1a7a23 */ /* 0x100fe40000010803 */
[--C-:B------:R-:W-:Y:S02]  /*70d0*/  FFMA.FTZ R28, R28, c[0x0][0x2d0], -R182.reuse ;  /* 0x0000b4001c1c7a23 */ /* 0x100fe400000108b6 */
[-C--:B------:R-:W-:Y:S03]  /*70e0*/  HMMA.16816.F32 R96, R144, R152.reuse, R96 ;  /* 0x000000989060723c */ /* 0x080fe60000001860 */
[----:B------:R3:W-:Y:S01]  /*70f0*/  MUFU.EX2 R210, R32 ;  /* 0x0000002000d27308 */ /* 0x0007e20000000800 */
[----:B------:R-:W-:Y:S02]  /*7100*/  FFMA.FTZ R29, R29, c[0x0][0x2d0], -R182 ;  /* 0x0000b4001d1d7a23 */ /* 0x000fe400000108b6 */
[--C-:B------:R-:W-:Y:S02]  /*7110*/  FFMA.FTZ R30, R30, c[0x0][0x2d0], -R3.reuse ;  /* 0x0000b4001e1e7a23 */ /* 0x100fe40000010803 */
[C---:B------:R-:W-:Y:S04]  /*7120*/  HMMA.16816.F32 R100, R140.reuse, R152, R100 ;  /* 0x000000988c64723c */ /* 0x040fe80000001864 */
[----:B------:R-:W-:Y:S01]  /*7130*/  FFMA.FTZ R31, R31, c[0x0][0x2d0], -R3 ;  /* 0x0000b4001f1f7a23 */ /* 0x000fe20000010803 */
[----:B------:R4:W-:Y:S01]  /*7140*/  MUFU.EX2 R209, R33 ;  /* 0x0000002100d17308 */ /* 0x0009e20000000800 */
[----:B------:R-:W-:Y:S02]  /*7150*/  FFMA.FTZ R64, R64, c[0x0][0x2d0], -R180 ;  /* 0x0000b40040407a23 */ /* 0x000fe400000108b4 */
[--C-:B------:R-:W-:Y:S04]  /*7160*/  FFMA.FTZ R60, R60, c[0x0][0x2d0], -R182.reuse ;  /* 0x0000b4003c3c7a23 */ /* 0x100fe800000108b6 */
[----:B-1----:R-:W-:Y:S02]  /*7170*/  FFMA.FTZ R138, R35, c[0x0][0x2d0], -R181 ;  /* 0x0000b400238a7a23 */ /* 0x002fe400000108b5 */
[----:B------:R-:W-:Y:S01]  /*7180*/  FMUL.FTZ R35, R0, R163 ;  /* 0x000000a300237220 */ /* 0x000fe20000410000 */
[----:B------:R1:W-:Y:S01]  /*7190*/  MUFU.EX2 R208, R34 ;  /* 0x0000002200d07308 */ /* 0x0003e20000000800 */
[----:B------:R-:W-:Y:S02]  /*71a0*/  FFMA.FTZ R61, R61, c[0x0][0x2d0], -R182 ;  /* 0x0000b4003d3d7a23 */ /* 0x000fe400000108b6 */
[----:B------:R-:W-:Y:S02]  /*71b0*/  FFMA.FTZ R62, R62, c[0x0][0x2d0], -R3 ;  /* 0x0000b4003e3e7a23 */ /* 0x000fe40000010803 */
[C---:B---3--:R-:W-:Y:S05]  /*71c0*/  FMUL.FTZ R32, R132.reuse, R160 ;  /* 0x000000a084207220 */ /* 0x048fea0000410000 */
[----:B------:R3:W-:Y:S01]  /*71d0*/  MUFU.EX2 R206, R24 ;  /* 0x0000001800ce7308 */ /* 0x0007e20000000800 */
[----:B----4-:R-:W-:Y:S09]  /*71e0*/  FMUL.FTZ R33, R132, R161 ;  /* 0x000000a184217220 */ /* 0x010ff20000410000 */
[----:B------:R4:W-:Y:S01]  /*71f0*/  MUFU.EX2 R205, R25 ;  /* 0x0000001900cd7308 */ /* 0x0009e20000000800 */
[----:B-1----:R-:W-:Y:S09]  /*7200*/  FMUL.FTZ R34, R0, R162 ;  /* 0x000000a200227220 */ /* 0x002ff20000410000 */
[----:B------:R1:W-:Y:S01]  /*7210*/  MUFU.EX2 R187, R43 ;  /* 0x0000002b00bb7308 */ /* 0x0003e20000000800 */
[-C--:B------:R-:W-:Y:S03]  /*7220*/  HMMA.16816.F32 R32, R140, R154.reuse, R32 ;  /* 0x0000009a8c20723c */ /* 0x080fe60000001820 */
[C---:B---3--:R-:W-:Y:S05]  /*7230*/  FMUL.FTZ R24, R132.reuse, R164 ;  /* 0x000000a484187220 */ /* 0x048fea0000410000 */
[C---:B------:R-:W-:Y:S01]  /*7240*/  HMMA.16816.F32 R104, R144.reuse, R154, R104 ;  /* 0x0000009a9068723c */ /* 0x040fe20000001868 */
[----:B------:R3:W-:Y:S01]  /*7250*/  MUFU.EX2 R204, R26 ;  /* 0x0000001a00cc7308 */ /* 0x0007e20000000800 */
[----:B------:R-:W5:Y:S02]  /*7260*/  LDSM.16.MT88.4 R152, [R217+0x2100] ;  /* 0x00210000d998783b */ /* 0x000f640000004200 */
[C---:B----4-:R-:W-:Y:S02]  /*7270*/  FMUL.FTZ R25, R132.reuse, R165 ;  /* 0x000000a584197220 */ /* 0x050fe40000410000 */
[----:B------:R-:W-:Y:S02]  /*7280*/  FFMA.FTZ R132, R132, R249, R235 ;  /* 0x000000f984847223 */ /* 0x000fe400000100eb */
[-C--:B--2---:R-:W-:Y:S03]  /*7290*/  HMMA.16816.F32 R108, R144, R148.reuse, R108 ;  /* 0x00000094906c723c */ /* 0x084fe6000000186c */
[----:B------:R2:W-:Y:S01]  /*72a0*/  MUFU.EX2 R207, R138 ;  /* 0x0000008a00cf7308 */ /* 0x0005e20000000800 */
[----:B-1----:R-:W-:Y:S04]  /*72b0*/  LDSM.16.MT88.4 R40, [R216+0x900] ;  /* 0x00090000d828783b */ /* 0x002fe80000004200 */
[C---:B------:R-:W-:Y:S05]  /*72c0*/  HMMA.16816.F32 R112, R140.reuse, R148, R112 ;  /* 0x000000948c70723c */ /* 0x040fea0000001870 */
[----:B------:R1:W-:Y:S01]  /*72d0*/  MUFU.EX2 R202, R28 ;  /* 0x0000001c00ca7308 */ /* 0x0003e20000000800 */
[C---:B---3--:R-:W-:Y:S09]  /*72e0*/  FMUL.FTZ R26, R0.reuse, R166 ;  /* 0x000000a6001a7220 */ /* 0x048ff20000410000 */
[----:B------:R3:W-:Y:S01]  /*72f0*/  MUFU.EX2 R201, R29 ;  /* 0x0000001d00c97308 */ /* 0x0007e20000000800 */
[--C-:B--2---:R-:W-:Y:S02]  /*7300*/  FFMA.FTZ R138, R27, c[0x0][0x2d0], -R3.reuse ;  /* 0x0000b4001b8a7a23 */ /* 0x104fe40000010803 */
[C---:B------:R-:W-:Y:S02]  /*7310*/  FMUL.FTZ R27, R0.reuse, R167 ;  /* 0x000000a7001b7220 */ /* 0x040fe40000410000 */
[----:B------:R-:W-:Y:S05]  /*7320*/  FFMA.FTZ R3, R63, c[0x0][0x2d0], -R3 ;  /* 0x0000b4003f037a23 */ /* 0x000fea0000010803 */
[----:B------:R-:W-:Y:S01]  /*7330*/  MUFU.EX2 R179, R52 ;  /* 0x0000003400b37308 */ /* 0x000fe20000000800 */
[----:B------:R-:W-:Y:S01]  /*7340*/  FFMA.FTZ R0, R0, R250, R215 ;  /* 0x000000fa00007223 */ /* 0x000fe200000100d7 */
[-C--:B------:R-:W-:Y:S03]  /*7350*/  HMMA.16816.F32 R24, R140, R150.reuse, R24 ;  /* 0x000000968c18723c */ /* 0x080fe60000001818 */
[----:B-1----:R-:W-:Y:S02]  /*7360*/  FMUL.FTZ R28, R134, R168 ;  /* 0x000000a8861c7220 */ /* 0x002fe40000410000 */
[----:B------:R-:W-:Y:S03]  /*7370*/  FADD.FTZ R0, R232, R0 ;  /* 0x00000000e8007221 */ /* 0x000fe60000010000 */
[----:B------:R-:W1:Y:S01]  /*7380*/  MUFU.EX2 R178, R53 ;  /* 0x0000003500b27308 */ /* 0x000e620000000800 */
[C---:B------:R-:W-:Y:S01]  /*7390*/  HMMA.16816.F32 R116, R144.reuse, R150, R116 ;  /* 0x000000969074723c */ /* 0x040fe20000001874 */
[----:B------:R-:W2:Y:S03]  /*73a0*/  LDSM.16.MT88.4 R148, [R216+0x500] ;  /* 0x00050000d894783b */ /* 0x000ea60000004200 */
[C---:B---3--:R-:W-:Y:S02]  /*73b0*/  FMUL.FTZ R29, R134.reuse, R169 ;  /* 0x000000a9861d7220 */ /* 0x048fe40000410000 */
[----:B------:R-:W-:Y:S02]  /*73c0*/  FFMA.FTZ R134, R134, R247, R243 ;  /* 0x000000f786867223 */ /* 0x000fe400000100f3 */
[-C--:B-----5:R-:W-:Y:S01]  /*73d0*/  HMMA.16816.F32 R120, R144, R152.reuse, R120 ;  /* 0x000000989078723c */ /* 0x0a0fe20000001878 */
[----:B------:R3:W-:Y:S03]  /*73e0*/  MUFU.EX2 R200, R30 ;  /* 0x0000001e00c87308 */ /* 0x0007e60000000800 */
[----:B------:R-:W-:Y:S04]  /*73f0*/  FADD.FTZ R0, R233, R0 ;  /* 0x00000000e9007221 */ /* 0x000fe80000010000 */
[C---:B------:R-:W-:Y:S03]  /*7400*/  HMMA.16816.F32 R124, R140.reuse, R152, R124 ;  /* 0x000000988c7c723c */ /* 0x040fe6000000187c */
[----:B------:R4:W-:Y:S01]  /*7410*/  MUFU.EX2 R199, R31 ;  /* 0x0000001f00c77308 */ /* 0x0009e20000000800 */
[----:B------:R-:W-:Y:S01]  /*7420*/  FADD.FTZ R0, R234, R0 ;  /* 0x00000000ea007221 */ /* 0x000fe20000010000 */
[----:B-1----:R-:W-:Y:S03]  /*7430*/  F2FP.PACK_AB R168, R178, R179 ;  /* 0x000000b3b2a8723e */ /* 0x002fe600000000ff */
[-C--:B------:R-:W-:Y:S05]  /*7440*/  HMMA.16816.F32 R128, R140, R154.reuse, R128 ;  /* 0x0000009a8c80723c */ /* 0x080fea0000001880 */
[----:B------:R-:W1:Y:S02]  /*7450*/  MUFU.EX2 R203, R138 ;  /* 0x0000008a00cb7308 */ /* 0x000e640000000800 */
[----:B------:R-:W-:Y:S01]  /*7460*/  F2FP.PACK_AB R140, R213, R214 ;  /* 0x000000d6d58c723e */ /* 0x000fe200000000ff */
[----:B---3--:R-:W-:Y:S01]  /*7470*/  FMUL.FTZ R30, R133, R170 ;  /* 0x000000aa851e7220 */ /* 0x008fe20000410000 */
[----:B------:R-:W-:Y:S03]  /*7480*/  F2FP.PACK_AB R141, R211, R212 ;  /* 0x000000d4d38d723e */ /* 0x000fe600000000ff */
[----:B------:R-:W-:Y:S03]  /*7490*/  F2FP.PACK_AB R142, R209, R210 ;  /* 0x000000d2d18e723e */ /* 0x000fe600000000ff */
[----:B------:R-:W-:Y:S01]  /*74a0*/  MUFU.EX2 R177, R54 ;  /* 0x0000003600b17308 */ /* 0x000fe20000000800 */
[----:B------:R-:W-:Y:S01]  /*74b0*/  F2FP.PACK_AB R143, R207, R208 ;  /* 0x000000d0cf8f723e */ /* 0x000fe200000000ff */
[C---:B----4-:R-:W-:Y:S02]  /*74c0*/  FMUL.FTZ R31, R133.reuse, R171 ;  /* 0x000000ab851f7220 */ /* 0x050fe40000410000 */
[----:B------:R-:W-:Y:S06]  /*74d0*/  FFMA.FTZ R133, R133, R248, R239 ;  /* 0x000000f885857223 */ /* 0x000fec00000100ef */
[----:B------:R3:W4:Y:S01]  /*74e0*/  MUFU.EX2 R176, R55 ;  /* 0x0000003700b07308 */ /* 0x0007220000000800 */
[----:B------:R-:W-:Y:S01]  /*74f0*/  HMMA.16816.F32 R28, R144, R154, R28 ;  /* 0x0000009a901c723c */ /* 0x000fe2000000181c */
[----:B------:R-:W5:Y:S06]  /*7500*/  LDSM.16.MT88.4 R152, [R216+0x1500] ;  /* 0x00150000d898783b */ /* 0x000f6c0000004200 */
[----:B------:R-:W-:Y:S01]  /*7510*/  F2FP.PACK_AB R144, R205, R206 ;  /* 0x000000cecd90723e */ /* 0x000fe200000000ff */
[-C--:B--2---:R-:W-:Y:S01]  /*7520*/  HMMA.16816.F32 R4, R140, R148.reuse, R4 ;  /* 0x000000948c04723c */ /* 0x084fe20000001804 */
[----:B------:R-:W-:Y:S04]  /*7530*/  MUFU.EX2 R138, R56 ;  /* 0x00000038008a7308 */ /* 0x000fe80000000800 */
[----:B-1----:R-:W-:Y:S02]  /*7540*/  F2FP.PACK_AB R145, R203, R204 ;  /* 0x000000cccb91723e */ /* 0x002fe400000000ff */
[----:B------:R-:W-:Y:S02]  /*7550*/  F2FP.PACK_AB R146, R201, R202 ;  /* 0x000000cac992723e */ /* 0x000fe400000000ff */
[----:B------:R-:W-:Y:S02]  /*7560*/  F2FP.PACK_AB R147, R199, R200 ;  /* 0x000000c8c793723e */ /* 0x000fe400000000ff */
[----:B------:R1:W-:Y:S01]  /*7570*/  MUFU.EX2 R186, R44 ;  /* 0x0000002c00ba7308 */ /* 0x0003e20000000800 */
[----:B---3--:R-:W-:Y:S04]  /*7580*/  LDSM.16.MT88.4 R52, [R216+0x2900] ;  /* 0x00290000d834783b */ /* 0x008fe80000004200 */
[C---:B------:R-:W-:Y:S04]  /*7590*/  HMMA.16816.F32 R8, R144.reuse, R148, R8 ;  /* 0x000000949008723c */ /* 0x040fe80000001808 */
[----:B----4-:R-:W-:Y:S01]  /*75a0*/  F2FP.PACK_AB R169, R176, R177 ;  /* 0x000000b1b0a9723e */ /* 0x010fe200000000ff */
[----:B------:R2:W3:Y:S03]  /*75b0*/  MUFU.EX2 R185, R45 ;  /* 0x0000002d00b97308 */ /* 0x0004e60000000800 */
[-C--:B------:R-:W-:Y:S07]  /*75c0*/  HMMA.16816.F32 R12, R144, R150.reuse, R12 ;  /* 0x00000096900c723c */ /* 0x080fee000000180c */
[----:B------:R3:W-:Y:S01]  /*75d0*/  MUFU.EX2 R184, R46 ;  /* 0x0000002e00b87308 */ /* 0x0007e20000000800 */
[C---:B------:R-:W-:Y:S01]  /*75e0*/  HMMA.16816.F32 R16, R140.reuse, R150, R16 ;  /* 0x000000968c10723c */ /* 0x040fe20000001810 */
[----:B------:R-:W4:Y:S03]  /*75f0*/  LDSM.16.MT88.4 R148, [R217+0x1500] ;  /* 0x00150000d994783b */ /* 0x000f260000004200 */
[----:B-1----:R-:W-:Y:S04]  /*7600*/  F2FP.PACK_AB R44, R189, R190 ;  /* 0x000000bebd2c723e */ /* 0x002fe800000000ff */
[-C--:B------:R-:W-:Y:S01]  /*7610*/  HMMA.16816.F32 R68, R140, R156.reuse, R68 ;  /* 0x0000009c8c44723c */ /* 0x080fe20000001844 */
[----:B------:R-:W1:Y:S03]  /*7620*/  MUFU.EX2 R183, R47 ;  /* 0x0000002f00b77308 */ /* 0x000e660000000800 */
[----:B--2---:R-:W-:Y:S04]  /*7630*/  F2FP.PACK_AB R45, R187, R188 ;  /* 0x000000bcbb2d723e */ /* 0x004fe800000000ff */
[C---:B------:R-:W-:Y:S03]  /*7640*/  HMMA.16816.F32 R72, R144.reuse, R156, R72 ;  /* 0x0000009c9048723c */ /* 0x040fe60000001848 */
[----:B------:R-:W-:Y:S01]  /*7650*/  MUFU.EX2 R174, R65 ;  /* 0x0000004100ae7308 */ /* 0x000fe20000000800 */
[----:B---3--:R-:W-:Y:S04]  /*7660*/  F2FP.PACK_AB R46, R185, R186 ;  /* 0x000000bab92e723e */ /* 0x008fe800000000ff */
[-C--:B------:R-:W-:Y:S05]  /*7670*/  HMMA.16816.F32 R76, R144, R158.reuse, R76 ;  /* 0x0000009e904c723c */ /* 0x080fea000000184c */
[----:B------:R-:W-:Y:S03]  /*7680*/  MUFU.EX2 R65, R59 ;  /* 0x0000003b00417308 */ /* 0x000fe60000000800 */
[C---:B------:R-:W-:Y:S04]  /*7690*/  HMMA.16816.F32 R80, R140.reuse, R158, R80 ;  /* 0x0000009e8c50723c */ /* 0x040fe80000001850 */
[----:B-1----:R-:W-:Y:S03]  /*76a0*/  F2FP.PACK_AB R47, R183, R184 ;  /* 0x000000b8b72f723e */ /* 0x002fe600000000ff */
[----:B------:R-:W-:Y:S01]  /*76b0*/  MUFU.EX2 R173, R66 ;  /* 0x0000004200ad7308 */ /* 0x000fe20000000800 */
[-C--:B-----5:R-:W-:Y:S08]  /*76c0*/  HMMA.16816.F32 R84, R140, R152.reuse, R84 ;  /* 0x000000988c54723c */ /* 0x0a0ff00000001854 */
[C---:B------:R-:W-:Y:S01]  /*76d0*/  HMMA.16816.F32 R88, R144.reuse, R152, R88 ;  /* 0x000000989058723c */ /* 0x040fe20000001858 */
[----:B------:R-:W-:Y:S07]  /*76e0*/  MUFU.EX2 R66, R58 ;  /* 0x0000003a00427308 */ /* 0x000fee0000000800 */
[-C--:B------:R-:W-:Y:S03]  /*76f0*/  HMMA.16816.F32 R20, R144, R154.reuse, R20 ;  /* 0x0000009a9014723c */ /* 0x080fe60000001814 */
[----:B------:R-:W1:Y:S05]  /*7700*/  MUFU.EX2 R172, R67 ;  /* 0x0000004300ac7308 */ /* 0x000e6a0000000800 */
[C---:B------:R-:W-:Y:S01]  /*7710*/  HMMA.16816.F32 R92, R140.reuse, R154, R92 ;  /* 0x0000009a8c5c723c */ /* 0x040fe2000000185c */
[----:B------:R-:W-:Y:S04]  /*7720*/  LDSM.16.MT88.4 R152, [R216+0xd00] ;  /* 0x000d0000d898783b */ /* 0x000fe80000004200 */
[----:B------:R2:W-:Y:S03]  /*7730*/  MUFU.EX2 R67, R57 ;  /* 0x0000003900437308 */ /* 0x0005e60000000800 */
[-C--:B----4-:R-:W-:Y:S07]  /*7740*/  HMMA.16816.F32 R96, R140, R148.reuse, R96 ;  /* 0x000000948c60723c */ /* 0x090fee0000001860 */
[----:B------:R-:W3:Y:S01]  /*7750*/  MUFU.EX2 R175, R64 ;  /* 0x0000004000af7308 */ /* 0x000ee20000000800 */
[C---:B------:R-:W-:Y:S04]  /*7760*/  HMMA.16816.F32 R100, R144.reuse, R148, R100 ;  /* 0x000000949064723c */ /* 0x040fe80000001864 */
[----:B-1----:R-:W-:Y:S04]  /*7770*/  F2FP.PACK_AB R171, R172, R173 ;  /* 0x000000adacab723e */ /* 0x002fe800000000ff */
[-C--:B------:R-:W-:Y:S01]  /*7780*/  HMMA.16816.F32 R32, R144, R150.reuse, R32 ;  /* 0x000000969020723c */ /* 0x080fe20000001820 */
[----:B------:R-:W-:Y:S01]  /*7790*/  MUFU.EX2 R64, R60 ;  /* 0x0000003c00407308 */ /* 0x000fe20000000800 */
[----:B--2---:R-:W-:Y:S06]  /*77a0*/  LDSM.16.MT88.4 R56, [R217+0x1d00] ;  /* 0x001d0000d938783b */ /* 0x004fec0000004200 */
[C---:B------:R-:W-:Y:S03]  /*77b0*/  HMMA.16816.F32 R104, R140.reuse, R150, R104 ;  /* 0x000000968c68723c */ /* 0x040fe60000001868 */
[----:B------:R-:W1:Y:S01]  /*77c0*/  MUFU.EX2 R61, R61 ;  /* 0x0000003d003d7308 */ /* 0x000e620000000800 */
[----:B---3--:R-:W-:Y:S04]  /*77d0*/  F2FP.PACK_AB R170, R174, R175 ;  /* 0x000000afaeaa723e */ /* 0x008fe800000000ff */
[-C--:B------:R-:W-:Y:S05]  /*77e0*/  HMMA.16816.F32 R108, R140, R36.reuse, R108 ;  /* 0x000000248c6c723c */ /* 0x080fea000000186c */
[----:B------:R-:W-:Y:S03]  /*77f0*/  MUFU.EX2 R62, R62 ;  /* 0x0000003e003e7308 */ /* 0x000fe60000000800 */
[C---:B------:R-:W-:Y:S07]  /*7800*/  HMMA.16816.F32 R112, R144.reuse, R36, R112 ;  /* 0x000000249070723c */ /* 0x040fee0000001870 */
[----:B------:R-:W-:Y:S01]  /*7810*/  F2FP.PACK_AB R36, R198, R197 ;  /* 0x000000c5c624723e */ /* 0x000fe200000000ff */
[-C--:B------:R-:W-:Y:S01]  /*7820*/  HMMA.16816.F32 R24, R144, R38.reuse, R24 ;  /* 0x000000269018723c */ /* 0x080fe20000001818 */
[----:B------:R2:W3:Y:S03]  /*7830*/  MUFU.EX2 R60, R3 ;  /* 0x00000003003c7308 */ /* 0x0004e60000000800 */
[----:B------:R-:W-:Y:S04]  /*7840*/  F2FP.PACK_AB R37, R196, R195 ;  /* 0x000000c3c425723e */ /* 0x000fe800000000ff */
[C---:B------:R-:W-:Y:S07]  /*7850*/  HMMA.16816.F32 R116, R140.reuse, R38, R116 ;  /* 0x000000268c74723c */ /* 0x040fee0000001874 */
[----:B------:R-:W-:Y:S01]  /*7860*/  F2FP.PACK_AB R38, R194, R193 ;  /* 0x000000c1c226723e */ /* 0x000fe200000000ff */
[-C--:B------:R-:W-:Y:S04]  /*7870*/  HMMA.16816.F32 R120, R140, R48.reuse, R120 ;  /* 0x000000308c78723c */ /* 0x080fe80000001878 */
[----:B------:R-:W-:Y:S04]  /*7880*/  F2FP.PACK_AB R39, R191, R192 ;  /* 0x000000c0bf27723e */ /* 0x000fe800000000ff */
[C---:B------:R-:W-:Y:S04]  /*7890*/  HMMA.16816.F32 R124, R144.reuse, R48, R124 ;  /* 0x00000030907c723c */ /* 0x040fe8000000187c */
[----:B--2---:R-:W-:Y:S04]  /*78a0*/  FADD.FTZ R3, R240, R133 ;  /* 0x00000085f0037221 */ /* 0x004fe80000010000 */
[-C--:B------:R-:W-:Y:S01]  /*78b0*/  HMMA.16816.F32 R128, R144, R50.reuse, R128 ;  /* 0x000000329080723c */ /* 0x080fe20000001880 */
[----:B------:R-:W2:Y:S03]  /*78c0*/  LDSM.16.MT88.4 R144, [R217+0x900] ;  /* 0x00090000d990783b */ /* 0x000ea60000004200 */
[----:B------:R-:W-:Y:S04]  /*78d0*/  FADD.FTZ R3, R242, R3 ;  /* 0x00000003f2037221 */ /* 0x000fe80000010000 */
[----:B------:R-:W-:Y:S01]  /*78e0*/  HMMA.16816.F32 R28, R140, R50, R28 ;  /* 0x000000328c1c723c */ /* 0x000fe2000000181c */
[----:B------:R-:W4:Y:S03]  /*78f0*/  LDSM.16.MT88.4 R48, [R216+0x1900] ;  /* 0x00190000d830783b */ /* 0x000f260000004200 */
[----:B------:R-:W-:Y:S04]  /*7900*/  FADD.FTZ R3, R241, R3 ;  /* 0x00000003f1037221 */ /* 0x000fe80000010000 */
[-C--:B------:R-:W-:Y:S05]  /*7910*/  HMMA.16816.F32 R4, R36, R40.reuse, R4 ;  /* 0x000000282404723c */ /* 0x080fea0000001804 */
[----:B------:R-:W-:Y:S03]  /*7920*/  FADD.FTZ R3, R212, R3 ;  /* 0x00000003d4037221 */ /* 0x000fe60000010000 */
[C---:B------:R-:W-:Y:S04]  /*7930*/  HMMA.16816.F32 R8, R44.reuse, R40, R8 ;  /* 0x000000282c08723c */ /* 0x040fe80000001808 */
[----:B------:R-:W-:Y:S04]  /*7940*/  FADD.FTZ R3, R211, R3 ;  /* 0x00000003d3037221 */ /* 0x000fe80000010000 */
[-C--:B------:R-:W-:Y:S08]  /*7950*/  HMMA.16816.F32 R12, R44, R42.reuse, R12 ;  /* 0x0000002a2c0c723c */ /* 0x080ff0000000180c */
[C---:B------:R-:W-:Y:S01]  /*7960*/  HMMA.16816.F32 R16, R36.reuse, R42, R16 ;  /* 0x0000002a2410723c */ /* 0x040fe20000001810 */
[----:B------:R-:W5:Y:S07]  /*7970*/  LDSM.16.MT88.4 R40, [R217+0x1900] ;  /* 0x00190000d928783b */ /* 0x000f6e0000004200 */
[-C--:B--2---:R-:W-:Y:S08]  /*7980*/  HMMA.16816.F32 R68, R36, R144.reuse, R68 ;  /* 0x000000902444723c */ /* 0x084ff00000001844 */
[C---:B------:R-:W-:Y:S08]  /*7990*/  HMMA.16816.F32 R72, R44.reuse, R144, R72 ;  /* 0x000000902c48723c */ /* 0x040ff00000001848 */
[-C--:B------:R-:W-:Y:S08]  /*79a0*/  HMMA.16816.F32 R76, R44, R146.reuse, R76 ;  /* 0x000000922c4c723c */ /* 0x080ff0000000184c */
[C---:B------:R-:W-:Y:S08]  /*79b0*/  HMMA.16816.F32 R80, R36.reuse, R146, R80 ;  /* 0x000000922450723c */ /* 0x040ff00000001850 */
[-C--:B----4-:R-:W-:Y:S08]  /*79c0*/  HMMA.16816.F32 R84, R36, R48.reuse, R84 ;  /* 0x000000302454723c */ /* 0x090ff00000001854 */
[C---:B------:R-:W-:Y:S08]  /*79d0*/  HMMA.16816.F32 R88, R44.reuse, R48, R88 ;  /* 0x000000302c58723c */ /* 0x040ff00000001858 */
[-C--:B------:R-:W-:Y:S08]  /*79e0*/  HMMA.16816.F32 R20, R44, R50.reuse, R20 ;  /* 0x000000322c14723c */ /* 0x080ff00000001814 */
[C---:B------:R-:W-:Y:S01]  /*79f0*/  HMMA.16816.F32 R92, R36.reuse, R50, R92 ;  /* 0x00000032245c723c */ /* 0x040fe2000000185c */
[----:B------:R-:W2:Y:S07]  /*7a00*/  LDSM.16.MT88.4 R48, [R217+0x2900] ;  /* 0x00290000d930783b */ /* 0x000eae0000004200 */
[-C--:B-----5:R-:W-:Y:S08]  /*7a10*/  HMMA.16816.F32 R96, R36, R40.reuse, R96 ;  /* 0x000000282460723c */ /* 0x0a0ff00000001860 */
[C---:B------:R-:W-:Y:S08]  /*7a20*/  HMMA.16816.F32 R100, R44.reuse, R40, R100 ;  /* 0x000000282c64723c */ /* 0x040ff00000001864 */
[-C--:B------:R-:W-:Y:S08]  /*7a30*/  HMMA.16816.F32 R32, R44, R42.reuse, R32 ;  /* 0x0000002a2c20723c */ /* 0x080ff00000001820 */
[C---:B------:R-:W-:Y:S01]  /*7a40*/  HMMA.16816.F32 R104, R36.reuse, R42, R104 ;  /* 0x0000002a2468723c */ /* 0x040fe20000001868 */
[----:B------:R-:W4:Y:S07]  /*7a50*/  LDSM.16.MT88.4 R40, [R217+0xd00] ;  /* 0x000d0000d928783b */ /* 0x000f2e0000004200 */
[-C--:B------:R-:W-:Y:S08]  /*7a60*/  HMMA.16816.F32 R108, R36, R52.reuse, R108 ;  /* 0x00000034246c723c */ /* 0x080ff0000000186c */
[C---:B------:R-:W-:Y:S08]  /*7a70*/  HMMA.16816.F32 R112, R44.reuse, R52, R112 ;  /* 0x000000342c70723c */ /* 0x040ff00000001870 */
[-C--:B------:R-:W-:Y:S08]  /*7a80*/  HMMA.16816.F32 R24, R44, R54.reuse, R24 ;  /* 0x000000362c18723c */ /* 0x080ff00000001818 */
[C---:B------:R-:W-:Y:S01]  /*7a90*/  HMMA.16816.F32 R116, R36.reuse, R54, R116 ;  /* 0x000000362474723c */ /* 0x040fe20000001874 */
[----:B------:R-:W5:Y:S07]  /*7aa0*/  LDSM.16.MT88.4 R52, [R216+0x1d00] ;  /* 0x001d0000d834783b */ /* 0x000f6e0000004200 */
[-C--:B--2---:R-:W-:Y:S08]  /*7ab0*/  HMMA.16816.F32 R120, R36, R48.reuse, R120 ;  /* 0x000000302478723c */ /* 0x084ff00000001878 */
[C---:B------:R-:W-:Y:S08]  /*7ac0*/  HMMA.16816.F32 R124, R44.reuse, R48, R124 ;  /* 0x000000302c7c723c */ /* 0x040ff0000000187c */
[-C--:B------:R-:W-:Y:S01]  /*7ad0*/  HMMA.16816.F32 R128, R44, R50.reuse, R128 ;  /* 0x000000322c80723c */ /* 0x080fe20000001880 */
[----:B------:R-:W2:Y:S07]  /*7ae0*/  LDSM.16.MT88.4 R44, [R216+0x2d00] ;  /* 0x002d0000d82c783b */ /* 0x000eae0000004200 */
[----:B------:R-:W-:Y:S07]  /*7af0*/  HMMA.16816.F32 R28, R36, R50, R28 ;  /* 0x00000032241c723c */ /* 0x000fee000000181c */
[----:B------:R-:W-:Y:S01]  /*7b00*/  F2FP.PACK_AB R36, R67, R138 ;  /* 0x0000008a4324723e */ /* 0x000fe200000000ff */
[-C--:B------:R-:W-:Y:S01]  /*7b10*/  HMMA.16816.F32 R144, R168, R152.reuse, R4 ;  /* 0x00000098a890723c */ /* 0x080fe20000001804 */
[----:B------:R-:W2:Y:S04]  /*7b20*/  LDSM.16.MT88.4 R4, [R217+0x2d00] ;  /* 0x002d0000d904783b */ /* 0x000ea80000004200 */
[----:B------:R-:W-:Y:S02]  /*7b30*/  F2FP.PACK_AB R37, R65, R66 ;  /* 0x000000424125723e */ /* 0x000fe400000000ff */
[----:B-1----:R-:W-:Y:S02]  /*7b40*/  F2FP.PACK_AB R38, R61, R64 ;  /* 0x000000403d26723e */ /* 0x002fe400000000ff */
[----:B---3--:R-:W-:Y:S07]  /*7b50*/  F2FP.PACK_AB R39, R60, R62 ;  /* 0x0000003e3c27723e */ /* 0x008fee00000000ff */
[C---:B------:R-:W-:Y:S07]  /*7b60*/  HMMA.16816.F32 R140, R36.reuse, R152, R8 ;  /* 0x00000098248c723c */ /* 0x040fee0000001808 */
[----:B------:R-:W-:Y:S01]  /*7b70*/  FADD.FTZ R8, R245, R134 ;  /* 0x00000086f5087221 */ /* 0x000fe20000010000 */
[-C--:B------:R-:W-:Y:S04]  /*7b80*/  HMMA.16816.F32 R148, R36, R154.reuse, R12 ;  /* 0x0000009a2494723c */ /* 0x080fe8000000180c */
[----:B------:R-:W-:Y:S01]  /*7b90*/  FADD.FTZ R10, R236, R132 ;  /* 0x00000084ec0a7221 */ /* 0x000fe20000010000 */
[----:B------:R-:W-:Y:S01]  /*7ba0*/  MOV R132, R135 ;  /* 0x0000008700847202 */ /* 0x000fe20000000f00 */
[----:B------:R-:W-:Y:S02]  /*7bb0*/  FADD.FTZ R8, R244, R8 ;  /* 0x00000008f4087221 */ /* 0x000fe40000010000 */
[C---:B------:R-:W-:Y:S04]  /*7bc0*/  HMMA.16816.F32 R152, R168.reuse, R154, R16 ;  /* 0x0000009aa898723c */ /* 0x040fe80000001810 */
[----:B------:R-:W-:Y:S02]  /*7bd0*/  FADD.FTZ R10, R237, R10 ;  /* 0x0000000aed0a7221 */ /* 0x000fe40000010000 */
[----:B------:R-:W-:Y:S02]  /*7be0*/  FADD.FTZ R8, R246, R8 ;  /* 0x00000008f6087221 */ /* 0x000fe40000010000 */
[-C--:B----4-:R-:W-:Y:S04]  /*7bf0*/  HMMA.16816.F32 R68, R168, R40.reuse, R68 ;  /* 0x00000028a844723c */ /* 0x090fe80000001844 */
[----:B------:R-:W-:Y:S02]  /*7c00*/  FADD.FTZ R10, R238, R10 ;  /* 0x0000000aee0a7221 */ /* 0x000fe40000010000 */
[----:B------:R-:W-:Y:S02]  /*7c10*/  FADD.FTZ R8, R214, R8 ;  /* 0x00000008d6087221 */ /* 0x000fe40000010000 */
        /* <DEDUP_REMOVED lines=9> */
[-C--:B-----5:R-:W-:Y:S04]  /*7cb0*/  HMMA.16816.F32 R84, R168, R52.reuse, R84 ;  /* 0x00000034a854723c */ /* 0x0a0fe80000001854 */
        /* <DEDUP_REMOVED lines=23> */
[-C--:B--2---:R-:W-:Y:S04]  /*7e30*/  HMMA.16816.F32 R108, R168, R44.reuse, R108 ;  /* 0x0000002ca86c723c */ /* 0x084fe8000000186c */
[----:B------:R-:W-:Y:S02]  /*7e40*/  FADD.FTZ R3, R186, R10 ;  /* 0x0000000aba037221 */ /* 0x000fe40000010000 */
[----:B------:R-:W-:Y:S02]  /*7e50*/  FADD.FTZ R0, R184, R9 ;  /* 0x00000009b8007221 */ /* 0x000fe40000010000 */
[C---:B------:R-:W-:Y:S04]  /*7e60*/  HMMA.16816.F32 R112, R36.reuse, R44, R112 ;  /* 0x0000002c2470723c */ /* 0x040fe80000001870 */
[----:B------:R-:W-:Y:S02]  /*7e70*/  FADD.FTZ R10, R194, R8 ;  /* 0x00000008c20a7221 */ /* 0x000fe40000010000 */
[----:B------:R-:W-:Y:S02]  /*7e80*/  FADD.FTZ R8, R183, R0 ;  /* 0x00000000b7087221 */ /* 0x000fe40000010000 */
[-C--:B------:R-:W-:Y:S04]  /*7e90*/  HMMA.16816.F32 R164, R36, R46.reuse, R24 ;  /* 0x0000002e24a4723c */ /* 0x080fe80000001818 */
[----:B------:R-:W-:Y:S04]  /*7ea0*/  FADD.FTZ R8, R66, R8 ;  /* 0x0000000842087221 */ /* 0x000fe80000010000 */
[C---:B------:R-:W-:Y:S08]  /*7eb0*/  HMMA.16816.F32 R116, R168.reuse, R46, R116 ;  /* 0x0000002ea874723c */ /* 0x040ff00000001874 */
[-C--:B------:R-:W-:Y:S08]  /*7ec0*/  HMMA.16816.F32 R120, R168, R4.reuse, R120 ;  /* 0x00000004a878723c */ /* 0x080ff00000001878 */
[C---:B------:R-:W-:Y:S07]  /*7ed0*/  HMMA.16816.F32 R124, R36.reuse, R4, R124 ;  /* 0x00000004247c723c */ /* 0x040fee000000187c */
[----:B------:R-:W-:Y:S01]  /*7ee0*/  FADD.FTZ R4, R192, R11 ;  /* 0x0000000bc0047221 */ /* 0x000fe20000010000 */
[-C--:B------:R-:W-:Y:S04]  /*7ef0*/  HMMA.16816.F32 R128, R36, R6.reuse, R128 ;  /* 0x000000062480723c */ /* 0x080fe80000001880 */
[----:B------:R-:W-:Y:S02]  /*7f00*/  FADD.FTZ R9, R191, R4 ;  /* 0x00000004bf097221 */ /* 0x000fe40000010000 */
[----:B------:R-:W-:Y:S02]  /*7f10*/  FADD.FTZ R5, R185, R3 ;  /* 0x00000003b9057221 */ /* 0x000fe40000010000 */
[----:B------:R-:W-:Y:S01]  /*7f20*/  FADD.FTZ R4, R179, R10 ;  /* 0x0000000ab3047221 */ /* 0x000fe20000010000 */
[----:B------:R-:W-:Y:S04]  /*7f30*/  HMMA.16816.F32 R168, R168, R6, R28 ;  /* 0x00000006a8a8723c */ /* 0x000fe8000000181c */
[----:B------:R-:W-:Y:S02]  /*7f40*/  FADD.FTZ R3, R177, R9 ;  /* 0x00000009b1037221 */ /* 0x000fe40000010000 */
[----:B------:R-:W-:Y:S01]  /*7f50*/  FADD.FTZ R0, R138, R5 ;  /* 0x000000058a007221 */ /* 0x000fe20000010000 */
[----:B------:R-:W-:Y:S01]  /*7f60*/  MOV R138, R2 ;  /* 0x00000002008a7202 */ /* 0x000fe20000000f00 */
[----:B------:R-:W-:Y:S04]  /*7f70*/  FADD.FTZ R4, R178, R4 ;  /* 0x00000004b2047221 */ /* 0x000fe80000010000 */
[----:B------:R-:W-:Y:S02]  /*7f80*/  FADD.FTZ R3, R176, R3 ;  /* 0x00000003b0037221 */ /* 0x000fe40000010000 */
[----:B------:R-:W-:Y:S02]  /*7f90*/  FADD.FTZ R5, R67, R0 ;  /* 0x0000000043057221 */ /* 0x000fe40000010000 */
[----:B------:R-:W-:Y:S02]  /*7fa0*/  FADD.FTZ R0, R65, R8 ;  /* 0x0000000841007221 */ /* 0x000fe40000010000 */
[----:B------:R-:W-:Y:S02]  /*7fb0*/  FADD.FTZ R4, R175, R4 ;  /* 0x00000004af047221 */ /* 0x000fe40000010000 */
[----:B------:R-:W-:Y:S02]  /*7fc0*/  FADD.FTZ R6, R173, R3 ;  /* 0x00000003ad067221 */ /* 0x000fe40000010000 */
[----:B------:R-:W-:Y:S02]  /*7fd0*/  FADD.FTZ R5, R64, R5 ;  /* 0x0000000540057221 */ /* 0x000fe40000010000 */
[----:B------:R-:W-:Y:S01]  /*7fe0*/  FADD.FTZ R3, R62, R0 ;  /* 0x000000003e037221 */ /* 0x000fe20000010000 */
[----:B------:R-:W-:Y:S01]  /*7ff0*/  IADD3 R0, R224, -0x1, RZ ;  /* 0xffffffffe0007810 */ /* 0x000fe20007ffe0ff */
[----:B------:R-:W-:Y:S02]  /*8000*/  FADD.FTZ R247, R174, R4 ;  /* 0x00000004aef77221 */ /* 0x000fe40000010000 */
[----:B------:R-:W-:Y:S01]  /*8010*/  FADD.FTZ R248, R172, R6 ;  /* 0x00000006acf87221 */ /* 0x000fe20000010000 */
[----:B------:R-:W-:Y:S01]  /*8020*/  MOV R224, R0 ;  /* 0x0000000000e07202 */ /* 0x000fe20000000f00 */
[----:B------:R-:W-:Y:S01]  /*8030*/  FADD.FTZ R249, R61, R5 ;  /* 0x000000053df97221 */ /* 0x000fe20000010000 */
[----:B------:R-:W-:Y:S01]  /*8040*/  MOV R0, R137 ;  /* 0x0000008900007202 */ /* 0x000fe20000000f00 */
[----:B------:R-:W-:Y:S01]  /*8050*/  FADD.FTZ R250, R60, R3 ;  /* 0x000000033cfa7221 */ /* 0x000fe20000010000 */
[----:B------:R-:W-:Y:S01]  /*8060*/  MOV R3, R136 ;  /* 0x0000008800037202 */ /* 0x000fe20000000f00 */
[----:B------:R-:W-:-:S05]  /*8070*/  @P0 BRA `(.L_x_33) ;  /* 0xffffd27000000947 */ /* 0x000fca000383ffff */
.L_x_32:
[----:B------:R-:W1:Y:S01]  /*8080*/  SHFL.BFLY PT, R5, R247, 0x2, 0x1f ;  /* 0x0c401f00f7057f89 */ /* 0x000e6200000e0000 */
[----:B------:R-:W-:-:S02]  /*8090*/  MOV R50, 0xff800000 ;  /* 0xff80000000327802 */ /* 0x000fc40000000f00 */
[----:B------:R-:W-:Y:S01]  /*80a0*/  MOV R51, 0xff800000 ;  /* 0xff80000000337802 */ /* 0x000fe20000000f00 */
[----:B------:R-:W2:Y:S01]  /*80b0*/  SHFL.BFLY PT, R7, R249, 0x2, 0x1f ;  /* 0x0c401f00f9077f89 */ /* 0x000ea200000e0000 */
[----:B------:R-:W-:Y:S02]  /*80c0*/  MOV R53, 0xff800000 ;  /* 0xff80000000357802 */ /* 0x000fe40000000f00 */
[----:B------:R-:W-:Y:S01]  /*80d0*/  MOV R54, 0xff800000 ;  /* 0xff80000000367802 */ /* 0x000fe20000000f00 */
[----:B------:R-:W3:Y:S01]  /*80e0*/  SHFL.BFLY PT, R9, R248, 0x2, 0x1f ;  /* 0x0c401f00f8097f89 */ /* 0x000ee200000e0000 */
[----:B------:R-:W-:-:S03]  /*80f0*/  PLOP3.LUT P4, PT, PT, PT, PT, 0x8, 0x0 ;  /* 0x000000000000781c */ /* 0x000fc60003f8e170 */
[----:B------:R-:W4:Y:S01]  /*8100*/  SHFL.BFLY PT, R6, R250, 0x2, 0x1f ;  /* 0x0c401f00fa067f89 */ /* 0x000f2200000e0000 */
[----:B-1----:R-:W-:Y:S02]  /*8110*/  FADD.FTZ R5, R5, R247 ;  /* 0x000000f705057221 */ /* 0x002fe40000010000 */
[----:B--2---:R-:W-:-:S03]  /*8120*/  FADD.FTZ R7, R7, R249 ;  /* 0x000000f907077221 */ /* 0x004fc60000010000 */
[----:B------:R-:W1:Y:S01]  /*8130*/  SHFL.BFLY PT, R0, R5, 0x1, 0x1f ;  /* 0x0c201f0005007f89 */ /* 0x000e6200000e0000 */
[----:B---3--:R-:W-:-:S03]  /*8140*/  FADD.FTZ R9, R9, R248 ;  /* 0x000000f809097221 */ /* 0x008fc60000010000 */
[----:B------:R-:W2:Y:S01]  /*8150*/  SHFL.BFLY PT, R3, R7, 0x1, 0x1f ;  /* 0x0c201f0007037f89 */ /* 0x000ea200000e0000 */
[----:B----4-:R-:W-:-:S03]  /*8160*/  FADD.FTZ R6, R6, R250 ;  /* 0x000000fa06067221 */ /* 0x010fc60000010000 */
[----:B------:R-:W3:Y:S04]  /*8170*/  SHFL.BFLY PT, R4, R9, 0x1, 0x1f ;  /* 0x0c201f0009047f89 */ /* 0x000ee800000e0000 */
[----:B------:R-:W4:Y:S01]  /*8180*/  SHFL.BFLY PT, R8, R6, 0x1, 0x1f ;  /* 0x0c201f0006087f89 */ /* 0x000f2200000e0000 */
[----:B-1----:R-:W-:Y:S01]  /*8190*/  FADD.FTZ R5, R5, R0 ;  /* 0x0000000005057221 */ /* 0x002fe20000010000 */
[----:B------:R-:W-:Y:S01]  /*81a0*/  MOV R0, RZ ;  /* 0x000000ff00007202 */ /* 0x000fe20000000f00 */
[----:B--2---:R-:W-:-:S03]  /*81b0*/  FADD.FTZ R7, R7, R3 ;  /* 0x0000000307077221 */ /* 0x004fc60000010000 */
[----:B------:R-:W-:Y:S02]  /*81c0*/  FSETP.NE.FTZ.AND P3, PT, R5, RZ, PT ;  /* 0x000000ff0500720b */ /* 0x000fe40003f75000 */
[----:B------:R-:W-:Y:S01]  /*81d0*/  MOV R3, RZ ;  /* 0x000000ff00037202 */ /* 0x000fe20000000f00 */
[----:B---3--:R-:W-:Y:S01]  /*81e0*/  FADD.FTZ R9, R9, R4 ;  /* 0x0000000409097221 */ /* 0x008fe20000010000 */
[----:B------:R-:W-:Y:S02]  /*81f0*/  FSETP.NE.FTZ.AND P1, PT, R7, RZ, PT ;  /* 0x000000ff0700720b */ /* 0x000fe40003f35000 */
[----:B------:R-:W-:Y:S01]  /*8200*/  MOV R4, RZ ;  /* 0x000000ff00047202 */ /* 0x000fe20000000f00 */
[----:B----4-:R-:W-:Y:S01]  /*8210*/  FADD.FTZ R6, R8, R6 ;  /* 0x0000000608067221 */ /* 0x010fe20000010000 */
[----:B------:R-:W-:-:S04]  /*8220*/  FSETP.NE.FTZ.AND P2, PT, R9, RZ, PT ;  /* 0x000000ff0900720b */ /* 0x000fc80003f55000 */
[----:B------:R-:W-:Y:S01]  /*8230*/  FSETP.NE.FTZ.AND P0, PT, R6, RZ, PT ;  /* 0x000000ff0600720b */ /* 0x000fe20003f15000 */
[----:B------:R-:W1:Y:S08]  /*8240*/  @P3 MUFU.RCP R0, R5 ;  /* 0x0000000500003308 */ /* 0x000e700000001000 */
[----:B------:R-:W2:Y:S04]  /*8250*/  @P1 MUFU.RCP R3, R7 ;  /* 0x0000000700031308 */ /* 0x000ea80000001000 */
[----:B------:R-:W-:Y:S01]  /*8260*/  @P0 MOV R8, 0x3f317218 ;  /* 0x3f31721800080802 */ /* 0x000fe20000000f00 */
[----:B-1----:R-:W-:-:S03]  /*8270*/  FMUL.FTZ R144, R0, R144 ;  /* 0x0000009000907220 */ /* 0x002fc60000410000 */
[----:B------:R-:W1:Y:S01]  /*8280*/  @P2 MUFU.RCP R4, R9 ;  /* 0x0000000900042308 */ /* 0x000e620000001000 */
[C---:B------:R-:W-:Y:S02]  /*8290*/  FMUL.FTZ R45, R0.reuse, R145 ;  /* 0x00000091002d7220 */ /* 0x040fe40000410000 */
[C---:B------:R-:W-:Y:S02]  /*82a0*/  FMUL.FTZ R152, R0.reuse, R152 ;  /* 0x0000009800987220 */ /* 0x040fe40000410000 */
[C---:B------:R-:W-:Y:S02]  /*82b0*/  FMUL.FTZ R43, R0.reuse, R153 ;  /* 0x00000099002b7220 */ /* 0x040fe40000410000 */
[C---:B------:R-:W-:Y:S01]  /*82c0*/  FMUL.FTZ R68, R0.reuse, R68 ;  /* 0x0000004400447220 */ /* 0x040fe20000410000 */
[----:B------:R-:W-:Y:S01]  /*82d0*/  @P3 MUFU.LG2 R11, R5 ;  /* 0x00000005000b3308 */ /* 0x000fe20000000c00 */
[C---:B------:R-:W-:Y:S02]  /*82e0*/  FMUL.FTZ R41, R0.reuse, R69 ;  /* 0x0000004500297220 */ /* 0x040fe40000410000 */
[----:B------:R-:W-:-:S02]  /*82f0*/  FMUL.FTZ R80, R0, R80 ;  /* 0x0000005000507220 */ /* 0x000fc40000410000 */
[C---:B------:R-:W-:Y:S02]  /*8300*/  FMUL.FTZ R38, R0.reuse, R81 ;  /* 0x0000005100267220 */ /* 0x040fe40000410000 */
[C---:B------:R-:W-:Y:S01]  /*8310*/  FMUL.FTZ R84, R0.reuse, R84 ;  /* 0x0000005400547220 */ /* 0x040fe20000410000 */
[----:B------:R-:W-:Y:S01]  /*8320*/  @P2 MUFU.LG2 R9, R9 ;  /* 0x0000000900092308 */ /* 0x000fe20000000c00 */
[C---:B------:R-:W-:Y:S02]  /*8330*/  FMUL.FTZ R35, R0.reuse, R85 ;  /* 0x0000005500237220 */ /* 0x040fe40000410000 */
[C---:B------:R-:W-:Y:S02]  /*8340*/  FMUL.FTZ R92, R0.reuse, R92 ;  /* 0x0000005c005c7220 */ /* 0x040fe40000410000 */
[C---:B------:R-:W-:Y:S02]  /*8350*/  FMUL.FTZ R32, R0.reuse, R93 ;  /* 0x0000005d00207220 */ /* 0x040fe40000410000 */
[C---:B------:R-:W-:Y:S01]  /*8360*/  FMUL.FTZ R96, R0.reuse, R96 ;  /* 0x0000006000607220 */ /* 0x040fe20000410000 */
[----:B------:R-:W-:Y:S01]  /*8370*/  @P1 MUFU.LG2 R7, R7 ;  /* 0x0000000700071308 */ /* 0x000fe20000000c00 */
[----:B------:R-:W-:-:S02]  /*8380*/  FMUL.FTZ R28, R0, R97 ;  /* 0x00000061001c7220 */ /* 0x000fc40000410000 */
[C---:B------:R-:W-:Y:S02]  /*8390*/  FMUL.FTZ R104, R0.reuse, R104 ;  /* 0x0000006800687220 */ /* 0x040fe40000410000 */
[C---:B------:R-:W-:Y:S02]  /*83a0*/  FMUL.FTZ R25, R0.reuse, R105 ;  /* 0x0000006900197220 */ /* 0x040fe40000410000 */
[C---:B------:R-:W-:Y:S02]  /*83b0*/  FMUL.FTZ R108, R0.reuse, R108 ;  /* 0x0000006c006c7220 */ /* 0x040fe40000410000 */
[C---:B------:R-:W-:Y:S02]  /*83c0*/  FMUL.FTZ R21, R0.reuse, R109 ;  /* 0x0000006d00157220 */ /* 0x040fe40000410000 */
[C---:B------:R-:W-:Y:S02]  /*83d0*/  FMUL.FTZ R116, R0.reuse, R116 ;  /* 0x0000007400747220 */ /* 0x040fe40000410000 */
[----:B------:R-:W-:-:S02]  /*83e0*/  FMUL.FTZ R17, R0, R117 ;  /* 0x0000007500117220 */ /* 0x000fc40000410000 */
[C---:B------:R-:W-:Y:S02]  /*83f0*/  FMUL.FTZ R120, R0.reuse, R120 ;  /* 0x0000007800787220 */ /* 0x040fe40000410000 */
[C---:B------:R-:W-:Y:S02]  /*8400*/  FMUL.FTZ R121, R0.reuse, R121 ;  /* 0x0000007900797220 */ /* 0x040fe40000410000 */
[C---:B------:R-:W-:Y:S02]  /*8410*/  FMUL.FTZ R168, R0.reuse, R168 ;  /* 0x000000a800a87220 */ /* 0x040fe40000410000 */
[----:B------:R-:W-:Y:S01]  /*8420*/  FMUL.FTZ R169, R0, R169 ;  /* 0x000000a900a97220 */ /* 0x000fe20000410000 */
[----:B------:R-:W-:Y:S01]  /*8430*/  MOV R0, RZ ;  /* 0x000000ff00007202 */ /* 0x000fe20000000f00 */
[C---:B--2---:R-:W-:Y:S02]  /*8440*/  FMUL.FTZ R140, R3.reuse, R140 ;  /* 0x0000008c038c7220 */ /* 0x044fe40000410000 */
[----:B------:R-:W-:-:S02]  /*8450*/  FMUL.FTZ R47, R3, R141 ;  /* 0x0000008d032f7220 */ /* 0x000fc40000410000 */
[C---:B------:R-:W-:Y:S01]  /*8460*/  FMUL.FTZ R148, R3.reuse, R148 ;  /* 0x0000009403947220 */ /* 0x040fe20000410000 */
[----:B------:R-:W2:Y:S01]  /*8470*/  @P0 MUFU.RCP R0, R6 ;  /* 0x0000000600000308 */ /* 0x000ea20000001000 */
[C---:B------:R-:W-:Y:S02]  /*8480*/  FMUL.FTZ R46, R3.reuse, R149 ;  /* 0x00000095032e7220 */ /* 0x040fe40000410000 */
[C---:B------:R-:W-:Y:S02]  /*8490*/  FMUL.FTZ R72, R3.reuse, R72 ;  /* 0x0000004803487220 */ /* 0x040fe40000410000 */
[C---:B------:R-:W-:Y:S02]  /*84a0*/  FMUL.FTZ R39, R3.reuse, R73 ;  /* 0x0000004903277220 */ /* 0x040fe40000410000 */
[C---:B------:R-:W-:Y:S01]  /*84b0*/  FMUL.FTZ R76, R3.reuse, R76 ;  /* 0x0000004c034c7220 */ /* 0x040fe20000410000 */
[----:B------:R-:W3:Y:S01]  /*84c0*/  @P0 MUFU.LG2 R6, R6 ;  /* 0x0000000600060308 */ /* 0x000ee20000000c00 */
        /* <DEDUP_REMOVED lines=17> */
[----:B------:R-:W-:Y:S01]  /*85e0*/  @P2 MOV R3, 0x3f317218 ;  /* 0x3f31721800032802 */ /* 0x000fe20000000f00 */
[C---:B-1----:R-:W-:Y:S02]  /*85f0*/  FMUL.FTZ R146, R4.reuse, R146 ;  /* 0x0000009204927220 */ /* 0x042fe40000410000 */
        /* <DEDUP_REMOVED lines=24> */
[C---:B--2---:R-:W-:Y:S02]  /*8780*/  FMUL.FTZ R142, R0.reuse, R142 ;  /* 0x0000008e008e7220 */ /* 0x044fe40000410000 */
        /* <DEDUP_REMOVED lines=24> */
[----:B------:R-:W-:Y:S02]  /*8910*/  @P2 FMUL.FTZ R5, R3, c[0x0][0x2d0] ;  /* 0x0000b40003052a20 */ /* 0x000fe40000410000 */
[----:B------:R-:W-:-:S02]  /*8920*/  @P3 FMUL.FTZ R10, R4, c[0x0][0x2d0] ;  /* 0x0000b400040a3a20 */ /* 0x000fc40000410000 */
[----:B------:R-:W-:Y:S02]  /*8930*/  @P1 FMUL.FTZ R3, R0, c[0x0][0x2d0] ;  /* 0x0000b40000031a20 */ /* 0x000fe40000410000 */
[----:B------:R-:W-:Y:S02]  /*8940*/  @P3 FMUL.FTZ R11, R11, 0.69314718246459960938 ;  /* 0x3f3172180b0b3820 */ /* 0x000fe40000410000 */
[----:B------:R-:W-:Y:S02]  /*8950*/  @P2 FMUL.FTZ R9, R9, 0.69314718246459960938 ;  /* 0x3f31721809092820 */ /* 0x000fe40000410000 */
[----:B------:R-:W-:Y:S02]  /*8960*/  @P1 FMUL.FTZ R7, R7, 0.69314718246459960938 ;  /* 0x3f31721807071820 */ /* 0x000fe40000410000 */
[----:B---3--:R-:W-:Y:S02]  /*8970*/  @P0 FMUL.FTZ R4, R6, 0.69314718246459960938 ;  /* 0x3f31721806040820 */ /* 0x008fe40000410000 */
[----:B------:R-:W-:-:S02]  /*8980*/  @P0 FMUL.FTZ R0, R8, c[0x0][0x2d0] ;  /* 0x0000b40008000a20 */ /* 0x000fc40000410000 */
[----:B------:R-:W-:Y:S02]  /*8990*/  @P3 FFMA.FTZ R50, R10, R137, R11 ;  /* 0x000000890a323223 */ /* 0x000fe4000001000b */
[----:B------:R-:W-:Y:S02]  /*89a0*/  @P2 FFMA.FTZ R51, R5, R136, R9 ;  /* 0x0000008805332223 */ /* 0x000fe40000010009 */
[----:B------:R-:W-:Y:S02]  /*89b0*/  @P1 FFMA.FTZ R53, R3, R135, R7 ;  /* 0x0000008703351223 */ /* 0x000fe40000010007 */
[----:B------:R-:W-:Y:S02]  /*89c0*/  @P0 FFMA.FTZ R54, R0, R2, R4 ;  /* 0x0000000200360223 */ /* 0x000fe40000010004 */
.L_x_24:
[----:B------:R-:W-:Y:S05]  /*89d0*/  @P4 BRA `(.L_x_36) ;  /* 0x0000176000004947 */ /* 0x000fea0003800000 */
[----:B------:R-:W2:Y:S01]  /*89e0*/  LDL R57, [R1+0xc] ;  /* 0x00000c0001397983 */ /* 0x000ea20000100800 */
[----:B------:R-:W-:Y:S02]  /*89f0*/  F2FP.PACK_AB R45, R45, R144 ;  /* 0x000000902d2d723e */ /* 0x000fe400000000ff */
[----:B------:R-:W-:Y:S01]  /*8a00*/  F2FP.PACK_AB R44, R44, R146 ;  /* 0x000000922c2c723e */ /* 0x000fe200000000ff */
[----:B------:R-:W1:Y:S01]  /*8a10*/  S2R R55, SR_TID.X ;  /* 0x0000000000377919 */ /* 0x000e620000002100 */
[----:B------:R-:W-:-:S02]  /*8a20*/  F2FP.PACK_AB R43, R43, R152 ;  /* 0x000000982b2b723e */ /* 0x000fc400000000ff */
[----:B------:R-:W-:Y:S02]  /*8a30*/  F2FP.PACK_AB R42, R42, R154 ;  /* 0x0000009a2a2a723e */ /* 0x000fe400000000ff */
[----:B------:R-:W-:Y:S02]  /*8a40*/  F2FP.PACK_AB R47, R47, R140 ;  /* 0x0000008c2f2f723e */ /* 0x000fe400000000ff */
[----:B------:R-:W-:Y:S02]  /*8a50*/  F2FP.PACK_AB R142, R143, R142 ;  /* 0x0000008e8f8e723e */ /* 0x000fe400000000ff */
[----:B------:R-:W-:Y:S02]  /*8a60*/  F2FP.PACK_AB R46, R46, R148 ;  /* 0x000000942e2e723e */ /* 0x000fe400000000ff */
[----:B------:R-:W-:Y:S02]  /*8a70*/  F2FP.PACK_AB R150, R151, R150 ;  /* 0x000000969796723e */ /* 0x000fe400000000ff */
[----:B------:R-:W-:-:S02]  /*8a80*/  F2FP.PACK_AB R41, R41, R68 ;  /* 0x000000442929723e */ /* 0x000fc400000000ff */
[----:B------:R-:W-:Y:S02]  /*8a90*/  F2FP.PACK_AB R40, R40, R70 ;  /* 0x000000462828723e */ /* 0x000fe400000000ff */
[----:B------:R-:W-:Y:S02]  /*8aa0*/  F2FP.PACK_AB R38, R38, R80 ;  /* 0x000000502626723e */ /* 0x000fe400000000ff */
[----:B------:R-:W-:Y:S02]  /*8ab0*/  F2FP.PACK_AB R37, R37, R82 ;  /* 0x000000522525723e */ /* 0x000fe400000000ff */
[----:B------:R-:W-:Y:S02]  /*8ac0*/  F2FP.PACK_AB R39, R39, R72 ;  /* 0x000000482727723e */ /* 0x000fe400000000ff */
[----:B------:R-:W-:Y:S02]  /*8ad0*/  F2FP.PACK_AB R74, R75, R74 ;  /* 0x0000004a4b4a723e */ /* 0x000fe400000000ff */
[----:B-1----:R-:W-:-:S02]  /*8ae0*/  SHF.R.S32.HI R56, RZ, 0x1f, R55 ;  /* 0x0000001fff387819 */ /* 0x002fc40000011437 */
[----:B------:R-:W-:Y:S02]  /*8af0*/  F2FP.PACK_AB R36, R36, R76 ;  /* 0x0000004c2424723e */ /* 0x000fe400000000ff */
[CC--:B------:R-:W-:Y:S02]  /*8b00*/  LEA.HI R3, R56.reuse, R55.reuse, RZ, 0x2 ;  /* 0x0000003738037211 */ /* 0x0c0fe400078f10ff */
[----:B------:R-:W-:Y:S02]  /*8b10*/  LEA.HI R48, R56, R55, RZ, 0x5 ;  /* 0x0000003738307211 */ /* 0x000fe400078f28ff */
[--C-:B------:R-:W-:Y:S02]  /*8b20*/  SHF.R.S32.HI R52, RZ, 0x2, R3.reuse ;  /* 0x00000002ff347819 */ /* 0x100fe40000011403 */
[----:B------:R-:W-:Y:S02]  /*8b30*/  SHF.R.S32.HI R0, RZ, 0x1f, R3 ;  /* 0x0000001fff007819 */ /* 0x000fe40000011403 */
[----:B------:R-:W-:-:S02]  /*8b40*/  LOP3.LUT R3, R3, 0xfffffffc, RZ, 0xc0, !PT ;  /* 0xfffffffc03037812 */ /* 0x000fc400078ec0ff */
[----:B------:R-:W-:Y:S02]  /*8b50*/  LEA.HI R0, R0, R52, RZ, 0x3 ;  /* 0x0000003400007211 */ /* 0x000fe400078f18ff */
[----:B------:R-:W-:Y:S01]  /*8b60*/  SHF.R.S32.HI R49, RZ, 0x5, R48 ;  /* 0x00000005ff317819 */ /* 0x000fe20000011430 */
[----:B------:R-:W-:Y:S01]  /*8b70*/  IMAD.IADD R29, R55, 0x1, -R3 ;  /* 0x00000001371d7824 */ /* 0x000fe200078e0a03 */
[----:B------:R-:W-:Y:S02]  /*8b80*/  LOP3.LUT R0, R0, 0xfffffff8, RZ, 0xc0, !PT ;  /* 0xfffffff800007812 */ /* 0x000fe400078ec0ff */
[----:B------:R-:W-:Y:S02]  /*8b90*/  F2FP.PACK_AB R78, R79, R78 ;  /* 0x0000004e4f4e723e */ /* 0x000fe400000000ff */
[----:B------:R-:W-:Y:S01]  /*8ba0*/  F2FP.PACK_AB R35, R35, R84 ;  /* 0x000000542323723e */ /* 0x000fe200000000ff */
[----:B------:R-:W-:Y:S01]  /*8bb0*/  IMAD.IADD R2, R52, 0x1, -R0 ;  /* 0x0000000134027824 */ /* 0x000fe200078e0a00 */
[----:B------:R-:W-:-:S02]  /*8bc0*/  F2FP.PACK_AB R34, R34, R86 ;  /* 0x000000562222723e */ /* 0x000fc400000000ff */
[----:B------:R-:W-:Y:S02]  /*8bd0*/  F2FP.PACK_AB R32, R32, R92 ;  /* 0x0000005c2020723e */ /* 0x000fe400000000ff */
[----:B------:R-:W-:Y:S02]  /*8be0*/  LEA.HI R0, R2, R2, RZ, 0x1 ;  /* 0x0000000202007211 */ /* 0x000fe400078f08ff */
[----:B------:R-:W-:Y:S02]  /*8bf0*/  F2FP.PACK_AB R31, R31, R94 ;  /* 0x0000005e1f1f723e */ /* 0x000fe400000000ff */
[----:B------:R-:W-:Y:S02]  /*8c00*/  SHF.R.S32.HI R13, RZ, 0x1, R0 ;  /* 0x00000001ff0d7819 */ /* 0x000fe40000011400 */
[----:B------:R-:W-:Y:S02]  /*8c10*/  LOP3.LUT R0, R0, 0x3fffffe, RZ, 0xc0, !PT ;  /* 0x03fffffe00007812 */ /* 0x000fe400078ec0ff */
[C---:B------:R-:W-:Y:S01]  /*8c20*/  LOP3.LUT R3, R13.reuse, 0x1, RZ, 0xc0, !PT ;  /* 0x000000010d037812 */ /* 0x040fe200078ec0ff */
[C---:B------:R-:W-:Y:S01]  /*8c30*/  IMAD.SHL.U32 R4, R13.reuse, 0x40, RZ ;  /* 0x000000400d047824 */ /* 0x040fe200078e00ff */
[----:B------:R-:W-:Y:S01]  /*8c40*/  LOP3.LUT P0, RZ, R13, 0x2, RZ, 0xc0, !PT ;  /* 0x000000020dff7812 */ /* 0x000fe2000780c0ff */
[----:B------:R-:W-:Y:S01]  /*8c50*/  IMAD.IADD R2, R2, 0x1, -R0 ;  /* 0x0000000102027824 */ /* 0x000fe200078e0a00 */
[----:B------:R-:W-:Y:S01]  /*8c60*/  ISETP.NE.U32.AND P1, PT, R3, 0x1, PT ;  /* 0x000000010300780c */ /* 0x000fe20003f25070 */
[----:B------:R-:W-:Y:S01]  /*8c70*/  IMAD R0, R49, 0x100, R29 ;  /* 0x0000010031007824 */ /* 0x000fe200078e021d */
[----:B------:R-:W-:-:S02]  /*8c80*/  LOP3.LUT R4, R4, 0xc0, RZ, 0xc0, !PT ;  /* 0x000000c004047812 */ /* 0x000fc400078ec0ff */
[----:B------:R-:W-:Y:S01]  /*8c90*/  F2FP.PACK_AB R33, R33, R88 ;  /* 0x000000582121723e */ /* 0x000fe200000000ff */
[----:B------:R-:W-:Y:S01]  /*8ca0*/  IMAD R0, R2, 0x10, R0 ;  /* 0x0000001002007824 */ /* 0x000fe200078e0200 */
[----:B------:R-:W-:Y:S01]  /*8cb0*/  LEA.HI R2, R4, R4, RZ, 0x1d ;  /* 0x0000000404027211 */ /* 0x000fe200078fe8ff */
[----:B------:R-:W-:Y:S01]  /*8cc0*/  IMAD.MOV.U32 R4, RZ, RZ, 0x20 ;  /* 0x00000020ff047424 */ /* 0x000fe200078e00ff */
[----:B------:R-:W-:Y:S02]  /*8cd0*/  F2FP.PACK_AB R90, R91, R90 ;  /* 0x0000005a5b5a723e */ /* 0x000fe400000000ff */
[----:B------:R-:W-:Y:S01]  /*8ce0*/  F2FP.PACK_AB R30, R30, R156 ;  /* 0x0000009c1e1e723e */ /* 0x000fe200000000ff */
[----:B------:R-:W-:Y:S01]  /*8cf0*/  IMAD.U32 R0, R0, 0x2, R2 ;  /* 0x0000000200007824 */ /* 0x000fe200078e0002 */
[----:B------:R-:W-:Y:S02]  /*8d00*/  SEL R4, R4, 0xffffffe0, !P0 ;  /* 0xffffffe004047807 */ /* 0x000fe40004000000 */
[----:B------:R-:W-:Y:S01]  /*8d10*/  F2FP.PACK_AB R158, R159, R158 ;  /* 0x0000009e9f9e723e */ /* 0x000fe200000000ff */
[----:B------:R-:W-:Y:S01]  /*8d20*/  IMAD.SHL.U32 R0, R0, 0x2, RZ ;  /* 0x0000000200007824 */ /* 0x000fe200078e00ff */
[----:B------:R-:W-:Y:S01]  /*8d30*/  BAR.SYNC.DEFER_BLOCKING 0x1, 0x80 ;  /* 0x0042000000007b1d */ /* 0x000fe20000010000 */
[----:B------:R-:W-:-:S02]  /*8d40*/  F2FP.PACK_AB R28, R28, R96 ;  /* 0x000000601c1c723e */ /* 0x000fc400000000ff */
[----:B------:R-:W-:Y:S02]  /*8d50*/  F2FP.PACK_AB R27, R27, R98 ;  /* 0x000000621b1b723e */ /* 0x000fe400000000ff */
[C---:B------:R-:W-:Y:S02]  /*8d60*/  IADD3 R3, R0.reuse, 0x80, RZ ;  /* 0x0000008000037810 */ /* 0x040fe40007ffe0ff */
[C---:B------:R-:W-:Y:S02]  /*8d70*/  IADD3 R2, R0.reuse, 0x70, RZ ;  /* 0x0000007000027810 */ /* 0x040fe40007ffe0ff */
[----:B------:R-:W-:Y:S01]  /*8d80*/  @P1 IADD3 R2, R3, 0x10, RZ ;  /* 0x0000001003021810 */ /* 0x000fe20007ffe0ff */
[----:B------:R-:W-:Y:S01]  /*8d90*/  IMAD.IADD R3, R0, 0x1, R4 ;  /* 0x0000000100037824 */ /* 0x000fe200078e0204 */
[----:B------:R-:W-:Y:S02]  /*8da0*/  F2FP.PACK_AB R25, R25, R104 ;  /* 0x000000681919723e */ /* 0x000fe400000000ff */
[----:B------:R-:W-:Y:S01]  /*8db0*/  F2FP.PACK_AB R24, R24, R106 ;  /* 0x0000006a1818723e */ /* 0x000fe200000000ff */
[----:B------:R-:W-:Y:S01]  /*8dc0*/  IMAD.IADD R4, R4, 0x1, R2 ;  /* 0x0000000104047824 */ /* 0x000fe200078e0202 */
[----:B------:R-:W-:-:S02]  /*8dd0*/  F2FP.PACK_AB R26, R26, R100 ;  /* 0x000000641a1a723e */ /* 0x000fc400000000ff */
[----:B------:R-:W-:Y:S02]  /*8de0*/  F2FP.PACK_AB R102, R103, R102 ;  /* 0x000000666766723e */ /* 0x000fe400000000ff */
[----:B------:R-:W-:Y:S02]  /*8df0*/  F2FP.PACK_AB R23, R23, R160 ;  /* 0x000000a01717723e */ /* 0x000fe400000000ff */
[----:B------:R-:W-:Y:S02]  /*8e00*/  F2FP.PACK_AB R22, R22, R162 ;  /* 0x000000a21616723e */ /* 0x000fe400000000ff */
[----:B------:R-:W-:Y:S01]  /*8e10*/  F2FP.PACK_AB R21, R21, R108 ;  /* 0x0000006c1515723e */ /* 0x000fe200000000ff */
[----:B------:R-:W-:Y:S01]  /*8e20*/  STS [R0+0x80], R45 ;  /* 0x0000802d00007388 */ /* 0x000fe20000000800 */
[----:B------:R-:W-:Y:S02]  /*8e30*/  F2FP.PACK_AB R20, R20, R110 ;  /* 0x0000006e1414723e */ /* 0x000fe400000000ff */
[----:B------:R-:W-:Y:S01]  /*8e40*/  F2FP.PACK_AB R17, R17, R116 ;  /* 0x000000741111723e */ /* 0x000fe200000000ff */
[----:B------:R-:W-:Y:S01]  /*8e50*/  STS [R0+0x280], R44 ;  /* 0x0002802c00007388 */ /* 0x000fe20000000800 */
[----:B------:R-:W-:-:S02]  /*8e60*/  F2FP.PACK_AB R16, R16, R118 ;  /* 0x000000761010723e */ /* 0x000fc400000000ff */
[----:B------:R-:W-:Y:S01]  /*8e70*/  F2FP.PACK_AB R19, R19, R112 ;  /* 0x000000701313723e */ /* 0x000fe200000000ff */
[----:B------:R-:W-:Y:S01]  /*8e80*/  STS [R2], R43 ;  /* 0x0000002b02007388 */ /* 0x000fe20000000800 */
        /* <DEDUP_REMOVED lines=8> */
[----:B------:R-:W-:Y:S01]  /*8f10*/  STS [R0+0x1280], R142 ;  /* 0x0012808e00007388 */ /* 0x000fe20000000800 */
[----:B------:R-:W-:Y:S02]  /*8f20*/  F2FP.PACK_AB R5, R171, R170 ;  /* 0x000000aaab05723e */ /* 0x000fe400000000ff */
[----:B------:R-:W-:Y:S01]  /*8f30*/  F2FP.PACK_AB R7, R125, R124 ;  /* 0x0000007c7d07723e */ /* 0x000fe200000000ff */
[----:B------:R-:W-:Y:S01]  /*8f40*/  STS [R2+0x1000], R46 ;  /* 0x0010002e02007388 */ /* 0x000fe20000000800 */
[----:B------:R-:W-:Y:S02]  /*8f50*/  F2FP.PACK_AB R12, R12, R126 ;  /* 0x0000007e0c0c723e */ /* 0x000fe400000000ff */
[----:B------:R-:W-:Y:S01]  /*8f60*/  F2FP.PACK_AB R11, R129, R128 ;  /* 0x00000080810b723e */ /* 0x000fe200000000ff */
[----:B------:R-:W-:Y:S01]  /*8f70*/  STS [R2+0x1200], R150 ;  /* 0x0012009602007388 */ /* 0x000fe20000000800 */
[----:B------:R-:W-:-:S02]  /*8f80*/  F2FP.PACK_AB R10, R131, R130 ;  /* 0x00000082830a723e */ /* 0x000fc400000000ff */
[----:B------:R-:W-:Y:S01]  /*8f90*/  ISETP.NE.U32.AND P0, PT, RZ, c[0x0][0x500], PT ;  /* 0x00014000ff007a0c */ /* 0x000fe20003f05070 */
[----:B------:R-:W-:Y:S03]  /*8fa0*/  STS [R3+0x80], R41 ;  /* 0x0000802903007388 */ /* 0x000fe60000000800 */
[----:B------:R-:W-:Y:S01]  /*8fb0*/  ISETP.NE.AND.EX P1, PT, RZ, c[0x0][0x504], PT, P0 ;  /* 0x00014100ff007a0c */ /* 0x000fe20003f25300 */
[----:B------:R-:W-:Y:S01]  /*8fc0*/  STS [R3+0x280], R40 ;  /* 0x0002802803007388 */ /* 0x000fe20000000800 */
[----:B------:R-:W-:-:S03]  /*8fd0*/  ISETP.NE.U32.AND P0, PT, RZ, c[0x0][0x508], PT ;  /* 0x00014200ff007a0c */ /* 0x000fc60003f05070 */
[----:B------:R-:W-:Y:S01]  /*8fe0*/  STS [R4], R38 ;  /* 0x0000002604007388 */ /* 0x000fe20000000800 */
[----:B------:R-:W-:-:S03]  /*8ff0*/  ISETP.NE.AND.EX P0, PT, RZ, c[0x0][0x50c], PT, P0 ;  /* 0x00014300ff007a0c */ /* 0x000fc60003f05300 */
        /* <DEDUP_REMOVED lines=28> */
[----:B------:R1:W-:Y:S04]  /*91c0*/  STS [R2+0x5200], R14 ;  /* 0x0052000e02007388 */ /* 0x0003e80000000800 */
[----:B------:R-:W-:Y:S04]  /*91d0*/  STS [R3+0x4080], R9 ;  /* 0x0040800903007388 */ /* 0x000fe80000000800 */
[----:B------:R-:W-:Y:S04]  /*91e0*/  STS [R3+0x4280], R8 ;  /* 0x0042800803007388 */ /* 0x000fe80000000800 */
[----:B------:R-:W-:Y:S04]  /*91f0*/  STS [R4+0x4000], R6 ;  /* 0x0040000604007388 */ /* 0x000fe80000000800 */
[----:B------:R-:W-:Y:S04]  /*9200*/  STS [R4+0x4200], R5 ;  /* 0x0042000504007388 */ /* 0x000fe80000000800 */
[----:B------:R2:W-:Y:S04]  /*9210*/  STS [R3+0x5080], R7 ;  /* 0x0050800703007388 */ /* 0x0005e80000000800 */
[----:B------:R3:W-:Y:S01]  /*9220*/  STS [R3+0x5280], R12 ;  /* 0x0052800c03007388 */ /* 0x0007e20000000800 */
[----:B-1----:R-:W-:-:S03]  /*9230*/  IMAD.MOV.U32 R2, RZ, RZ, 0x4 ;  /* 0x00000004ff027424 */ /* 0x002fc600078e00ff */
[----:B------:R1:W-:Y:S04]  /*9240*/  STS [R4+0x5000], R11 ;  /* 0x0050000b04007388 */ /* 0x0003e80000000800 */
[----:B------:R1:W-:Y:S01]  /*9250*/  STS [R4+0x5200], R10 ;  /* 0x0052000a04007388 */ /* 0x0003e20000000800 */
[----:B--2---:R-:W-:-:S03]  /*9260*/  IMAD.WIDE R6, R57, R2, c[0x0][0x500] ;  /* 0x0001400039067625 */ /* 0x004fc600078e0202 */
[----:B------:R-:W-:Y:S06]  /*9270*/  BAR.SYNC.DEFER_BLOCKING 0x1, 0x80 ;  /* 0x0042000000007b1d */ /* 0x000fec0000010000 */
[----:B------:R-:W2:Y:S01]  /*9280*/  @P1 LDG.E R0, [R6.64] ;  /* 0x0000000606001981 */ /* 0x000ea2000c1e1900 */
[----:B------:R-:W-:Y:S02]  /*9290*/  IMAD.MOV.U32 R24, RZ, RZ, c[0x0][0x388] ;  /* 0x0000e200ff187624 */ /* 0x000fe400078e00ff */
[----:B---3--:R-:W-:-:S05]  /*92a0*/  @P0 IMAD.WIDE R2, R57, R2, c[0x0][0x508] ;  /* 0x0001420039020625 */ /* 0x008fca00078e0202 */
[----:B------:R3:W5:Y:S02]  /*92b0*/  @P0 LDG.E R24, [R2.64] ;  /* 0x0000000602180981 */ /* 0x000764000c1e1900 */
[----:B---3--:R-:W-:Y:S02]  /*92c0*/  CS2R R2, SRZ ;  /* 0x0000000000027805 */ /* 0x008fe4000001ff00 */
[--C-:B--2---:R-:W-:Y:S01]  /*92d0*/  @P1 SHF.R.S32.HI R3, RZ, 0x1f, R0.reuse ;  /* 0x0000001fff031819 */ /* 0x104fe20000011400 */
[----:B------:R-:W-:Y:S01]  /*92e0*/  @P1 IMAD.MOV.U32 R2, RZ, RZ, R0 ;  /* 0x000000ffff021224 */ /* 0x000fe200078e0000 */
[----:B------:R-:W-:Y:S05]  /*92f0*/  @P0 BRA `(.L_x_37) ;  /* 0x0000004000000947 */ /* 0x000fea0003800000 */
[----:B-1----:R-:W-:Y:S05]  /*9300*/  @!P1 BRA `(.L_x_37) ;  /* 0x0000003000009947 */ /* 0x002fea0003800000 */
[----:B------:R-:W2:Y:S04]  /*9310*/  LDG.E R4, [R6.64] ;  /* 0x0000000606047981 */ /* 0x000ea8000c1e1900 */
[----:B------:R-:W2:Y:S02]  /*9320*/  LDG.E R0, [R6.64+0x4] ;  /* 0x0000040606007981 */ /* 0x000ea4000c1e1900 */
[----:B--2--5:R-:W-:-:S02]  /*9330*/  IADD3 R24, -R4, R0, RZ ;  /* 0x0000000004187210 */ /* 0x024fc40007ffe1ff */
.L_x_37:
[----:B-1----:R-:W-:Y:S01]  /*9340*/  LOP3.LUT R4, R48, 0xffffffe0, RZ, 0xc0, !PT ;  /* 0xffffffe030047812 */ /* 0x002fe200078ec0ff */
[----:B------:R-:W1:Y:S01]  /*9350*/  S2R R10, SR_CTAID.Y ;  /* 0x00000000000a7919 */ /* 0x000e620000002600 */
[----:B------:R-:W-:Y:S01]  /*9360*/  SHF.R.S32.HI R5, RZ, 0x1f, R49 ;  /* 0x0000001fff057819 */ /* 0x000fe20000011431 */
[----:B------:R-:W-:Y:S01]  /*9370*/  IMAD.MOV.U32 R9, RZ, RZ, c[0x0][0x4e8] ;  /* 0x00013a00ff097624 */ /* 0x000fe200078e00ff */
[----:B------:R-:W-:Y:S01]  /*9380*/  LEA.HI R0, R29, R29, RZ, 0x1 ;  /* 0x0000001d1d007211 */ /* 0x000fe200078f08ff */
[----:B------:R-:W-:Y:S01]  /*9390*/  IMAD.IADD R7, R55, 0x1, -R4 ;  /* 0x0000000137077824 */ /* 0x000fe200078e0a04 */
[----:B------:R-:W2:Y:S01]  /*93a0*/  S2R R14, SR_CTAID.Y ;  /* 0x00000000000e7919 */ /* 0x000ea20000002600 */
[----:B------:R-:W-:Y:S01]  /*93b0*/  LEA.HI R4, R5, R49, RZ, 0x2 ;  /* 0x0000003105047211 */ /* 0x000fe200078f10ff */
[C---:B------:R-:W-:Y:S01]  /*93c0*/  IMAD R12, R29.reuse, 0x20, R52 ;  /* 0x000000201d0c7824 */ /* 0x040fe200078e0234 */
[C---:B------:R-:W-:Y:S01]  /*93d0*/  LOP3.LUT R6, R0.reuse, 0x1ffffffe, RZ, 0xc0, !PT ;  /* 0x1ffffffe00067812 */ /* 0x040fe200078ec0ff */
[----:B------:R-:W3:Y:S01]  /*93e0*/  S2R R21, SR_CTAID.X ;  /* 0x0000000000157919 */ /* 0x000ee20000002500 */
[----:B------:R-:W-:Y:S01]  /*93f0*/  SHF.R.S32.HI R8, RZ, 0x1f, R7 ;  /* 0x0000001fff087819 */ /* 0x000fe20000011407 */
[----:B------:R-:W-:Y:S01]  /*9400*/  IMAD.SHL.U32 R5, R0, 0x20, RZ ;  /* 0x0000002000057824 */ /* 0x000fe200078e00ff */
[----:B------:R-:W-:Y:S01]  /*9410*/  LOP3.LUT R4, R4, 0xffffffc, RZ, 0xc0, !PT ;  /* 0x0ffffffc04047812 */ /* 0x000fe200078ec0ff */
[----:B-----5:R-:W-:Y:S01]  /*9420*/  IMAD R24, R24, c[0x0][0x4e8], RZ ;  /* 0x00013a0018187a24 */ /* 0x020fe200078e02ff */
[----:B------:R-:W-:Y:S01]  /*9430*/  LEA.HI R0, R8, R7, RZ, 0x2 ;  /* 0x0000000708007211 */ /* 0x000fe200078f10ff */
[----:B------:R-:W-:Y:S01]  /*9440*/  BSSY B0, `(.L_x_38) ;  /* 0x0000087000007945 */ /* 0x000fe20003800000 */
[----:B------:R-:W-:Y:S01]  /*9450*/  IADD3 R6, R29, -R6, RZ ;  /* 0x800000061d067210 */ /* 0x000fe20007ffe0ff */
[----:B------:R-:W-:Y:S01]  /*9460*/  IMAD.IADD R4, R49, 0x1, -R4 ;  /* 0x0000000131047824 */ /* 0x000fe200078e0a04 */
[----:B------:R-:W-:-:S02]  /*9470*/  LOP3.LUT R5, R5, 0xffffffc0, RZ, 0xc0, !PT ;  /* 0xffffffc005057812 */ /* 0x000fc400078ec0ff */
[----:B------:R-:W-:Y:S02]  /*9480*/  SHF.R.S32.HI R0, RZ, 0x2, R0 ;  /* 0x00000002ff007819 */ /* 0x000fe40000011400 */
[----:B------:R-:W-:Y:S01]  /*9490*/  ISETP.NE.AND P2, PT, R9, 0x1, PT ;  /* 0x000000010900780c */ /* 0x000fe20003f45270 */
[----:B------:R-:W-:Y:S01]  /*94a0*/  IMAD R6, R6, 0x8, R5 ;  /* 0x0000000806067824 */ /* 0x000fe200078e0205 */
[----:B------:R-:W-:Y:S01]  /*94b0*/  LEA R16, R4, R0, 0x4 ;  /* 0x0000000004107211 */ /* 0x000fe200078e20ff */
[----:B------:R-:W-:Y:S01]  /*94c0*/  IMAD R0, R3, c[0x0][0x3a0], RZ ;  /* 0x0000e80003007a24 */ /* 0x000fe200078e02ff */
[----:B-1----:R-:W-:Y:S02]  /*94d0*/  SHF.R.S32.HI R11, RZ, 0x1f, R10 ;  /* 0x0000001fff0b7819 */ /* 0x002fe4000001140a */
[----:B------:R-:W-:Y:S01]  /*94e0*/  LEA.HI R10, R52, R52, RZ, 0x1 ;  /* 0x00000034340a7211 */ /* 0x000fe200078f08ff */
[----:B------:R-:W-:Y:S01]  /*94f0*/  IMAD.IADD R6, R16, 0x1, R6 ;  /* 0x0000000110067824 */ /* 0x000fe200078e0206 */
[----:B------:R-:W-:Y:S01]  /*9500*/  LOP3.LUT P0, RZ, R7, 0x3, RZ, 0xc0, !PT ;  /* 0x0000000307ff7812 */ /* 0x000fe2000780c0ff */
[----:B--2---:R-:W-:Y:S01]  /*9510*/  IMAD.WIDE.U32 R4, R14, c[0x0][0x490], R2 ;  /* 0x000124000e047a25 */ /* 0x004fe200078e0002 */
[----:B------:R-:W-:-:S02]  /*9520*/  LOP3.LUT R10, R10, 0x3fffffe, RZ, 0xc0, !PT ;  /* 0x03fffffe0a0a7812 */ /* 0x000fc400078ec0ff */
[----:B------:R-:W-:Y:S01]  /*9530*/  LEA.HI R13, R56, R55, RZ, 0x3 ;  /* 0x00000037380d7211 */ /* 0x000fe200078f18ff */
[C---:B------:R-:W-:Y:S02]  /*9540*/  IMAD R8, R2.reuse, c[0x0][0x3a4], R0 ;  /* 0x0000e90002087a24 */ /* 0x040fe400078e0200 */
[----:B------:R-:W-:-:S04]  /*9550*/  IMAD.WIDE.U32 R2, R2, c[0x0][0x3a0], RZ ;  /* 0x0000e80002027a25 */ /* 0x000fc800078e00ff */
[----:B---3--:R-:W-:Y:S02]  /*9560*/  IMAD R0, R21, 0x80, R6 ;  /* 0x0000008015007824 */ /* 0x008fe400078e0206 */
[----:B------:R-:W-:Y:S02]  /*9570*/  IMAD.IADD R3, R3, 0x1, R8 ;  /* 0x0000000103037824 */ /* 0x000fe400078e0208 */
[----:B------:R-:W-:Y:S01]  /*9580*/  IMAD R9, R11, c[0x0][0x490], RZ ;  /* 0x000124000b097a24 */ /* 0x000fe200078e02ff */
[----:B------:R-:W-:Y:S01]  /*9590*/  MOV R6, R0 ;  /* 0x0000000000067202 */ /* 0x000fe20000000f00 */
[----:B------:R-:W-:-:S04]  /*95a0*/  @P2 IMAD.HI.U32 R8, R0, c[0x0][0x4ec], RZ ;  /* 0x00013b0000082a27 */ /* 0x000fc800078e00ff */
[----:B------:R-:W-:Y:S01]  /*95b0*/  IMAD.IADD R7, R52, 0x1, -R10 ;  /* 0x0000000134077824 */ /* 0x000fe200078e0a0a */
[----:B------:R-:W-:Y:S01]  /*95c0*/  @P2 SHF.R.U32.HI R6, RZ, c[0x0][0x4f0], R8 ;  /* 0x00013c00ff062a19 */ /* 0x000fe20000011608 */
[C---:B------:R-:W-:Y:S02]  /*95d0*/  IMAD R9, R14.reuse, c[0x0][0x494], R9 ;  /* 0x000125000e097a24 */ /* 0x040fe400078e0209 */
[----:B------:R-:W-:Y:S01]  /*95e0*/  IMAD R20, R49, 0x8, R7 ;  /* 0x0000000831147824 */ /* 0x000fe200078e0207 */
[----:B------:R-:W-:Y:S01]  /*95f0*/  SHF.R.S32.HI R7, RZ, 0x1f, R57 ;  /* 0x0000001fff077819 */ /* 0x000fe20000011439 */
[----:B------:R-:W-:Y:S01]  /*9600*/  IMAD R11, R11, c[0x0][0x3e8], RZ ;  /* 0x0000fa000b0b7a24 */ /* 0x000fe200078e02ff */
[----:B------:R-:W-:Y:S01]  /*9610*/  IADD3 R5, R5, R9, RZ ;  /* 0x0000000905057210 */ /* 0x000fe20007ffe0ff */
[----:B------:R-:W-:Y:S01]  /*9620*/  IMAD.WIDE.U32 R2, R14, c[0x0][0x3e8], R2 ;  /* 0x0000fa000e027a25 */ /* 0x000fe200078e0002 */
[----:B------:R-:W-:Y:S02]  /*9630*/  IADD3 R8, -R6, RZ, RZ ;  /* 0x000000ff06087210 */ /* 0x000fe40007ffe1ff */
[----:B------:R-:W-:Y:S01]  /*9640*/  SEL R9, R57, RZ, !P1 ;  /* 0x000000ff39097207 */ /* 0x000fe20004800000 */
[----:B------:R-:W-:Y:S01]  /*9650*/  IMAD R12, R21, 0x80, R12 ;  /* 0x00000080150c7824 */ /* 0x000fe200078e020c */
[----:B------:R-:W-:Y:S01]  /*9660*/  SEL R10, R7, RZ, !P1 ;  /* 0x000000ff070a7207 */ /* 0x000fe20004800000 */
[----:B------:R-:W-:-:S02]  /*9670*/  IMAD R7, R14, c[0x0][0x3ec], R11 ;  /* 0x0000fb000e077a24 */ /* 0x000fc400078e020b */
[----:B------:R-:W-:Y:S02]  /*9680*/  IMAD R11, R8, c[0x0][0x4e8], R0 ;  /* 0x00013a00080b7a24 */ /* 0x000fe400078e0200 */
[----:B------:R-:W-:Y:S01]  /*9690*/  IMAD R0, R10, c[0x0][0x498], RZ ;  /* 0x000126000a007a24 */ /* 0x000fe200078e02ff */
[----:B------:R-:W-:Y:S01]  /*96a0*/  IADD3 R3, R3, R7, RZ ;  /* 0x0000000703037210 */ /* 0x000fe20007ffe0ff */
[----:B------:R-:W-:-:S04]  /*96b0*/  IMAD.WIDE.U32 R4, R9, c[0x0][0x498], R4 ;  /* 0x0001260009047a25 */ /* 0x000fc800078e0004 */
[----:B------:R-:W-:Y:S01]  /*96c0*/  IMAD R7, R9, c[0x0][0x49c], R0 ;  /* 0x0001270009077a24 */ /* 0x000fe200078e0200 */
[----:B------:R-:W-:Y:S01]  /*96d0*/  SHF.R.S32.HI R0, RZ, 0x1f, R6 ;  /* 0x0000001fff007819 */ /* 0x000fe20000011406 */
[----:B------:R-:W-:Y:S01]  /*96e0*/  @P2 IMAD.HI.U32 R8, R12, c[0x0][0x4ec], RZ ;  /* 0x00013b000c082a27 */ /* 0x000fe200078e00ff */
[----:B------:R-:W-:-:S03]  /*96f0*/  IADD3 R4, P1, R6, R4, RZ ;  /* 0x0000000406047210 */ /* 0x000fc60007f3e0ff */
[----:B------:R-:W-:Y:S01]  /*9700*/  IMAD R6, R10, c[0x0][0x3f0], RZ ;  /* 0x0000fc000a067a24 */ /* 0x000fe200078e02ff */
[----:B------:R-:W-:Y:S01]  /*9710*/  IADD3.X R5, R0, R5, R7, P1, !PT ;  /* 0x0000000500057210 */ /* 0x000fe20000ffe407 */
[----:B------:R-:W-:Y:S01]  /*9720*/  IMAD.SHL.U32 R10, R13, 0x8, RZ ;  /* 0x000000080d0a7824 */ /* 0x000fe200078e00ff */
[----:B------:R-:W-:Y:S01]  /*9730*/  SHF.R.S32.HI R0, RZ, 0x1f, R11 ;  /* 0x0000001fff007819 */ /* 0x000fe2000001140b */
[----:B------:R-:W-:Y:S01]  /*9740*/  IMAD.MOV.U32 R18, RZ, RZ, R12 ;  /* 0x000000ffff127224 */ /* 0x000fe200078e000c */
[----:B------:R-:W-:Y:S01]  /*9750*/  @P2 SHF.R.U32.HI R18, RZ, c[0x0][0x4f0], R8 ;  /* 0x00013c00ff122a19 */ /* 0x000fe20000011608 */
[----:B------:R-:W-:Y:S02]  /*9760*/  IMAD R13, R9, c[0x0][0x3f4], R6 ;  /* 0x0000fd00090d7a24 */ /* 0x000fe400078e0206 */
[----:B------:R-:W-:Y:S01]  /*9770*/  IMAD R7, R0, c[0x0][0x488], RZ ;  /* 0x0001220000077a24 */ /* 0x000fe200078e02ff */
[----:B------:R-:W-:Y:S01]  /*9780*/  LOP3.LUT R0, R10, 0xc0, RZ, 0xc0, !PT ;  /* 0x000000c00a007812 */ /* 0x000fe200078ec0ff */
[----:B------:R-:W-:-:S02]  /*9790*/  IMAD.SHL.U32 R6, R29, 0x8, RZ ;  /* 0x000000081d067824 */ /* 0x000fc400078e00ff */
[----:B------:R-:W-:-:S03]  /*97a0*/  IMAD.WIDE.U32 R8, R9, c[0x0][0x3f0], R2 ;  /* 0x0000fc0009087a25 */ /* 0x000fc600078e0002 */
[----:B------:R-:W-:Y:S01]  /*97b0*/  LOP3.LUT R10, R0, 0x18, R6, 0xf8, !PT ;  /* 0x00000018000a7812 */ /* 0x000fe200078ef806 */
[----:B------:R-:W-:-:S04]  /*97c0*/  IMAD.WIDE.U32 R2, R11, c[0x0][0x488], R4 ;  /* 0x000122000b027a25 */ /* 0x000fc800078e0004 */
[----:B------:R-:W-:Y:S01]  /*97d0*/  IMAD R4, R11, c[0x0][0x48c], R7 ;  /* 0x000123000b047a24 */ /* 0x000fe200078e0207 */
[----:B------:R-:W-:Y:S01]  /*97e0*/  SHF.R.U32.HI R11, RZ, 0x3, R0 ;  /* 0x00000003ff0b7819 */ /* 0x000fe20000011600 */
[----:B------:R-:W-:Y:S01]  /*97f0*/  IMAD.IADD R5, R9, 0x1, R13 ;  /* 0x0000000109057824 */ /* 0x000fe200078e020d */
[----:B------:R-:W-:Y:S01]  /*9800*/  IADD3 R0, -R18, RZ, RZ ;  /* 0x000000ff12007210 */ /* 0x000fe20007ffe1ff */
[----:B------:R-:W-:Y:S01]  /*9810*/  IMAD.IADD R3, R3, 0x1, R4 ;  /* 0x0000000103037824 */ /* 0x000fe200078e0204 */
[----:B------:R-:W-:Y:S02]  /*9820*/  LEA R7, P1, R2, c[0x0][0x450], 0x2 ;  /* 0x0001140002077a11 */ /* 0x000fe400078210ff */
[----:B------:R-:W-:Y:S01]  /*9830*/  LOP3.LUT R19, R10, R11, RZ, 0x3c, !PT ;  /* 0x0000000b0a137212 */ /* 0x000fe200078e3cff */
[----:B------:R-:W-:Y:S01]  /*9840*/  IMAD R9, R0, c[0x0][0x4e8], R12 ;  /* 0x00013a0000097a24 */ /* 0x000fe200078e020c */
[----:B------:R-:W-:Y:S01]  /*9850*/  LEA.HI.X R0, R2, c[0x0][0x454], R3, 0x2, P1 ;  /* 0x0001150002007a11 */ /* 0x000fe200008f1403 */
[----:B------:R-:W-:Y:S01]  /*9860*/  SHFL.IDX PT, R14, R7, RZ, 0x1c1f ;  /* 0x001c1fff070e7589 */ /* 0x000fe200000e0000 */
[----:B------:R-:W-:-:S02]  /*9870*/  SHF.R.S32.HI R10, RZ, 0x1f, R18 ;  /* 0x0000001fff0a7819 */ /* 0x000fc40000011412 */
[----:B------:R-:W-:Y:S01]  /*9880*/  MOV R4, R8 ;  /* 0x0000000800047202 */ /* 0x000fe20000000f00 */
[----:B------:R-:W1:Y:S01]  /*9890*/  SHFL.IDX PT, R15, R0, RZ, 0x1c1f ;  /* 0x001c1fff000f7589 */ /* 0x000e6200000e0000 */
[----:B------:R-:W-:Y:S02]  /*98a0*/  IMAD R8, R21, 0x80, R16 ;  /* 0x0000008015087824 */ /* 0x000fe400078e0210 */
[----:B------:R-:W-:Y:S01]  /*98b0*/  IMAD R2, R10, c[0x0][0x3e0], RZ ;  /* 0x0000f8000a027a24 */ /* 0x000fe200078e02ff */
[----:B------:R-:W-:Y:S02]  /*98c0*/  SHFL.IDX PT, R12, R7, 0x1, 0x1c1f ;  /* 0x003c1f00070c7f89 */ /* 0x000fe400000e0000 */
[----:B------:R-:W-:Y:S02]  /*98d0*/  ISETP.GE.OR P3, PT, R8, R24, P0 ;  /* 0x000000180800720c */ /* 0x000fe40000766670 */
[----:B------:R-:W2:Y:S04]  /*98e0*/  SHFL.IDX PT, R13, R0, 0x1, 0x1c1f ;  /* 0x003c1f00000d7f89 */ /* 0x000ea800000e0000 */
[----:B------:R-:W-:Y:S04]  /*98f0*/  SHFL.IDX PT, R16, R7, 0x2, 0x1c1f ;  /* 0x005c1f0007107f89 */ /* 0x000fe800000e0000 */
[----:B------:R-:W3:Y:S04]  /*9900*/  SHFL.IDX PT, R17, R0, 0x2, 0x1c1f ;  /* 0x005c1f0000117f89 */ /* 0x000ee800000e0000 */
[----:B------:R4:W-:Y:S04]  /*9910*/  SHFL.IDX PT, R10, R7, 0x3, 0x1c1f ;  /* 0x007c1f00070a7f89 */ /* 0x0009e800000e0000 */
[----:B------:R2:W2:Y:S04]  /*9920*/  SHFL.IDX PT, R11, R0, 0x3, 0x1c1f ;  /* 0x007c1f00000b7f89 */ /* 0x0004a800000e0000 */
[----:B-1----:R-:W-:Y:S01]  /*9930*/  @!P3 ST.E [R14.64], R50 ;  /* 0x000000320e00b985 */ /* 0x002fe2000c101906 */
[----:B----4-:R-:W-:-:S02]  /*9940*/  IMAD R7, R18, c[0x0][0x3e4], R2 ;  /* 0x0000f90012077a24 */ /* 0x010fc400078e0202 */
[----:B------:R-:W-:Y:S01]  /*9950*/  IMAD.WIDE.U32 R2, R18, c[0x0][0x3e0], R4 ;  /* 0x0000f80012027a25 */ /* 0x000fe200078e0004 */
[C---:B------:R-:W-:Y:S02]  /*9960*/  IADD3 R5, R8.reuse, 0x40, RZ ;  /* 0x0000004008057810 */ /* 0x040fe40007ffe0ff */
[C---:B--2---:R-:W-:Y:S01]  /*9970*/  IADD3 R0, R8.reuse, 0x8, RZ ;  /* 0x0000000808007810 */ /* 0x044fe20007ffe0ff */
[----:B------:R-:W-:Y:S01]  /*9980*/  IMAD.IADD R3, R3, 0x1, R7 ;  /* 0x0000000103037824 */ /* 0x000fe200078e0207 */
[----:B------:R-:W-:Y:S02]  /*9990*/  IADD3 R8, R8, 0x48, RZ ;  /* 0x0000004808087810 */ /* 0x000fe40007ffe0ff */
[-C--:B------:R-:W-:Y:S01]  /*99a0*/  ISETP.GE.OR P2, PT, R0, R24.reuse, P0 ;  /* 0x000000180000720c */ /* 0x080fe20000746670 */
[----:B------:R-:W-:Y:S01]  /*99b0*/  IMAD.WIDE.U32 R2, R9, c[0x0][0x3d8], R2 ;  /* 0x0000f60009027a25 */ /* 0x000fe200078e0002 */
[----:B------:R-:W-:Y:S02]  /*99c0*/  SHF.R.S32.HI R4, RZ, 0x1f, R9 ;  /* 0x0000001fff047819 */ /* 0x000fe40000011409 */
[----:B------:R-:W-:-:S02]  /*99d0*/  ISETP.GE.OR P1, PT, R5, R24, P0 ;  /* 0x000000180500720c */ /* 0x000fc40000726670 */
[----:B------:R-:W-:Y:S01]  /*99e0*/  ISETP.GE.OR P0, PT, R8, R24, P0 ;  /* 0x000000180800720c */ /* 0x000fe20000706670 */
[----:B------:R-:W-:Y:S01]  /*99f0*/  IMAD R0, R4, c[0x0][0x3d8], RZ ;  /* 0x0000f60004007a24 */ /* 0x000fe200078e02ff */
[----:B------:R-:W-:-:S03]  /*9a00*/  LEA R5, R20, R19, 0x5 ;  /* 0x0000001314057211 */ /* 0x000fc600078e28ff */
[----:B------:R-:W-:Y:S02]  /*9a10*/  IMAD R4, R9, c[0x0][0x3dc], R0 ;  /* 0x0000f70009047a24 */ /* 0x000fe400078e0200 */
[----:B------:R-:W-:Y:S01]  /*9a20*/  IMAD.SHL.U32 R0, R5, 0x2, RZ ;  /* 0x0000000205007824 */ /* 0x000fe200078e00ff */
[----:B------:R-:W-:Y:S01]  /*9a30*/  @!P2 ST.E [R12.64], R51 ;  /* 0x000000330c00a985 */ /* 0x000fe2000c101906 */
[----:B------:R-:W-:-:S03]  /*9a40*/  IMAD.IADD R3, R3, 0x1, R4 ;  /* 0x0000000103037824 */ /* 0x000fc600078e0204 */
[----:B---3--:R-:W-:Y:S04]  /*9a50*/  @!P1 ST.E [R16.64], R53 ;  /* 0x0000003510009985 */ /* 0x008fe8000c101906 */
[----:B------:R1:W-:Y:S01]  /*9a60*/  @!P0 ST.E [R10.64], R54 ;  /* 0x000000360a008985 */ /* 0x0003e2000c101906 */
[----:B------:R-:W-:-:S03]  /*9a70*/  LEA R25, P0, R2, c[0x0][0x380], 0x1 ;  /* 0x0000e00002197a11 */ /* 0x000fc600078008ff */
[----:B------:R2:W3:Y:S04]  /*9a80*/  LDS.128 R36, [R0+0x880] ;  /* 0x0008800000247984 */ /* 0x0004e80000000c00 */
[----:B------:R2:W4:Y:S04]  /*9a90*/  LDS.128 R48, [R0+0x1080] ;  /* 0x0010800000307984 */ /* 0x0005280000000c00 */
[----:B------:R2:W2:Y:S04]  /*9aa0*/  LDS.128 R60, [R0+0x1880] ;  /* 0x00188000003c7984 */ /* 0x0004a80000000c00 */
[----:B------:R2:W2:Y:S04]  /*9ab0*/  LDS.128 R32, [R0+0x2880] ;  /* 0x0028800000207984 */ /* 0x0004a80000000c00 */
[----:B------:R2:W2:Y:S04]  /*9ac0*/  LDS.128 R44, [R0+0x3080] ;  /* 0x00308000002c7984 */ /* 0x0004a80000000c00 */
[----:B------:R2:W2:Y:S01]  /*9ad0*/  LDS.128 R56, [R0+0x3880] ;  /* 0x0038800000387984 */ /* 0x0004a20000000c00 */
[----:B-1----:R-:W-:-:S03]  /*9ae0*/  LEA R11, R21, R52, 0x7 ;  /* 0x00000034150b7211 */ /* 0x002fc600078e38ff */
[----:B------:R1:W1:Y:S01]  /*9af0*/  LDS.128 R28, [R0+0x4880] ;  /* 0x00488000001c7984 */ /* 0x0002620000000c00 */
[----:B------:R-:W-:Y:S02]  /*9b00*/  LEA.HI.X R10, R2, c[0x0][0x384], R3, 0x1, P0 ;  /* 0x0000e100020a7a11 */ /* 0x000fe400000f0c03 */
[----:B------:R-:W-:Y:S01]  /*9b10*/  ISETP.GE.AND P0, PT, R11, R24, PT ;  /* 0x000000180b00720c */ /* 0x000fe20003f06270 */
[----:B------:R1:W1:Y:S04]  /*9b20*/  LDS.128 R40, [R0+0x5080] ;  /* 0x0050800000287984 */ /* 0x0002680000000c00 */
[----:B------:R1:W1:Y:S04]  /*9b30*/  LDS.128 R64, [R0+0x5880] ;  /* 0x0058800000407984 */ /* 0x0002680000000c00 */
[----:B------:R1:W1:Y:S04]  /*9b40*/  SHFL.IDX PT, R2, R25, RZ, 0x1c1f ;  /* 0x001c1fff19027589 */ /* 0x00026800000e0000 */
[----:B------:R1:W1:Y:S01]  /*9b50*/  SHFL.IDX PT, R3, R10, RZ, 0x1c1f ;  /* 0x001c1fff0a037589 */ /* 0x00026200000e0000 */
[----:B------:R-:W-:Y:S05]  /*9b60*/  @P0 BRA `(.L_x_39) ;  /* 0x0000014000000947 */ /* 0x000fea0003800000 */
[----:B---3--:R-:W3:Y:S01]  /*9b70*/  LDS.128 R20, [R0+0x80] ;  /* 0x0000800000147984 */ /* 0x008ee20000000c00 */
[----:B------:R-:W-:-:S02]  /*9b80*/  IADD3 R5, R6, 0x20, RZ ;  /* 0x0000002006057810 */ /* 0x000fc40007ffe0ff */
[C---:B------:R-:W-:Y:S01]  /*9b90*/  IADD3 R7, R6.reuse, 0x40, RZ ;  /* 0x0000004006077810 */ /* 0x040fe20007ffe0ff */
[----:B------:R-:W5:Y:S01]  /*9ba0*/  LDS.128 R16, [R0+0x2080] ;  /* 0x0020800000107984 */ /* 0x000f620000000c00 */
[----:B------:R-:W-:Y:S02]  /*9bb0*/  ISETP.GE.AND P1, PT, R5, c[0x0][0x3c8], PT ;  /* 0x0000f20005007a0c */ /* 0x000fe40003f26270 */
[----:B------:R-:W-:Y:S01]  /*9bc0*/  ISETP.GE.AND P0, PT, R7, c[0x0][0x3c8], PT ;  /* 0x0000f20007007a0c */ /* 0x000fe20003f06270 */
[----:B------:R4:W2:Y:S01]  /*9bd0*/  LDS.128 R12, [R0+0x4080] ;  /* 0x00408000000c7984 */ /* 0x0008a20000000c00 */
[----:B------:R-:W-:-:S09]  /*9be0*/  ISETP.GE.AND P2, PT, R6, c[0x0][0x3c8], PT ;  /* 0x0000f20006007a0c */ /* 0x000fd20003f46270 */
[----:B------:R-:W-:-:S04]  /*9bf0*/  @!P1 SHF.R.S32.HI R4, RZ, 0x1f, R5 ;  /* 0x0000001fff049819 */ /* 0x000fc80000011405 */
[----:B------:R-:W-:Y:S01]  /*9c00*/  @!P1 LEA.HI R4, R4, R5, RZ, 0x3 ;  /* 0x0000000504049211 */ /* 0x000fe200078f18ff */
[----:B-1----:R-:W-:-:S03]  /*9c10*/  @!P2 IMAD.WIDE R8, R6, 0x2, R2 ;  /* 0x000000020608a825 */ /* 0x002fc600078e0202 */
[----:B------:R-:W-:Y:S02]  /*9c20*/  @!P1 LOP3.LUT R4, R4, 0xfffffff8, RZ, 0xc0, !PT ;  /* 0xfffffff804049812 */ /* 0x000fe400078ec0ff */
[----:B--2-4-:R-:W-:-:S03]  /*9c30*/  @!P0 SHF.R.S32.HI R0, RZ, 0x1f, R7 ;  /* 0x0000001fff008819 */ /* 0x014fc60000011407 */
[----:B------:R-:W-:Y:S01]  /*9c40*/  @!P1 IMAD.WIDE R4, R4, 0x2, R2 ;  /* 0x0000000204049825 */ /* 0x000fe200078e0202 */
[----:B------:R-:W-:-:S04]  /*9c50*/  @!P0 LEA.HI R0, R0, R7, RZ, 0x3 ;  /* 0x0000000700008211 */ /* 0x000fc800078f18ff */
[----:B------:R-:W-:Y:S01]  /*9c60*/  @!P0 LOP3.LUT R0, R0, 0xfffffff8, RZ, 0xc0, !PT ;  /* 0xfffffff800008812 */ /* 0x000fe200078ec0ff */
[----:B---3--:R1:W-:Y:S04]  /*9c70*/  @!P2 ST.E.128 [R8.64], R20 ;  /* 0x000000140800a985 */ /* 0x0083e8000c101d06 */
[----:B------:R-:W-:Y:S01]  /*9c80*/  @!P0 IMAD.WIDE R2, R0, 0x2, R2 ;  /* 0x0000000200028825 */ /* 0x000fe200078e0202 */
[----:B-----5:R1:W-:Y:S04]  /*9c90*/  @!P1 ST.E.128 [R4.64], R16 ;  /* 0x0000001004009985 */ /* 0x0203e8000c101d06 */
[----:B------:R1:W-:Y:S02]  /*9ca0*/  @!P0 ST.E.128 [R2.64], R12 ;  /* 0x0000000c02008985 */ /* 0x0003e4000c101d06 */
.L_x_39:
[----:B---3--:R-:W-:Y:S05]  /*9cb0*/  BSYNC B0 ;  /* 0x0000000000007941 */ /* 0x008fea0003800000 */
.L_x_38:
[----:B-12---:R-:W-:Y:S01]  /*9cc0*/  IADD3 R0, R11, 0x20, RZ ;  /* 0x000000200b007810 */ /* 0x006fe20007ffe0ff */
[----:B------:R1:W2:Y:S01]  /*9cd0*/  SHFL.IDX PT, R3, R10, 0x1, 0x1c1f ;  /* 0x003c1f000a037f89 */ /* 0x0002a200000e0000 */
[----:B------:R-:W-:Y:S02]  /*9ce0*/  BSSY B0, `(.L_x_40) ;  /* 0x0000015000007945 */ /* 0x000fe40003800000 */
[----:B------:R-:W-:Y:S01]  /*9cf0*/  ISETP.GE.AND P0, PT, R0, R24, PT ;  /* 0x000000180000720c */ /* 0x000fe20003f06270 */
[----:B------:R1:W3:-:S12]  /*9d00*/  SHFL.IDX PT, R2, R25, 0x1, 0x1c1f ;  /* 0x003c1f0019027f89 */ /* 0x0002d800000e0000 */
[----:B------:R-:W-:Y:S05]  /*9d10*/  @P0 BRA `(.L_x_41) ;  /* 0x0000011000000947 */ /* 0x000fea0003800000 */
[C---:B------:R-:W-:Y:S02]  /*9d20*/  IADD3 R5, R6.reuse, 0x20, RZ ;  /* 0x0000002006057810 */ /* 0x040fe40007ffe0ff */
[C---:B------:R-:W-:Y:S02]  /*9d30*/  IADD3 R7, R6.reuse, 0x40, RZ ;  /* 0x0000004006077810 */ /* 0x040fe40007ffe0ff */
        /* <DEDUP_REMOVED lines=15> */
.L_x_41:
[----:B------:R-:W-:Y:S05]  /*9e30*/  BSYNC B0 ;  /* 0x0000000000007941 */ /* 0x000fea0003800000 */
.L_x_40:
[----:B------:R-:W-:Y:S01]  /*9e40*/  IADD3 R0, R11, 0x40, RZ ;  /* 0x000000400b007810 */ /* 0x000fe20007ffe0ff */
[----:B--2---:R2:W1:Y:S01]  /*9e50*/  SHFL.IDX PT, R3, R10, 0x2, 0x1c1f ;  /* 0x005c1f000a037f89 */ /* 0x00446200000e0000 */
[----:B------:R-:W-:Y:S02]  /*9e60*/  BSSY B0, `(.L_x_42) ;  /* 0x0000015000007945 */ /* 0x000fe40003800000 */
[----:B------:R-:W-:Y:S01]  /*9e70*/  ISETP.GE.AND P0, PT, R0, R24, PT ;  /* 0x000000180000720c */ /* 0x000fe20003f06270 */
[----:B---3--:R2:W3:-:S12]  /*9e80*/  SHFL.IDX PT, R2, R25, 0x2, 0x1c1f ;  /* 0x005c1f0019027f89 */ /* 0x0084d800000e0000 */
        /* <DEDUP_REMOVED lines=18> */
.L_x_43:
[----:B------:R-:W-:Y:S05]  /*9fb0*/  BSYNC B0 ;  /* 0x0000000000007941 */ /* 0x000fea0003800000 */
.L_x_42:
[----:B------:R-:W-:Y:S01]  /*9fc0*/  IADD3 R0, R11, 0x60, RZ ;  /* 0x000000600b007810 */ /* 0x000fe20007ffe0ff */
[----:B-1----:R1:W2:Y:S03]  /*9fd0*/  SHFL.IDX PT, R3, R10, 0x3, 0x1c1f ;  /* 0x007c1f000a037f89 */ /* 0x0022a600000e0000 */
[----:B------:R-:W-:Y:S01]  /*9fe0*/  ISETP.GE.AND P0, PT, R0, R24, PT ;  /* 0x000000180000720c */ /* 0x000fe20003f06270 */
[----:B---3--:R1:W3:-:S12]  /*9ff0*/  SHFL.IDX PT, R2, R25, 0x3, 0x1c1f ;  /* 0x007c1f0019027f89 */ /* 0x0082d800000e0000 */
[----:B------:R-:W-:Y:S05]  /*a000*/  @P0 EXIT ;  /* 0x000000000000094d */ /* 0x000fea0003800000 */
[C---:B------:R-:W-:Y:S02]  /*a010*/  IADD3 R4, R6.reuse, 0x20, RZ ;  /* 0x0000002006047810 */ /* 0x040fe40007ffe0ff */
[----:B------:R-:W-:Y:S02]  /*a020*/  ISETP.GE.AND P1, PT, R6, c[0x0][0x3c8], PT ;  /* 0x0000f20006007a0c */ /* 0x000fe40003f26270 */
[----:B------:R-:W-:-:S11]  /*a030*/  ISETP.GE.AND P0, PT, R4, c[0x0][0x3c8], PT ;  /* 0x0000f20004007a0c */ /* 0x000fd60003f06270 */
[----:B--23--:R-:W-:Y:S02]  /*a040*/  @!P1 IMAD.WIDE R8, R6, 0x2, R2 ;  /* 0x0000000206089825 */ /* 0x00cfe400078e0202 */
[----:B------:R-:W-:-:S03]  /*a050*/  @!P0 SHF.R.S32.HI R0, RZ, 0x1f, R4 ;  /* 0x0000001fff008819 */ /* 0x000fc60000011404 */
[----:B------:R2:W-:Y:S01]  /*a060*/  @!P1 ST.E.128 [R8.64], R60 ;  /* 0x0000003c08009985 */ /* 0x0005e2000c101d06 */
[----:B------:R-:W-:-:S04]  /*a070*/  @!P0 LEA.HI R0, R0, R4, RZ, 0x3 ;  /* 0x0000000400008211 */ /* 0x000fc800078f18ff */
[----:B------:R-:W-:-:S05]  /*a080*/  @!P0 LOP3.LUT R0, R0, 0xfffffff8, RZ, 0xc0, !PT ;  /* 0xfffffff800008812 */ /* 0x000fca00078ec0ff */
[----:B------:R-:W-:Y:S01]  /*a090*/  @!P0 IMAD.WIDE R4, R0, 0x2, R2 ;  /* 0x0000000200048825 */ /* 0x000fe200078e0202 */
[----:B------:R-:W-:-:S04]  /*a0a0*/  IADD3 R0, R6, 0x40, RZ ;  /* 0x0000004006007810 */ /* 0x000fc80007ffe0ff */
[----:B------:R2:W-:Y:S01]  /*a0b0*/  @!P0 ST.E.128 [R4.64], R56 ;  /* 0x0000003804008985 */ /* 0x0005e2000c101d06 */
[----:B------:R-:W-:-:S13]  /*a0c0*/  ISETP.GE.AND P0, PT, R0, c[0x0][0x3c8], PT ;  /* 0x0000f20000007a0c */ /* 0x000fda0003f06270 */
[----:B------:R-:W-:Y:S05]  /*a0d0*/  @P0 EXIT ;  /* 0x000000000000094d */ /* 0x000fea0003800000 */
[----:B--2---:R-:W-:-:S04]  /*a0e0*/  SHF.R.S32.HI R4, RZ, 0x1f, R0 ;  /* 0x0000001fff047819 */ /* 0x004fc80000011400 */
[----:B------:R-:W-:-:S04]  /*a0f0*/  LEA.HI R0, R4, R0, RZ, 0x3 ;  /* 0x0000000004007211 */ /* 0x000fc800078f18ff */
[----:B------:R-:W-:-:S05]  /*a100*/  LOP3.LUT R0, R0, 0xfffffff8, RZ, 0xc0, !PT ;  /* 0xfffffff800007812 */ /* 0x000fca00078ec0ff */
[----:B------:R-:W-:-:S05]  /*a110*/  IMAD.WIDE R2, R0, 0x2, R2 ;  /* 0x0000000200027825 */ /* 0x000fca00078e0202 */
[----:B------:R-:W-:Y:S01]  /*a120*/  ST.E.128 [R2.64], R64 ;  /* 0x0000004002007985 */ /* 0x000fe2000c101d06 */
[----:B------:R-:W-:Y:S05]  /*a130*/  EXIT ;  /* 0x000000000000794d */ /* 0x000fea0003800000 */
.L_x_36:
[----:B------:R-:W2:Y:S01]  /*a140*/  LDL R8, [R1+0xc] ;  /* 0x00000c0001087983 */ /* 0x000ea20000100800 */
[----:B------:R-:W-:Y:S01]  /*a150*/  ISETP.NE.U32.AND P1, PT, RZ, c[0x0][0x508], PT ;  /* 0x00014200ff007a0c */ /* 0x000fe20003f25070 */
[----:B------:R-:W-:Y:S01]  /*a160*/  IMAD.MOV.U32 R2, RZ, RZ, 0x4 ;  /* 0x00000004ff027424 */ /* 0x000fe200078e00ff */
[----:B------:R-:W-:Y:S02]  /*a170*/  ISETP.NE.U32.AND P0, PT, RZ, c[0x0][0x500], PT ;  /* 0x00014000ff007a0c */ /* 0x000fe40003f05070 */
[----:B------:R-:W-:Y:S02]  /*a180*/  ISETP.NE.AND.EX P1, PT, RZ, c[0x0][0x50c], PT, P1 ;  /* 0x00014300ff007a0c */ /* 0x000fe40003f25310 */
[----:B------:R-:W-:Y:S01]  /*a190*/  ISETP.NE.AND.EX P0, PT, RZ, c[0x0][0x504], PT, P0 ;  /* 0x00014100ff007a0c */ /* 0x000fe20003f05300 */
[----:B------:R-:W-:Y:S02]  /*a1a0*/  IMAD.MOV.U32 R13, RZ, RZ, c[0x0][0x388] ;  /* 0x0000e200ff0d7624 */ /* 0x000fe400078e00ff */
[----:B--2---:R-:W-:-:S08]  /*a1b0*/  IMAD.WIDE R6, R8, R2, c[0x0][0x500] ;  /* 0x0001400008067625 */ /* 0x004fd000078e0202 */
[----:B------:R-:W-:Y:S02]  /*a1c0*/  @P1 IMAD.WIDE R2, R8, R2, c[0x0][0x508] ;  /* 0x0001420008021625 */ /* 0x000fe400078e0202 */
[----:B------:R-:W2:Y:S04]  /*a1d0*/  @P0 LDG.E R0, [R6.64] ;  /* 0x0000000606000981 */ /* 0x000ea8000c1e1900 */
[----:B------:R1:W5:Y:S01]  /*a1e0*/  @P1 LDG.E R13, [R2.64] ;  /* 0x00000006020d1981 */ /* 0x000362000c1e1900 */
[----:B------:R-:W-:Y:S02]  /*a1f0*/  CS2R R4, SRZ ;  /* 0x0000000000047805 */ /* 0x000fe4000001ff00 */
[--C-:B--2---:R-:W-:Y:S01]  /*a200*/  @P0 SHF.R.S32.HI R5, RZ, 0x1f, R0.reuse ;  /* 0x0000001fff050819 */ /* 0x104fe20000011400 */
[----:B------:R-:W-:Y:S01]  /*a210*/  @P0 IMAD.MOV.U32 R4, RZ, RZ, R0 ;  /* 0x000000ffff040224 */ /* 0x000fe200078e0000 */
[----:B------:R-:W-:Y:S05]  /*a220*/  @P1 BRA `(.L_x_44) ;  /* 0x0000004000001947 */ /* 0x000fea0003800000 */
[----:B-1----:R-:W-:Y:S05]  /*a230*/  @!P0 BRA `(.L_x_44) ;  /* 0x0000003000008947 */ /* 0x002fea0003800000 */
[----:B------:R1:W2:Y:S04]  /*a240*/  LDG.E R0, [R6.64] ;  /* 0x0000000606007981 */ /* 0x0002a8000c1e1900 */
[----:B-1----:R-:W2:Y:S02]  /*a250*/  LDG.E R6, [R6.64+0x4] ;  /* 0x0000040606067981 */ /* 0x002ea4000c1e1900 */
[----:B--2--5:R-:W-:-:S02]  /*a260*/  IADD3 R13, -R0, R6, RZ ;  /* 0x00000006000d7210 */ /* 0x024fc40007ffe1ff */
.L_x_44:
[----:B-1----:R-:W1:Y:S01]  /*a270*/  S2R R11, SR_TID.X ;  /* 0x00000000000b7919 */ /* 0x002e620000002100 */
[----:B------:R-:W-:Y:S01]  /*a280*/  SHF.R.S32.HI R0, RZ, 0x1f, R8 ;  /* 0x0000001fff007819 */ /* 0x000fe20000011408 */
[----:B------:R-:W-:Y:S01]  /*a290*/  BSSY B0, `(.L_x_45) ;  /* 0x0000029000007945 */ /* 0x000fe20003800000 */
[----:B------:R-:W-:Y:S01]  /*a2a0*/  SEL R9, R8, RZ, !P0 ;  /* 0x000000ff08097207 */ /* 0x000fe20004000000 */
[----:B------:R-:W2:Y:S01]  /*a2b0*/  S2R R2, SR_CTAID.Y ;  /* 0x0000000000027919 */ /* 0x000ea20000002600 */
[----:B------:R-:W-:-:S03]  /*a2c0*/  SEL R10, R0, RZ, !P0 ;  /* 0x000000ff000a7207 */ /* 0x000fc60004000000 */
[----:B------:R-:W3:Y:S01]  /*a2d0*/  S2R R12, SR_CTAID.Y ;  /* 0x00000000000c7919 */ /* 0x000ee20000002600 */
[----:B-1----:R-:W-:Y:S02]  /*a2e0*/  ISETP.GE.AND P1, PT, R11, 0x80, PT ;  /* 0x000000800b00780c */ /* 0x002fe40003f26270 */
[----:B--2---:R-:W-:-:S11]  /*a2f0*/  SHF.R.S32.HI R14, RZ, 0x1f, R2 ;  /* 0x0000001fff0e7819 */ /* 0x004fd60000011402 */
[----:B------:R-:W-:Y:S05]  /*a300*/  @P1 BRA `(.L_x_46) ;  /* 0x0000021000001947 */ /* 0x000fea0003800000 */
[----:B---3--:R-:W1:Y:S01]  /*a310*/  S2R R8, SR_CTAID.X ;  /* 0x0000000000087919 */ /* 0x008e620000002500 */
[----:B-----5:R-:W-:Y:S01]  /*a320*/  IMAD R0, R13, c[0x0][0x4e8], RZ ;  /* 0x00013a000d007a24 */ /* 0x020fe200078e02ff */
[----:B-1----:R-:W-:-:S04]  /*a330*/  LEA R8, R8, R11, 0x7 ;  /* 0x0000000b08087211 */ /* 0x002fc800078e38ff */
[----:B------:R-:W-:-:S13]  /*a340*/  ISETP.GE.AND P0, PT, R8, R0, PT ;  /* 0x000000000800720c */ /* 0x000fda0003f06270 */
[----:B------:R-:W-:Y:S05]  /*a350*/  @P0 BRA `(.L_x_46) ;  /* 0x000001c000000947 */ /* 0x000fea0003800000 */
[----:B------:R-:W-:Y:S01]  /*a360*/  MOV R0, c[0x0][0x4e8] ;  /* 0x00013a0000007a02 */ /* 0x000fe20000000f00 */
[----:B------:R-:W-:Y:S01]  /*a370*/  IMAD R6, R14, c[0x0][0x490], RZ ;  /* 0x000124000e067a24 */ /* 0x000fe200078e02ff */
[----:B------:R-:W-:Y:S01]  /*a380*/  MOV R2, R4 ;  /* 0x0000000400027202 */ /* 0x000fe20000000f00 */
[----:B------:R-:W-:Y:S01]  /*a390*/  IMAD.MOV.U32 R3, RZ, RZ, R5 ;  /* 0x000000ffff037224 */ /* 0x000fe200078e0005 */
[----:B------:R-:W-:Y:S01]  /*a3a0*/  ISETP.NE.AND P0, PT, R0, 0x1, PT ;  /* 0x000000010000780c */ /* 0x000fe20003f05270 */
[C---:B------:R-:W-:Y:S01]  /*a3b0*/  IMAD R6, R12.reuse, c[0x0][0x494], R6 ;  /* 0x000125000c067a24 */ /* 0x040fe200078e0206 */
[----:B------:R-:W-:Y:S01]  /*a3c0*/  MOV R0, R8 ;  /* 0x0000000800007202 */ /* 0x000fe20000000f00 */
[----:B------:R-:W-:-:S05]  /*a3d0*/  IMAD.WIDE.U32 R2, R12, c[0x0][0x490], R2 ;  /* 0x000124000c027a25 */ /* 0x000fca00078e0002 */
[----:B------:R-:W-:-:S05]  /*a3e0*/  IADD3 R3, R6, R3, RZ ;  /* 0x0000000306037210 */ /* 0x000fca0007ffe0ff */
[----:B------:R-:W-:-:S04]  /*a3f0*/  @P0 IMAD.HI.U32 R7, R8, c[0x0][0x4ec], RZ ;  /* 0x00013b0008070a27 */ /* 0x000fc800078e00ff */
[----:B------:R-:W-:Y:S01]  /*a400*/  IMAD.WIDE.U32 R2, R9, c[0x0][0x498], R2 ;  /* 0x0001260009027a25 */ /* 0x000fe200078e0002 */
[----:B------:R-:W-:-:S03]  /*a410*/  @P0 SHF.R.U32.HI R0, RZ, c[0x0][0x4f0], R7 ;  /* 0x00013c00ff000a19 */ /* 0x000fc60000011607 */
[----:B------:R-:W-:Y:S01]  /*a420*/  IMAD R7, R10, c[0x0][0x498], RZ ;  /* 0x000126000a077a24 */ /* 0x000fe200078e02ff */
[----:B------:R-:W-:Y:S01]  /*a430*/  IADD3 R2, P0, R0, R2, RZ ;  /* 0x0000000200027210 */ /* 0x000fe20007f1e0ff */
[----:B------:R-:W-:Y:S02]  /*a440*/  IMAD.MOV R6, RZ, RZ, -R0 ;  /* 0x000000ffff067224 */ /* 0x000fe400078e0a00 */
[----:B------:R-:W-:Y:S02]  /*a450*/  IMAD R7, R9, c[0x0][0x49c], R7 ;  /* 0x0001270009077a24 */ /* 0x000fe400078e0207 */
[----:B------:R-:W-:Y:S01]  /*a460*/  IMAD R6, R6, c[0x0][0x4e8], R8 ;  /* 0x00013a0006067a24 */ /* 0x000fe200078e0208 */
[----:B------:R-:W-:-:S04]  /*a470*/  SHF.R.S32.HI R8, RZ, 0x1f, R0 ;  /* 0x0000001fff087819 */ /* 0x000fc80000011400 */
[----:B------:R-:W-:Y:S02]  /*a480*/  SHF.R.S32.HI R0, RZ, 0x1f, R6 ;  /* 0x0000001fff007819 */ /* 0x000fe40000011406 */
[----:B------:R-:W-:-:S03]  /*a490*/  IADD3.X R3, R8, R3, R7, P0, !PT ;  /* 0x0000000308037210 */ /* 0x000fc600007fe407 */
[----:B------:R-:W-:Y:S02]  /*a4a0*/  IMAD R0, R0, c[0x0][0x488], RZ ;  /* 0x0001220000007a24 */ /* 0x000fe400078e02ff */
[----:B------:R-:W-:-:S04]  /*a4b0*/  IMAD.WIDE.U32 R2, R6, c[0x0][0x488], R2 ;  /* 0x0001220006027a25 */ /* 0x000fc800078e0002 */
[----:B------:R-:W-:Y:S01]  /*a4c0*/  IMAD R0, R6, c[0x0][0x48c], R0 ;  /* 0x0001230006007a24 */ /* 0x000fe200078e0200 */
[----:B------:R-:W-:-:S04]  /*a4d0*/  LEA R6, P0, R2, c[0x0][0x450], 0x2 ;  /* 0x0001140002067a11 */ /* 0x000fc800078010ff */
[----:B------:R-:W-:-:S04]  /*a4e0*/  IADD3 R0, R3, R0, RZ ;  /* 0x0000000003007210 */ /* 0x000fc80007ffe0ff */
[----:B------:R-:W-:Y:S02]  /*a4f0*/  LEA.HI.X R7, R2, c[0x0][0x454], R0, 0x2, P0 ;  /* 0x0001150002077a11 */ /* 0x000fe400000f1400 */
[----:B------:R-:W-:-:S05]  /*a500*/  MOV R0, 0xff800000 ;  /* 0xff80000000007802 */ /* 0x000fca0000000f00 */
[----:B------:R1:W-:Y:S02]  /*a510*/  STG.E [R6.64], R0 ;  /* 0x0000000006007986 */ /* 0x0003e4000c101906 */
.L_x_46:
[----:B---3--:R-:W-:Y:S05]  /*a520*/  BSYNC B0 ;  /* 0x0000000000007941 */ /* 0x008fea0003800000 */
.L_x_45:
[----:B------:R-:W2:Y:S01]  /*a530*/  S2R R15, SR_CTAID.X ;  /* 0x00000000000f7919 */ /* 0x000ea20000002500 */
[----:B-1----:R-:W-:Y:S01]  /*a540*/  IMAD R0, R5, c[0x0][0x3a0], RZ ;  /* 0x0000e80005007a24 */ /* 0x002fe200078e02ff */
[----:B------:R-:W-:Y:S01]  /*a550*/  SHF.R.S32.HI R5, RZ, 0x1f, R11 ;  /* 0x0000001fff057819 */ /* 0x000fe2000001140b */
[C---:B------:R-:W-:Y:S01]  /*a560*/  IMAD.WIDE.U32 R2, R4.reuse, c[0x0][0x3a0], RZ ;  /* 0x0000e80004027a25 */ /* 0x040fe200078e00ff */
[----:B------:R-:W-:Y:S01]  /*a570*/  MOV R6, c[0x0][0x4e8] ;  /* 0x00013a0000067a02 */ /* 0x000fe20000000f00 */
[----:B------:R-:W-:Y:S01]  /*a580*/  BSSY B0, `(.L_x_47) ;  /* 0x000003b000007945 */ /* 0x000fe20003800000 */
[----:B------:R-:W-:Y:S01]  /*a590*/  LEA.HI R5, R5, R11, RZ, 0x2 ;  /* 0x0000000b05057211 */ /* 0x000fe200078f10ff */
[----:B------:R-:W-:Y:S01]  /*a5a0*/  IMAD R0, R4, c[0x0][0x3a4], R0 ;  /* 0x0000e90004007a24 */ /* 0x000fe200078e0200 */
[----:B------:R-:W-:Y:S01]  /*a5b0*/  ISETP.NE.AND P0, PT, R6, 0x1, PT ;  /* 0x000000010600780c */ /* 0x000fe20003f05270 */
[----:B------:R-:W-:Y:S01]  /*a5c0*/  IMAD R6, R10, c[0x0][0x3f0], RZ ;  /* 0x0000fc000a067a24 */ /* 0x000fe200078e02ff */
[----:B------:R-:W-:Y:S01]  /*a5d0*/  LOP3.LUT R4, R5, 0xfffffffc, RZ, 0xc0, !PT ;  /* 0xfffffffc05047812 */ /* 0x000fe200078ec0ff */
[----:B-----5:R-:W-:Y:S01]  /*a5e0*/  IMAD R13, R13, c[0x0][0x4e8], RZ ;  /* 0x00013a000d0d7a24 */ /* 0x020fe200078e02ff */
[----:B------:R-:W-:Y:S01]  /*a5f0*/  IADD3 R3, R3, R0, RZ ;  /* 0x0000000003037210 */ /* 0x000fe20007ffe0ff */
[----:B------:R-:W-:-:S02]  /*a600*/  IMAD R0, R14, c[0x0][0x3e8], RZ ;  /* 0x0000fa000e007a24 */ /* 0x000fc400078e02ff */
[----:B------:R-:W-:Y:S01]  /*a610*/  IMAD.IADD R8, R11, 0x1, -R4 ;  /* 0x000000010b087824 */ /* 0x000fe200078e0a04 */
[----:B------:R-:W-:Y:S01]  /*a620*/  SHF.R.S32.HI R11, RZ, 0x2, R5 ;  /* 0x00000002ff0b7819 */ /* 0x000fe20000011405 */
[C---:B------:R-:W-:Y:S02]  /*a630*/  IMAD R0, R12.reuse, c[0x0][0x3ec], R0 ;  /* 0x0000fb000c007a24 */ /* 0x040fe400078e0200 */
[----:B------:R-:W-:Y:S01]  /*a640*/  IMAD.WIDE.U32 R2, R12, c[0x0][0x3e8], R2 ;  /* 0x0000fa000c027a25 */ /* 0x000fe200078e0002 */
[----:B------:R-:W-:-:S03]  /*a650*/  LEA R4, R8, R11, 0x5 ;  /* 0x0000000b08047211 */ /* 0x000fc600078e28ff */
[----:B------:R-:W-:Y:S01]  /*a660*/  IMAD R7, R9, c[0x0][0x3f4], R6 ;  /* 0x0000fd0009077a24 */ /* 0x000fe200078e0206 */
[----:B------:R-:W-:Y:S01]  /*a670*/  IADD3 R3, R0, R3, RZ ;  /* 0x0000000300037210 */ /* 0x000fe20007ffe0ff */
[C---:B--2---:R-:W-:Y:S01]  /*a680*/  IMAD R4, R15.reuse, 0x80, R4 ;  /* 0x000000800f047824 */ /* 0x044fe200078e0204 */
[----:B------:R-:W-:-:S03]  /*a690*/  LEA R11, R15, R11, 0x7 ;  /* 0x0000000b0f0b7211 */ /* 0x000fc600078e38ff */
[----:B------:R-:W-:Y:S01]  /*a6a0*/  @P0 IMAD.HI.U32 R5, R4, c[0x0][0x4ec], RZ ;  /* 0x00013b0004050a27 */ /* 0x000fe200078e00ff */
[----:B------:R-:W-:-:S03]  /*a6b0*/  MOV R0, R4 ;  /* 0x0000000400007202 */ /* 0x000fc60000000f00 */
[----:B------:R-:W-:Y:S01]  /*a6c0*/  IMAD.WIDE.U32 R2, R9, c[0x0][0x3f0], R2 ;  /* 0x0000fc0009027a25 */ /* 0x000fe200078e0002 */
[----:B------:R-:W-:-:S04]  /*a6d0*/  @P0 SHF.R.U32.HI R0, RZ, c[0x0][0x4f0], R5 ;  /* 0x00013c00ff000a19 */ /* 0x000fc80000011605 */
[--C-:B------:R-:W-:Y:S01]  /*a6e0*/  SHF.R.S32.HI R6, RZ, 0x1f, R0.reuse ;  /* 0x0000001fff067819 */ /* 0x100fe20000011400 */
[----:B------:R-:W-:Y:S01]  /*a6f0*/  IMAD.MOV R5, RZ, RZ, -R0 ;  /* 0x000000ffff057224 */ /* 0x000fe200078e0a00 */
[----:B------:R-:W-:-:S03]  /*a700*/  IADD3 R3, R3, R7, RZ ;  /* 0x0000000703037210 */ /* 0x000fc60007ffe0ff */
[----:B------:R-:W-:Y:S02]  /*a710*/  IMAD R6, R6, c[0x0][0x3e0], RZ ;  /* 0x0000f80006067a24 */ /* 0x000fe400078e02ff */
[----:B------:R-:W-:Y:S02]  /*a720*/  IMAD R5, R5, c[0x0][0x4e8], R4 ;  /* 0x00013a0005057a24 */ /* 0x000fe400078e0204 */
[----:B------:R-:W-:-:S03]  /*a730*/  IMAD.WIDE.U32 R2, R0, c[0x0][0x3e0], R2 ;  /* 0x0000f80000027a25 */ /* 0x000fc600078e0002 */
[----:B------:R-:W-:Y:S01]  /*a740*/  SHF.R.S32.HI R4, RZ, 0x1f, R5 ;  /* 0x0000001fff047819 */ /* 0x000fe20000011405 */
[----:B------:R-:W-:-:S05]  /*a750*/  IMAD R0, R0, c[0x0][0x3e4], R6 ;  /* 0x0000f90000007a24 */ /* 0x000fca00078e0206 */
[----:B------:R-:W-:Y:S01]  /*a760*/  IADD3 R3, R3, R0, RZ ;  /* 0x0000000003037210 */ /* 0x000fe20007ffe0ff */
[----:B------:R-:W-:-:S04]  /*a770*/  IMAD R0, R4, c[0x0][0x3d8], RZ ;  /* 0x0000f60004007a24 */ /* 0x000fc800078e02ff */
[C---:B------:R-:W-:Y:S02]  /*a780*/  IMAD R0, R5.reuse, c[0x0][0x3dc], R0 ;  /* 0x0000f70005007a24 */ /* 0x040fe400078e0200 */
[----:B------:R-:W-:-:S04]  /*a790*/  IMAD.WIDE.U32 R2, R5, c[0x0][0x3d8], R2 ;  /* 0x0000f60005027a25 */ /* 0x000fc800078e0002 */
[----:B------:R-:W-:Y:S01]  /*a7a0*/  IMAD.IADD R0, R3, 0x1, R0 ;  /* 0x0000000103007824 */ /* 0x000fe200078e0200 */
[----:B------:R-:W-:-:S04]  /*a7b0*/  LEA R14, P0, R2, c[0x0][0x380], 0x1 ;  /* 0x0000e000020e7a11 */ /* 0x000fc800078008ff */
[----:B------:R-:W-:Y:S02]  /*a7c0*/  LEA.HI.X R12, R2, c[0x0][0x384], R0, 0x1, P0 ;  /* 0x0000e100020c7a11 */ /* 0x000fe400000f0c00 */
[----:B------:R-:W-:Y:S01]  /*a7d0*/  ISETP.GE.AND P0, PT, R11, R13, PT ;  /* 0x0000000d0b00720c */ /* 0x000fe20003f06270 */
[----:B------:R1:W2:Y:S01]  /*a7e0*/  SHFL.IDX PT, R2, R14, RZ, 0x1c1f ;  /* 0x001c1fff0e027589 */ /* 0x0002a200000e0000 */
[----:B------:R-:W-:-:S03]  /*a7f0*/  SHF.L.U32 R0, R8, 0x3, RZ ;  /* 0x0000000308007819 */ /* 0x000fc600000006ff */
[----:B------:R1:W3:Y:S01]  /*a800*/  SHFL.IDX PT, R3, R12, RZ, 0x1c1f ;  /* 0x001c1fff0c037589 */ /* 0x0002e200000e0000 */
[C---:B------:R-:W-:Y:S02]  /*a810*/  IADD3 R9, R0.reuse, 0x20, RZ ;  /* 0x0000002000097810 */ /* 0x040fe40007ffe0ff */
[----:B------:R-:W-:-:S05]  /*a820*/  IADD3 R10, R0, 0x40, RZ ;  /* 0x00000040000a7810 */ /* 0x000fca0007ffe0ff */
        /* <DEDUP_REMOVED lines=11> */
[----:B------:R2:W-:Y:S02]  /*a8e0*/  @!P2 ST.E.128 [R6.64], RZ ;  /* 0x000000ff0600a985 */ /* 0x0005e4000c101d06 */
[----:B------:R-:W-:-:S04]  /*a8f0*/  @!P1 IMAD.WIDE R4, R5, 0x2, R2 ;  /* 0x0000000205049825 */ /* 0x000fc800078e0202 */
[----:B------:R-:W-:Y:S01]  /*a900*/  @!P0 IMAD.WIDE R2, R8, 0x2, R2 ;  /* 0x0000000208028825 */ /* 0x000fe200078e0202 */
[----:B------:R2:W-:Y:S04]  /*a910*/  @!P1 ST.E.128 [R4.64], RZ ;  /* 0x000000ff04009985 */ /* 0x0005e8000c101d06 */
[----:B------:R2:W-:Y:S02]  /*a920*/  @!P0 ST.E.128 [R2.64], RZ ;  /* 0x000000ff02008985 */ /* 0x0005e4000c101d06 */
.L_x_48:
[----:B------:R-:W-:Y:S05]  /*a930*/  BSYNC B0 ;  /* 0x0000000000007941 */ /* 0x000fea0003800000 */
.L_x_47:
[----:B--2---:R-:W-:Y:S01]  /*a940*/  IADD3 R4, R11, 0x20, RZ ;  /* 0x000000200b047810 */ /* 0x004fe20007ffe0ff */
[----:B---3--:R2:W3:Y:S01]  /*a950*/  SHFL.IDX PT, R3, R12, 0x1, 0x1c1f ;  /* 0x003c1f000c037f89 */ /* 0x0084e200000e0000 */
[----:B------:R-:W-:Y:S02]  /*a960*/  BSSY B0, `(.L_x_49) ;  /* 0x0000013000007945 */ /* 0x000fe40003800000 */
[----:B------:R-:W-:Y:S01]  /*a970*/  ISETP.GE.AND P0, PT, R4, R13, PT ;  /* 0x0000000d0400720c */ /* 0x000fe20003f06270 */
[----:B------:R2:W4:-:S12]  /*a980*/  SHFL.IDX PT, R2, R14, 0x1, 0x1c1f ;  /* 0x003c1f000e027f89 */ /* 0x00051800000e0000 */
[----:B------:R-:W-:Y:S05]  /*a990*/  @P0 BRA `(.L_x_50) ;  /* 0x000000f000000947 */ /* 0x000fea0003800000 */
[----:B------:R-:W-:Y:S02]  /*a9a0*/  ISETP.GE.AND P1, PT, R9, c[0x0][0x3c8], PT ;  /* 0x0000f20009007a0c */ /* 0x000fe40003f26270 */
[----:B------:R-:W-:Y:S02]  /*a9b0*/  ISETP.GE.AND P0, PT, R10, c[0x0][0x3c8], PT ;  /* 0x0000f2000a007a0c */ /* 0x000fe40003f06270 */
[----:B------:R-:W-:-:S09]  /*a9c0*/  ISETP.GE.AND P2, PT, R0, c[0x0][0x3c8], PT ;  /* 0x0000f20000007a0c */ /* 0x000fd20003f46270 */
[----:B------:R-:W-:Y:S02]  /*a9d0*/  @!P1 SHF.R.S32.HI R5, RZ, 0x1f, R9 ;  /* 0x0000001fff059819 */ /* 0x000fe40000011409 */
[----:B------:R-:W-:Y:S02]  /*a9e0*/  @!P0 SHF.R.S32.HI R4, RZ, 0x1f, R10 ;  /* 0x0000001fff048819 */ /* 0x000fe4000001140a */
[----:B------:R-:W-:Y:S01]  /*a9f0*/  @!P1 LEA.HI R5, R5, R9, RZ, 0x3 ;  /* 0x0000000905059211 */ /* 0x000fe200078f18ff */
[--C-:B---34-:R-:W-:Y:S01]  /*aa00*/  @!P2 IMAD.WIDE R6, R0, 0x2, R2.reuse ;  /* 0x000000020006a825 */ /* 0x118fe200078e0202 */
        /* <DEDUP_REMOVED lines=8> */
.L_x_50:
[----:B------:R-:W-:Y:S05]  /*aa90*/  BSYNC B0 ;  /* 0x0000000000007941 */ /* 0x000fea0003800000 */
.L_x_49:
[----:B---3--:R-:W-:Y:S01]  /*aaa0*/  IADD3 R4, R11, 0x40, RZ ;  /* 0x000000400b047810 */ /* 0x008fe20007ffe0ff */
[----:B------:R3:W1:Y:S01]  /*aab0*/  SHFL.IDX PT, R3, R12, 0x2, 0x1c1f ;  /* 0x005c1f000c037f89 */ /* 0x00066200000e0000 */
[----:B------:R-:W-:Y:S02]  /*aac0*/  BSSY B0, `(.L_x_51) ;  /* 0x0000013000007945 */ /* 0x000fe40003800000 */
[----:B------:R-:W-:Y:S01]  /*aad0*/  ISETP.GE.AND P0, PT, R4, R13, PT ;  /* 0x0000000d0400720c */ /* 0x000fe20003f06270 */
[----:B----4-:R3:W4:-:S12]  /*aae0*/  SHFL.IDX PT, R2, R14, 0x2, 0x1c1f ;  /* 0x005c1f000e027f89 */ /* 0x01071800000e0000 */
[----:B------:R-:W-:Y:S05]  /*aaf0*/  @P0 BRA `(.L_x_52) ;  /* 0x000000f000000947 */ /* 0x000fea0003800000 */
[----:B------:R-:W-:Y:S02]  /*ab00*/  ISETP.GE.AND P1, PT, R9, c[0x0][0x3c8], PT ;  /* 0x0000f20009007a0c */ /* 0x000fe40003f26270 */
[----:B------:R-:W-:Y:S02]  /*ab10*/  ISETP.GE.AND P0, PT, R10, c[0x0][0x3c8], PT ;  /* 0x0000f2000a007a0c */ /* 0x000fe40003f06270 */
[----:B------:R-:W-:-:S09]  /*ab20*/  ISETP.GE.AND P2, PT, R0, c[0x0][0x3c8], PT ;  /* 0x0000f20000007a0c */ /* 0x000fd20003f46270 */
[----:B------:R-:W-:Y:S02]  /*ab30*/  @!P1 SHF.R.S32.HI R5, RZ, 0x1f, R9 ;  /* 0x0000001fff059819 */ /* 0x000fe40000011409 */
[----:B------:R-:W-:Y:S02]  /*ab40*/  @!P0 SHF.R.S32.HI R4, RZ, 0x1f, R10 ;  /* 0x0000001fff048819 */ /* 0x000fe4000001140a */
[----:B------:R-:W-:Y:S01]  /*ab50*/  @!P1 LEA.HI R5, R5, R9, RZ, 0x3 ;  /* 0x0000000905059211 */ /* 0x000fe200078f18ff */
[--C-:B-1--4-:R-:W-:Y:S01]  /*ab60*/  @!P2 IMAD.WIDE R6, R0, 0x2, R2.reuse ;  /* 0x000000020006a825 */ /* 0x112fe200078e0202 */
        /* <DEDUP_REMOVED lines=8> */
.L_x_52:
[----:B------:R-:W-:Y:S05]  /*abf0*/  BSYNC B0 ;  /* 0x0000000000007941 */ /* 0x000fea0003800000 */
.L_x_51:
[----:B-1----:R-:W-:Y:S01]  /*ac00*/  IADD3 R4, R11, 0x60, RZ ;  /* 0x000000600b047810 */ /* 0x002fe20007ffe0ff */
[----:B------:R1:W2:Y:S03]  /*ac10*/  SHFL.IDX PT, R3, R12, 0x3, 0x1c1f ;  /* 0x007c1f000c037f89 */ /* 0x0002a600000e0000 */
[----:B------:R-:W-:Y:S01]  /*ac20*/  ISETP.GE.AND P0, PT, R4, R13, PT ;  /* 0x0000000d0400720c */ /* 0x000fe20003f06270 */
[----:B----4-:R1:W4:-:S12]  /*ac30*/  SHFL.IDX PT, R2, R14, 0x3, 0x1c1f ;  /* 0x007c1f000e027f89 */ /* 0x01031800000e0000 */
[----:B------:R-:W-:Y:S05]  /*ac40*/  @P0 EXIT ;  /* 0x000000000000094d */ /* 0x000fea0003800000 */
[----:B------:R-:W-:Y:S02]  /*ac50*/  ISETP.GE.AND P0, PT, R9, c[0x0][0x3c8], PT ;  /* 0x0000f20009007a0c */ /* 0x000fe40003f06270 */
[----:B------:R-:W-:-:S11]  /*ac60*/  ISETP.GE.AND P1, PT, R0, c[0x0][0x3c8], PT ;  /* 0x0000f20000007a0c */ /* 0x000fd60003f26270 */
[----:B------:R-:W-:Y:S02]  /*ac70*/  @!P0 SHF.R.S32.HI R4, RZ, 0x1f, R9 ;  /* 0x0000001fff048819 */ /* 0x000fe40000011409 */
[----:B--2-4-:R-:W-:Y:S02]  /*ac80*/  @!P1 IMAD.WIDE R6, R0, 0x2, R2 ;  /* 0x0000000200069825 */ /* 0x014fe400078e0202 */
[----:B------:R-:W-:-:S03]  /*ac90*/  @!P0 LEA.HI R4, R4, R9, RZ, 0x3 ;  /* 0x0000000904048211 */ /* 0x000fc600078f18ff */
[----:B------:R2:W-:Y:S01]  /*aca0*/  @!P1 ST.E.128 [R6.64], RZ ;  /* 0x000000ff06009985 */ /* 0x0005e2000c101d06 */
[----:B------:R-:W-:-:S05]  /*acb0*/  @!P0 LOP3.LUT R4, R4, 0xfffffff8, RZ, 0xc0, !PT ;  /* 0xfffffff804048812 */ /* 0x000fca00078ec0ff */
[----:B------:R-:W-:-:S05]  /*acc0*/  @!P0 IMAD.WIDE R4, R4, 0x2, R2 ;  /* 0x0000000204048825 */ /* 0x000fca00078e0202 */
[----:B------:R2:W-:Y:S01]  /*acd0*/  @!P0 ST.E.128 [R4.64], RZ ;  /* 0x000000ff04008985 */ /* 0x0005e2000c101d06 */
[----:B------:R-:W-:-:S13]  /*ace0*/  ISETP.GE.AND P0, PT, R10, c[0x0][0x3c8], PT ;  /* 0x0000f2000a007a0c */ /* 0x000fda0003f06270 */
[----:B------:R-:W-:Y:S05]  /*acf0*/  @P0 EXIT ;  /* 0x000000000000094d */ /* 0x000fea0003800000 */
[----:B------:R-:W-:-:S04]  /*ad00*/  SHF.R.S32.HI R0, RZ, 0x1f, R10 ;  /* 0x0000001fff007819 */ /* 0x000fc8000001140a */
[----:B------:R-:W-:-:S04]  /*ad10*/  LEA.HI R0, R0, R10, RZ, 0x3 ;  /* 0x0000000a00007211 */ /* 0x000fc800078f18ff */
[----:B------:R-:W-:-:S05]  /*ad20*/  LOP3.LUT R0, R0, 0xfffffff8, RZ, 0xc0, !PT ;  /* 0xfffffff800007812 */ /* 0x000fca00078ec0ff */
[----:B------:R-:W-:-:S05]  /*ad30*/  IMAD.WIDE R2, R0, 0x2, R2 ;  /* 0x0000000200027825 */ /* 0x000fca00078e0202 */
[----:B------:R-:W-:Y:S01]  /*ad40*/  ST.E.128 [R2.64], RZ ;  /* 0x000000ff02007985 */ /* 0x000fe2000c101d06 */
[----:B------:R-:W-:Y:S05]  /*ad50*/  EXIT ;  /* 0x000000000000794d */ /* 0x000fea0003800000 */
.L_x_53:
        /* <DEDUP_REMOVED lines=10> */
.L_x_856:


//--------------------- .text._ZN7cutlass13device_kernelIN5flash19enable_sm80_to_sm89INS1_16FlashAttnFwdSm80INS1_25CollectiveMainloopFwdSm80ILi4ELi1ELb0EN4cute5tupleIJNS5_1CILi128EEENS7_ILi64EEENS7_ILi96EEEEEELi96ENS_6half_tEfNS_4arch4Sm80ELb0ELb0ELb0ELb1ELb1ELb1ELb1ELb0EEENS1_21CollectiveEpilogueFwdINS6_IJS8_SA_S9_EEENS6_IJNS7_ILi1EEESI_SI_EEESC_SE_Li128ELb1ELb1ELb0ELb0EEENS1_19SingleTileSchedulerILb1ELb0ELb1ELi128EEEEEEEEEvNT_6ParamsE --------------------------
	.section	.text._ZN7cutlass13device_kernelIN5flash19enable_sm80_to_sm89INS1_16FlashAttnFwdSm80INS1_25CollectiveMainloopFwdSm80ILi4ELi1ELb0EN4cute5tupleIJNS5_1CILi128EEENS7_ILi64EEENS7_ILi96EEEEEELi96ENS_6half_tEfNS_4arch4Sm80ELb0ELb0ELb0ELb1ELb1ELb1ELb1ELb0EEENS1_21CollectiveEpilogueFwdINS6_IJS8_SA_S9_EEENS6_IJNS7_ILi1EEESI_SI_EEESC_SE_Li128ELb1ELb1ELb0ELb0EEENS1_19SingleTileSchedulerILb1ELb0ELb1ELi128EEEEEEEEEvNT_6ParamsE,"ax",@progbits
	.sectioninfo	@"SHI_REGISTERS=255"
	.align	128
.text._ZN7cutlass13device_kernelIN5flash19enable_sm80_to_sm89INS1_16FlashAttnFwdSm80INS1_25CollectiveMainloopFwdSm80ILi4ELi1ELb0EN4cute5tupleIJNS5_1CILi128EEENS7_ILi64EEENS7_ILi96EEEEEELi96ENS_6half_tEfNS_4arch4Sm80ELb0ELb0ELb0ELb1ELb1ELb1ELb1ELb0EEENS1_21CollectiveEpilogueFwdINS6_IJS8_SA_S9_EEENS6_IJNS7_ILi1EEESI_SI_EEESC_SE_Li128ELb1ELb1ELb0ELb0EEENS1_19SingleTileSchedulerILb1ELb0ELb1ELi128EEEEEEEEEvNT_6ParamsE:
        .type           _ZN7cutlass13device_kernelIN5flash19enable_sm80_to_sm89INS1_16FlashAttnFwdSm80INS1_25CollectiveMainloopFwdSm80ILi4ELi1ELb0EN4cute5tupleIJNS5_1CILi128EEENS7_ILi64EEENS7_ILi96EEEEEELi96ENS_6half_tEfNS_4arch4Sm80ELb0ELb0ELb0ELb1ELb1ELb1ELb1ELb0EEENS1_21CollectiveEpilogueFwdINS6_IJS8_SA_S9_EEENS6_IJNS7_ILi1EEESI_SI_EEESC_SE_Li128ELb1ELb1ELb0ELb0EEENS1_19SingleTileSchedulerILb1ELb0ELb1ELi128EEEEEEEEEvNT_6ParamsE,@function
        .size           _ZN7cutlass13device_kernelIN5flash19enable_sm80_to_sm89INS1_16FlashAttnFwdSm80INS1_25CollectiveMainloopFwdSm80ILi4ELi1ELb0EN4cute5tupleIJNS5_1CILi128EEENS7_ILi64EEENS7_ILi96EEEEEELi96ENS_6half_tEfNS_4arch4Sm80ELb0ELb0ELb0ELb1ELb1ELb1ELb1ELb0EEENS1_21CollectiveEpilogueFwdINS6_IJS8_SA_S9_EEENS6_IJNS7_ILi1EEESI_SI_EEESC_SE_Li128ELb1ELb1ELb0ELb0EEENS1_19SingleTileSchedulerILb1ELb0ELb1ELi128EEEEEEEEEvNT_6ParamsE,(.L_x_857 - _ZN7cutlass13device_kernelIN5flash19enable_sm80_to_sm89INS1_16FlashAttnFwdSm80INS1_25CollectiveMainloopFwdSm80ILi4ELi1ELb0EN4cute5tupleIJNS5_1CILi128EEENS7_ILi64EEENS7_ILi96EEEEEELi96ENS_6half_tEfNS_4arch4Sm80ELb0ELb0ELb0ELb1ELb1ELb1ELb1ELb0EEENS1_21CollectiveEpilogueFwdINS6_IJS8_SA_S9_EEENS6_IJNS7_ILi1EEESI_SI_EEESC_SE_Li128ELb1ELb1ELb0ELb0EEENS1_19SingleTileSchedulerILb1ELb0ELb1ELi128EEEEEEEEEvNT_6ParamsE)
        .other          _ZN7cutlass13device_kernelIN5flash19enable_sm80_to_sm89INS1_16FlashAttnFwdSm80INS1_25CollectiveMainloopFwdSm80ILi4ELi1ELb0EN4cute5tupleIJNS5_1CILi128EEENS7_ILi64EEENS7_ILi96EEEEEELi96ENS_6half_tEfNS_4arch4Sm80ELb0ELb0ELb0ELb1ELb1ELb1ELb1ELb0EEENS1_21CollectiveEpilogueFwdINS6_IJS8_SA_S9_EEENS6_IJNS7_ILi1EEESI_SI_EEESC_SE_Li128ELb1ELb1ELb0ELb0EEENS1_19SingleTileSchedulerILb1ELb0ELb1ELi128EEEEEEEEEvNT_6ParamsE,@"STO_CUDA_ENTRY STV_DEFAULT"
_ZN7cutlass13device_kernelIN5flash19enable_sm80_to_sm89INS1_16FlashAttnFwdSm80INS1_25CollectiveMainloopFwdSm80ILi4ELi1ELb0EN4cute5tupleIJNS5_1CILi128EEENS7_ILi64EEENS7_ILi96EEEEEELi96ENS_6half_tEfNS_4arch4Sm80ELb0ELb0ELb0ELb1ELb1ELb1ELb1ELb0EEENS1_21CollectiveEpilogueFwdINS6_IJS8_SA_S9_EEENS6_IJNS7_ILi1EEESI_SI_EEESC_SE_Li128ELb1ELb1ELb0ELb0EEENS1_19SingleTileSchedulerILb1ELb0ELb1ELi128EEEEEEEEEvNT_6ParamsE:
        /* <DEDUP_REMOVED lines=17> */
.L_x_55:
        /* <DEDUP_REMOVED lines=8> */
.L_x_57:
[----:B------:R-:W-:-:S05]  /*0190*/  MOV R0, c[0x0][0x54c] ;  /* 0x0001530000007a02 */ /* 0x000fca0000000f00 */
.L_x_56:
[----:B-----5:R-:W-:Y:S01]  /*01a0*/  IMAD R0, R0, c[0x0][0x548], RZ ;  /* 0x0001520000007a24 */ /* 0x020fe200078e02ff */
[----:B-1----:R-:W-:-:S04]  /*01b0*/  SHF.L.U32 R2, R174, 0x7, RZ ;  /* 0x00000007ae027819 */ /* 0x002fc800000006ff */
[----:B------:R-:W-:-:S04]  /*01c0*/  ISETP.GE.AND P0, PT, R2, R0, PT ;  /* 0x000000000200720c */ /* 0x000fc80003f06270 */
[----:B------:R-:W-:Y:S01]  /*01d0*/  SEL R251, R5, 0xffffffff, !P0 ;  /* 0xffffffff05fb7807 */ /* 0x000fe20004000000 */
[----:B------:R-:W-:Y:S05]  /*01e0*/  BRA `(.L_x_58) ;  /* 0x0000012000007947 */ /* 0x000fea0003800000 */
.L_x_54:
[----:B---3--:R-:W-:-:S04]  /*01f0*/  ISETP.NE.U32.AND P0, PT, RZ, c[0x0][0x568], PT ;  /* 0x00015a00ff007a0c */ /* 0x008fc80003f05070 */
[----:B------:R-:W-:-:S13]  /*0200*/  ISETP.NE.AND.EX P0, PT, RZ, c[0x0][0x56c], PT, P0 ;  /* 0x00015b00ff007a0c */ /* 0x000fda0003f05300 */
[----:B------:R-:W-:Y:S05]  /*0210*/  @!P0 BRA `(.L_x_59) ;  /* 0x0000002000008947 */ /* 0x000fea0003800000 */
[----:B------:R1:W5:Y:S01]  /*0220*/  LDG.E R0, [R2.64] ;  /* 0x0000000602007981 */ /* 0x000362000c1e1900 */
[----:B------:R-:W-:Y:S05]  /*0230*/  BRA `(.L_x_60) ;  /* 0x0000009000007947 */ /* 0x000fea0003800000 */
.L_x_59:
        /* <DEDUP_REMOVED lines=8> */
.L_x_61:
[----:B------:R-:W-:-:S05]  /*02c0*/  MOV R0, c[0x0][0x54c] ;  /* 0x0001530000007a02 */ /* 0x000fca0000000f00 */
.L_x_60:
[----:B-----5:R-:W-:Y:S01]  /*02d0*/  IMAD R0, R0, c[0x0][0x548], RZ ;  /* 0x0001520000007a24 */ /* 0x020fe200078e02ff */
[----:B-1----:R-:W-:-:S04]  /*02e0*/  SHF.L.U32 R2, R174, 0x7, RZ ;  /* 0x00000007ae027819 */ /* 0x002fc800000006ff */
[----:B------:R-:W-:-:S04]  /*02f0*/  ISETP.GE.AND P0, PT, R2, R0, PT ;  /* 0x000000000200720c */ /* 0x000fc80003f06270 */
[----:B------:R-:W-:-:S04]  /*0300*/  SEL R251, R5, 0xffffffff, !P0 ;  /* 0xffffffff05fb7807 */ /* 0x000fc80004000000 */
.L_x_58:
[----:B------:R-:W-:-:S13]  /*0310*/  ISETP.GE.AND P0, PT, R251, RZ, PT ;  /* 0x000000fffb00720c */ /* 0x000fda0003f06270 */
[----:B------:R-:W-:Y:S05]  /*0320*/  @!P0 EXIT ;  /* 0x000000000000894d */ /* 0x000fea0003800000 */
[----:B------:R-:W-:Y:S01]  /*0330*/  ISETP.NE.U32.AND P0, PT, RZ, c[0x0][0x370], PT ;  /* 0x0000dc00ff007a0c */ /* 0x000fe20003f05070 */
[----:B------:R-:W-:Y:S01]  /*0340*/  CS2R R14, SRZ ;  /* 0x00000000000e7805 */ /* 0x000fe2000001ff00 */
[----:B------:R-:W-:Y:S01]  /*0350*/  ISETP.NE.U32.AND P1, PT, RZ, c[0x0][0x360], PT ;  /* 0x0000d800ff007a0c */ /* 0x000fe20003f25070 */
[----:B------:R-:W-:Y:S01]  /*0360*/  IMAD.MOV.U32 R155, RZ, RZ, RZ ;  /* 0x000000ffff9b7224 */ /* 0x000fe200078e00ff */
[----:B------:R-:W-:Y:S01]  /*0370*/  ISETP.NE.AND.EX P2, PT, RZ, c[0x0][0x374], PT, P0 ;  /* 0x0000dd00ff007a0c */ /* 0x000fe20003f45300 */
[----:B------:R-:W-:Y:S01]  /*0380*/  IMAD.MOV.U32 R12, RZ, RZ, RZ ;  /* 0x000000ffff0c7224 */ /* 0x000fe200078e00ff */
[----:B------:R-:W-:Y:S01]  /*0390*/  ISETP.NE.AND.EX P0, PT, RZ, c[0x0][0x364], PT, P1 ;  /* 0x0000d900ff007a0c */ /* 0x000fe20003f05310 */
[CC--:B------:R-:W-:Y:S01]  /*03a0*/  IMAD.WIDE R6, R251.reuse, R13.reuse, c[0x0][0x348] ;  /* 0x0000d200fb067625 */ /* 0x0c0fe200078e020d */
[----:B------:R-:W-:Y:S02]  /*03b0*/  ISETP.NE.U32.AND P1, PT, RZ, c[0x0][0x348], PT ;  /* 0x0000d200ff007a0c */ /* 0x000fe40003f25070 */
[----:B------:R-:W-:Y:S01]  /*03c0*/  ISETP.NE.U32.AND P3, PT, RZ, c[0x0][0x350], PT ;  /* 0x0000d400ff007a0c */ /* 0x000fe20003f65070 */
[----:B------:R-:W-:Y:S01]  /*03d0*/  IMAD.WIDE R4, R251, R13, c[0x0][0x350] ;  /* 0x0000d400fb047625 */ /* 0x000fe200078e020d */
[----:B------:R-:W-:-:S02]  /*03e0*/  ISETP.NE.U32.AND P4, PT, RZ, c[0x0][0x358], PT ;  /* 0x0000d600ff007a0c */ /* 0x000fc40003f85070 */
[----:B------:R-:W-:Y:S01]  /*03f0*/  ISETP.NE.AND.EX P1, PT, RZ, c[0x0][0x34c], PT, P1 ;  /* 0x0000d300ff007a0c */ /* 0x000fe20003f25310 */
[CC--:B------:R-:W-:Y:S01]  /*0400*/  IMAD.WIDE R2, R251.reuse, R13.reuse, c[0x0][0x358] ;  /* 0x0000d600fb027625 */ /* 0x0c0fe200078e020d */
[----:B------:R-:W-:Y:S02]  /*0410*/  ISETP.NE.AND.EX P3, PT, RZ, c[0x0][0x354], PT, P3 ;  /* 0x0000d500ff007a0c */ /* 0x000fe40003f65330 */
[----:B------:R-:W-:Y:S01]  /*0420*/  ISETP.NE.AND.EX P4, PT, RZ, c[0x0][0x35c], PT, P4 ;  /* 0x0000d700ff007a0c */ /* 0x000fe20003f85340 */
[----:B------:R-:W-:Y:S01]  /*0430*/  @P2 IMAD.WIDE R10, R251, R13, c[0x0][0x370] ;  /* 0x0000dc00fb0a2625 */ /* 0x000fe200078e020d */
[----:B------:R-:W1:Y:S01]  /*0440*/  S2R R34, SR_CTAID.Y ;  /* 0x0000000000227919 */ /* 0x000e620000002600 */
[----:B------:R-:W-:Y:S02]  /*0450*/  ULDC UR5, c[0x0][0x2ac] ;  /* 0x0000ab0000057ab9 */ /* 0x000fe40000000800 */
[----:B------:R-:W-:Y:S01]  /*0460*/  ULDC UR4, c[0x0][0x1d0] ;  /* 0x0000740000047ab9 */ /* 0x000fe20000000800 */
[----:B------:R-:W2:Y:S01]  /*0470*/  @P2 LDG.E R14, [R10.64] ;  /* 0x000000060a0e2981 */ /* 0x000ea2000c1e1900 */
[----:B------:R-:W-:-:S02]  /*0480*/  IMAD.MOV.U32 R157, RZ, RZ, c[0x0][0x168] ;  /* 0x00005a00ff9d7624 */ /* 0x000fc400078e00ff */
[----:B------:R-:W-:Y:S01]  /*0490*/  @P0 IMAD.WIDE R8, R251, R13, c[0x0][0x360] ;  /* 0x0000d800fb080625 */ /* 0x000fe200078e020d */
[----:B------:R3:W5:Y:S04]  /*04a0*/  @P1 LDG.E R155, [R6.64] ;  /* 0x00000006069b1981 */ /* 0x000768000c1e1900 */
[----:B------:R3:W5:Y:S04]  /*04b0*/  @P3 LDG.E R15, [R4.64] ;  /* 0x00000006040f3981 */ /* 0x000768000c1e1900 */
[----:B------:R3:W5:Y:S01]  /*04c0*/  @P4 LDG.E R12, [R2.64] ;  /* 0x00000006020c4981 */ /* 0x000762000c1e1900 */
[----:B------:R-:W-:-:S03]  /*04d0*/  UIMAD UR4, UR5, UR4, URZ ;  /* 0x00000004050472a4 */ /* 0x000fc6000f8e023f */
[----:B------:R4:W5:Y:S01]  /*04e0*/  @P0 LDG.E R157, [R8.64] ;  /* 0x00000006089d0981 */ /* 0x000962000c1e1900 */
[----:B------:R-:W-:Y:S01]  /*04f0*/  IMAD.MOV.U32 R105, RZ, RZ, c[0x0][0x228] ;  /* 0x00008a00ff697624 */ /* 0x000fe200078e00ff */
[----:B-1----:R-:W-:Y:S01]  /*0500*/  SHF.R.S32.HI R37, RZ, 0x1f, R34 ;  /* 0x0000001fff257819 */ /* 0x002fe20000011422 */
[----:B----4-:R-:W-:Y:S01]  /*0510*/  IMAD.U32 R8, RZ, RZ, UR4 ;  /* 0x00000004ff087e24 */ /* 0x010fe2000f8e00ff */
[----:B--2---:R3:W-:Y:S01]  /*0520*/  STL [R1+0xc], R14 ;  /* 0x00000c0e01007387 */ /* 0x0047e20000100800 */
[----:B------:R-:W-:Y:S05]  /*0530*/  @P0 BRA `(.L_x_62) ;  /* 0x0000004000000947 */ /* 0x000fea0003800000 */
[----:B------:R-:W-:Y:S05]  /*0540*/  @!P1 BRA `(.L_x_62) ;  /* 0x0000003000009947 */ /* 0x000fea0003800000 */
[----:B------:R1:W2:Y:S04]  /*0550*/  LDG.E R0, [R6.64] ;  /* 0x0000000606007981 */ /* 0x0002a8000c1e1900 */
[----:B-1-3--:R-:W2:Y:S02]  /*0560*/  LDG.E R6, [R6.64+0x4] ;  /* 0x0000040606067981 */ /* 0x00aea4000c1e1900 */
[----:B--2--5:R-:W-:-:S02]  /*0570*/  IADD3 R157, -R0, R6, RZ ;  /* 0x00000006009d7210 */ /* 0x024fc40007ffe1ff */
.L_x_62:
[----:B------:R-:W-:-:S04]  /*0580*/  ISETP.NE.U32.AND P0, PT, RZ, c[0x0][0x368], PT ;  /* 0x0000da00ff007a0c */ /* 0x000fc80003f05070 */
[----:B------:R-:W-:-:S13]  /*0590*/  ISETP.NE.AND.EX P0, PT, RZ, c[0x0][0x36c], PT, P0 ;  /* 0x0000db00ff007a0c */ /* 0x000fda0003f05300 */
[----:B------:R-:W-:Y:S05]  /*05a0*/  @!P0 BRA `(.L_x_63) ;  /* 0x0000003000008947 */ /* 0x000fea0003800000 */
[----:B---3--:R-:W-:-:S05]  /*05b0*/  IMAD.WIDE R4, R251, R13, c[0x0][0x368] ;  /* 0x0000da00fb047625 */ /* 0x008fca00078e020d */
[----:B------:R1:W5:Y:S01]  /*05c0*/  LDG.E R8, [R4.64] ;  /* 0x0000000604087981 */ /* 0x000362000c1e1900 */
[----:B------:R-:W-:Y:S05]  /*05d0*/  BRA `(.L_x_64) ;  /* 0x0000004000007947 */ /* 0x000fea0003800000 */
.L_x_63:
[----:B------:R-:W-:Y:S05]  /*05e0*/  @!P3 BRA `(.L_x_64) ;  /* 0x000000300000b947 */ /* 0x000fea0003800000 */
[----:B------:R1:W2:Y:S04]  /*05f0*/  LDG.E R0, [R4.64] ;  /* 0x0000000604007981 */ /* 0x0002a8000c1e1900 */
[----:B-1-3--:R-:W2:Y:S02]  /*0600*/  LDG.E R4, [R4.64+0x4] ;  /* 0x0000040604047981 */ /* 0x00aea4000c1e1900 */
[----:B--2---:R-:W-:Y:S02]  /*0610*/  IADD3 R8, -R0, R4, RZ ;  /* 0x0000000400087210 */ /* 0x004fe40007ffe1ff */
.L_x_64:
[----:B-1-3--:R1:W2:Y:S04]  /*0620*/  @P4 LDG.E R5, [R2.64] ;  /* 0x0000000602054981 */ /* 0x00a2a8000c1e1900 */
[----:B------:R1:W2:Y:S01]  /*0630*/  @P4 LDG.E R4, [R2.64+0x4] ;  /* 0x0000040602044981 */ /* 0x0002a2000c1e1900 */
[----:B------:R-:W-:Y:S01]  /*0640*/  ISETP.NE.U32.AND P0, PT, RZ, c[0x0][0x378], PT ;  /* 0x0000de00ff007a0c */ /* 0x000fe20003f05070 */
[----:B-----5:R-:W-:-:S03]  /*0650*/  IMAD.MOV.U32 R153, RZ, RZ, R8 ;  /* 0x000000ffff997224 */ /* 0x020fc600078e0008 */
[----:B------:R-:W-:Y:S01]  /*0660*/  ISETP.NE.AND.EX P0, PT, RZ, c[0x0][0x37c], PT, P0 ;  /* 0x0000df00ff007a0c */ /* 0x000fe20003f05300 */
[----:B------:R-:W-:-:S12]  /*0670*/  IMAD.IADD R0, R8, 0x1, -R14 ;  /* 0x0000000108007824 */ /* 0x000fd800078e0a0e */
[----:B-1----:R-:W-:-:S05]  /*0680*/  @P0 IMAD.WIDE R2, R251, R13, c[0x0][0x378] ;  /* 0x0000de00fb020625 */ /* 0x002fca00078e020d */
[----:B------:R1:W5:Y:S01]  /*0690*/  @P0 LDG.E R153, [R2.64] ;  /* 0x0000000602990981 */ /* 0x000362000c1e1900 */
[----:B--2---:R-:W-:-:S04]  /*06a0*/  @P4 IMAD.IADD R105, R4, 0x1, -R5 ;  /* 0x0000000104694824 */ /* 0x004fc800078e0a05 */
[----:B------:R-:W-:-:S05]  /*06b0*/  IMAD.IADD R165, R0, 0x1, R105 ;  /* 0x0000000100a57824 */ /* 0x000fca00078e0269 */
[----:B-1----:R-:W-:-:S04]  /*06c0*/  IADD3 R2, R165, 0x3f, RZ ;  /* 0x0000003fa5027810 */ /* 0x002fc80007ffe0ff */
[----:B------:R-:W-:-:S04]  /*06d0*/  SHF.R.S32.HI R3, RZ, 0x1f, R2 ;  /* 0x0000001fff037819 */ /* 0x000fc80000011402 */
[----:B------:R-:W-:Y:S01]  /*06e0*/  LEA.HI R6, R3, R2, RZ, 0x6 ;  /* 0x0000000203067211 */ /* 0x000fe200078f30ff */
[----:B------:R-:W-:-:S03]  /*06f0*/  IMAD.MOV R2, RZ, RZ, -R0 ;  /* 0x000000ffff027224 */ /* 0x000fc600078e0a00 */
[----:B------:R-:W-:Y:S01]  /*0700*/  LOP3.LUT R172, R6, 0xffffffc0, RZ, 0xc0, !PT ;  /* 0xffffffc006ac7812 */ /* 0x000fe200078ec0ff */
[----:B------:R1:W-:Y:S01]  /*0710*/  STL [R1+0x10], R6 ;  /* 0x0000100601007387 */ /* 0x0003e20000100800 */
[----:B------:R-:W-:-:S03]  /*0720*/  IMNMX R2, RZ, R2, !PT ;  /* 0x00000002ff027217 */ /* 0x000fc60007800200 */
[----:B------:R-:W-:Y:S01]  /*0730*/  IMAD.IADD R0, R172, 0x1, -R0 ;  /* 0x00000001ac007824 */ /* 0x000fe200078e0a00 */
[----:B------:R-:W-:-:S04]  /*0740*/  SHF.R.U32.HI R144, RZ, 0x6, R2 ;  /* 0x00000006ff907819 */ /* 0x000fc80000011602 */
[----:B------:R-:W-:Y:S01]  /*0750*/  IMNMX R0, R0, R105, PT ;  /* 0x0000006900007217 */ /* 0x000fe20003800200 */
[----:B------:R-:W-:-:S03]  /*0760*/  IMAD.MOV.U32 R4, RZ, RZ, R144 ;  /* 0x000000ffff047224 */ /* 0x000fc600078e0090 */
[----:B------:R-:W-:-:S13]  /*0770*/  ISETP.GT.AND P0, PT, R0, R2, PT ;  /* 0x000000020000720c */ /* 0x000fda0003f04270 */
[----:B------:R-:W-:-:S04]  /*0780*/  @P0 IADD3 R0, R0, 0x3f, RZ ;  /* 0x0000003f00000810 */ /* 0x000fc80007ffe0ff */
[----:B------:R-:W-:-:S04]  /*0790*/  @P0 SHF.R.S32.HI R2, RZ, 0x1f, R0 ;  /* 0x0000001fff020819 */ /* 0x000fc80000011400 */
[----:B------:R-:W-:-:S04]  /*07a0*/  @P0 LEA.HI R0, R2, R0, RZ, 0x6 ;  /* 0x0000000002000211 */ /* 0x000fc800078f30ff */
[----:B------:R-:W-:-:S04]  /*07b0*/  @P0 SHF.R.S32.HI R4, RZ, 0x6, R0 ;  /* 0x00000006ff040819 */ /* 0x000fc80000011400 */
[----:B------:R-:W-:-:S13]  /*07c0*/  ISETP.GT.AND P0, PT, R4, R144, PT ;  /* 0x000000900400720c */ /* 0x000fda0003f04270 */
[----:B------:R-:W-:Y:S05]  /*07d0*/  @!P0 BRA `(.L_x_65) ;  /* 0x000055c000008947 */ /* 0x000fea0003800000 */
[----:B-1----:R-:W-:-:S04]  /*07e0*/  ISETP.NE.U32.AND P3, PT, RZ, c[0x0][0x340], PT ;  /* 0x0000d000ff007a0c */ /* 0x002fc80003f65070 */
[----:B------:R-:W-:-:S13]  /*07f0*/  ISETP.NE.AND.EX P3, PT, RZ, c[0x0][0x344], PT, P3 ;  /* 0x0000d100ff007a0c */ /* 0x000fda0003f65330 */
[----:B------:R-:W-:-:S05]  /*0800*/  @P3 IMAD.WIDE R2, R251, R13, c[0x0][0x340] ;  /* 0x0000d000fb023625 */ /* 0x000fca00078e020d */
[----:B------:R1:W2:Y:S01]  /*0810*/  @P3 LDG.E R31, [R2.64] ;  /* 0x00000006021f3981 */ /* 0x0002a2000c1e1900 */
[----:B------:R-:W-:Y:S01]  /*0820*/  SHF.R.S32.HI R16, RZ, 0x1f, R173 ;  /* 0x0000001fff107819 */ /* 0x000fe200000114ad */
[----:B------:R-:W-:Y:S01]  /*0830*/  IMAD.MOV.U32 R17, RZ, RZ, c[0x0][0x238] ;  /* 0x00008e00ff117624 */ /* 0x000fe200078e00ff */
[----:B------:R-:W-:Y:S01]  /*0840*/  IADD3 R78, R4, -0x1, RZ ;  /* 0xffffffff044e7810 */ /* 0x000fe20007ffe0ff */
[----:B------:R-:W-:Y:S01]  /*0850*/  IMAD.MOV.U32 R158, RZ, RZ, 0x6 ;  /* 0x00000006ff9e7424 */ /* 0x000fe200078e00ff */
[CC--:B------:R-:W-:Y:S01]  /*0860*/  LEA.HI R14, R16.reuse, R173.reuse, RZ, 0x2 ;  /* 0x000000ad100e7211 */ /* 0x0c0fe200078f10ff */
[----:B------:R-:W-:Y:S01]  /*0870*/  IMAD.IADD R151, R15, 0x1, R8 ;  /* 0x000000010f977824 */ /* 0x000fe200078e0208 */
[-C--:B------:R-:W-:Y:S01]  /*0880*/  LEA.HI R4, R16, R173.reuse, RZ, 0x3 ;  /* 0x000000ad10047211 */ /* 0x080fe200078f18ff */
[C---:B------:R-:W-:Y:S01]  /*0890*/  IMAD.SHL.U32 R164, R17.reuse, 0x40, RZ ;  /* 0x0000004011a47824 */ /* 0x040fe200078e00ff */
[----:B------:R-:W-:Y:S01]  /*08a0*/  LOP3.LUT R0, R14, 0x1ffffffc, RZ, 0xc0, !PT ;  /* 0x1ffffffc0e007812 */ /* 0x000fe200078ec0ff */
[----:B------:R-:W-:Y:S01]  /*08b0*/  IMAD.MOV.U32 R159, RZ, RZ, 0x5 ;  /* 0x00000005ff9f7424 */ /* 0x000fe200078e00ff */
[----:B------:R-:W-:Y:S01]  /*08c0*/  SHF.R.S32.HI R7, RZ, 0x2, R14 ;  /* 0x00000002ff077819 */ /* 0x000fe2000001140e */
[----:B------:R-:W-:Y:S01]  /*08d0*/  IMAD.SHL.U32 R163, R17, 0x20, RZ ;  /* 0x0000002011a37824 */ /* 0x000fe200078e00ff */
[----:B------:R-:W-:Y:S01]  /*08e0*/  LEA.HI R6, R16, R173, RZ, 0x5 ;  /* 0x000000ad10067211 */ /* 0x000fe200078f28ff */
[----:B------:R-:W-:Y:S01]  /*08f0*/  IMAD.WIDE.U32 R166, R34, c[0x0][0x210], RZ ;  /* 0x0000840022a67a25 */ /* 0x000fe200078e00ff */
[----:B------:R-:W-:Y:S01]  /*0900*/  IADD3 R108, P0, R7, R12, RZ ;  /* 0x0000000c076c7210 */ /* 0x000fe20007f1e0ff */
[----:B------:R-:W-:Y:S01]  /*0910*/  ULDC.U8 UR4, c[0x0][0x298] ;  /* 0x0000a60000047ab9 */ /* 0x000fe20000000000 */
[----:B------:R-:W-:Y:S01]  /*0920*/  LEA.HI R5, R14, R7, RZ, 0x1 ;  /* 0x000000070e057211 */ /* 0x000fe200078f08ff */
[----:B------:R-:W-:Y:S01]  /*0930*/  IMAD.SHL.U32 R6, R6, 0x8, RZ ;  /* 0x0000000806067824 */ /* 0x000fe200078e00ff */
[----:B------:R-:W-:Y:S01]  /*0940*/  SHF.R.S32.HI R29, RZ, 0x1f, R251 ;  /* 0x0000001fff1d7819 */ /* 0x000fe200000114fb */
[----:B------:R-:W-:Y:S01]  /*0950*/  IMAD.IADD R147, R105, 0x1, -R7 ;  /* 0x0000000169937824 */ /* 0x000fe200078e0a07 */
[----:B------:R-:W-:Y:S01]  /*0960*/  LOP3.LUT R5, R5, 0x7fffffe, RZ, 0xc0, !PT ;  /* 0x07fffffe05057812 */ /* 0x000fe200078ec0ff */
[----:B------:R-:W-:Y:S01]  /*0970*/  IMAD.WIDE.U32 R168, R34, c[0x0][0x1e8], RZ ;  /* 0x00007a0022a87a25 */ /* 0x000fe200078e00ff */
[----:B------:R-:W-:-:S02]  /*0980*/  LOP3.LUT R9, R6, 0xffffff00, RZ, 0xc0, !PT ;  /* 0xffffff0006097812 */ /* 0x000fc400078ec0ff */
[----:B-1----:R-:W-:Y:S01]  /*0990*/  SHF.R.S32.HI R3, RZ, 0x1f, R12 ;  /* 0x0000001fff037819 */ /* 0x002fe2000001140c */
[----:B------:R-:W-:Y:S01]  /*09a0*/  IMAD.IADD R2, R173, 0x1, -R0 ;  /* 0x00000001ad027824 */ /* 0x000fe200078e0a00 */
[----:B------:R-:W-:Y:S01]  /*09b0*/  SHF.R.S32.HI R0, RZ, 0x3, R4 ;  /* 0x00000003ff007819 */ /* 0x000fe20000011404 */
[C---:B------:R-:W-:Y:S01]  /*09c0*/  IMAD.IADD R5, R7.reuse, 0x1, -R5 ;  /* 0x0000000107057824 */ /* 0x040fe200078e0a05 */
[----:B------:R-:W-:Y:S01]  /*09d0*/  LEA.HI.X.SX32 R109, R7, R3, 0x1, P0 ;  /* 0x00000003076d7211 */ /* 0x000fe200000f0eff */
[----:B------:R-:W-:Y:S01]  /*09e0*/  IMAD.SHL.U32 R12, R2, 0x8, RZ ;  /* 0x00000008020c7824 */ /* 0x000fe200078e00ff */
[----:B------:R-:W-:Y:S01]  /*09f0*/  SEL R30, R29, RZ, !P4 ;  /* 0x000000ff1d1e7207 */ /* 0x000fe20006000000 */
[----:B------:R-:W-:Y:S01]  /*0a00*/  IMAD.SHL.U32 R0, R0, 0x40, RZ ;  /* 0x0000004000007824 */ /* 0x000fe200078e00ff */
[----:B------:R-:W-:Y:S01]  /*0a10*/  SEL R106, R251, RZ, !P4 ;  /* 0x000000fffb6a7207 */ /* 0x000fe20006000000 */
[----:B------:R-:W-:Y:S01]  /*0a20*/  IMAD R2, R109, c[0x0][0x238], RZ ;  /* 0x00008e006d027a24 */ /* 0x000fe200078e02ff */
[----:B------:R-:W-:Y:S01]  /*0a30*/  SHF.R.S32.HI R13, RZ, 0x1f, R12 ;  /* 0x0000001fff0d7819 */ /* 0x000fe2000001140c */
[----:B------:R-:W-:Y:S01]  /*0a40*/  IMAD R9, R5, 0x20, R9 ;  /* 0x0000002005097824 */ /* 0x000fe200078e0209 */
[----:B------:R-:W-:Y:S01]  /*0a50*/  LOP3.LUT R0, R0, 0xc0, RZ, 0xc0, !PT ;  /* 0x000000c000007812 */ /* 0x000fe200078ec0ff */
[C---:B------:R-:W-:Y:S01]  /*0a60*/  IMAD R4, R108.reuse, c[0x0][0x23c], R2 ;  /* 0x00008f006c047a24 */ /* 0x040fe200078e0202 */
[----:B------:R-:W-:Y:S01]  /*0a70*/  SHF.L.U64.HI R160, R17, R158, c[0x0][0x23c] ;  /* 0x00008f0011a07619 */ /* 0x000fe2000001029e */
[----:B------:R-:W-:Y:S01]  /*0a80*/  IMAD.WIDE.U32 R2, R108, c[0x0][0x238], R12 ;  /* 0x00008e006c027a25 */ /* 0x000fe200078e000c */
[----:B------:R-:W-:-:S02]  /*0a90*/  LOP3.LUT R6, R0, 0x18, R12, 0xf8, !PT ;  /* 0x0000001800067812 */ /* 0x000fc400078ef80c */
[----:B------:R-:W-:Y:S01]  /*0aa0*/  SHF.R.U32.HI R0, RZ, 0x3, R0 ;  /* 0x00000003ff007819 */ /* 0x000fe20000011600 */
[----:B------:R-:W-:Y:S01]  /*0ab0*/  IMAD.IADD R3, R3, 0x1, R4 ;  /* 0x0000000103037824 */ /* 0x000fe200078e0204 */
[----:B------:R-:W-:Y:S01]  /*0ac0*/  IADD3 R4, R12, 0x20, RZ ;  /* 0x000000200c047810 */ /* 0x000fe20007ffe0ff */
[----:B------:R-:W-:Y:S01]  /*0ad0*/  IMAD R5, R37, c[0x0][0x240], RZ ;  /* 0x0000900025057a24 */ /* 0x000fe200078e02ff */
[----:B------:R-:W-:Y:S01]  /*0ae0*/  LOP3.LUT R6, R6, R0, RZ, 0x3c, !PT ;  /* 0x0000000006067212 */ /* 0x000fe200078e3cff */
[----:B------:R-:W-:Y:S01]  /*0af0*/  IMAD.WIDE.U32 R2, R34, c[0x0][0x240], R2 ;  /* 0x0000900022027a25 */ /* 0x000fe200078e0002 */
[----:B------:R-:W-:Y:S02]  /*0b00*/  ISETP.GE.AND P6, PT, R4, c[0x0][0x1d4], PT ;  /* 0x0000750004007a0c */ /* 0x000fe40003fc6270 */
[----:B------:R-:W-:Y:S01]  /*0b10*/  SHF.R.S32.HI R4, RZ, 0x1f, R14 ;  /* 0x0000001fff047819 */ /* 0x000fe2000001140e */
[----:B------:R-:W-:Y:S01]  /*0b20*/  IMAD R5, R34, c[0x0][0x244], R5 ;  /* 0x0000910022057a24 */ /* 0x000fe200078e0205 */
[----:B------:R-:W-:Y:S01]  /*0b30*/  IADD3 R0, R12, 0x40, RZ ;  /* 0x000000400c007810 */ /* 0x000fe20007ffe0ff */
[----:B------:R-:W-:Y:S01]  /*0b40*/  IMAD R8, R78, -0x40, R147 ;  /* 0xffffffc04e087824 */ /* 0x000fe200078e0293 */
[----:B------:R-:W-:Y:S01]  /*0b50*/  LEA.HI R4, R4, R7, RZ, 0x2 ;  /* 0x0000000704047211 */ /* 0x000fe200078f10ff */
[----:B------:R-:W-:Y:S01]  /*0b60*/  IMAD.IADD R3, R3, 0x1, R5 ;  /* 0x0000000103037824 */ /* 0x000fe200078e0205 */
[----:B------:R-:W-:Y:S01]  /*0b70*/  ISETP.GE.AND P5, PT, R0, c[0x0][0x1d4], PT ;  /* 0x0000750000007a0c */ /* 0x000fe20003fa6270 */
[----:B------:R-:W-:Y:S01]  /*0b80*/  IMAD R0, R30, c[0x0][0x248], RZ ;  /* 0x000092001e007a24 */ /* 0x000fe200078e02ff */
[----:B------:R-:W-:Y:S01]  /*0b90*/  LOP3.LUT R4, R4, 0xfffffffc, RZ, 0xc0, !PT ;  /* 0xfffffffc04047812 */ /* 0x000fe200078ec0ff */
[----:B------:R-:W-:Y:S01]  /*0ba0*/  IMAD.IADD R79, R9, 0x1, R6 ;  /* 0x00000001094f7824 */ /* 0x000fe200078e0206 */
[----:B------:R-:W-:Y:S01]  /*0bb0*/  LEA.HI R9, R173, R173, RZ, 0x1 ;  /* 0x000000adad097211 */ /* 0x000fe200078f08ff */
[----:B------:R-:W-:Y:S01]  /*0bc0*/  IMAD.WIDE.U32 R116, R106, c[0x0][0x248], R2 ;  /* 0x000092006a747a25 */ /* 0x000fe200078e0002 */
[----:B------:R-:W-:-:S02]  /*0bd0*/  ISETP.GE.AND P1, PT, R8, 0x1, PT ;  /* 0x000000010800780c */ /* 0x000fc40003f26270 */
[----:B------:R-:W-:Y:S01]  /*0be0*/  ISETP.GE.AND P0, PT, R12, c[0x0][0x1d4], PT ;  /* 0x000075000c007a0c */ /* 0x000fe20003f06270 */
[----:B------:R-:W-:Y:S01]  /*0bf0*/  IMAD.IADD R21, R7, 0x1, -R4 ;  /* 0x0000000107157824 */ /* 0x000fe200078e0a04 */
[----:B------:R-:W-:Y:S01]  /*0c00*/  LOP3.LUT R5, R9, 0xfffffffe, RZ, 0xc0, !PT ;  /* 0xfffffffe09057812 */ /* 0x000fe200078ec0ff */
[----:B------:R-:W-:Y:S01]  /*0c10*/  IMAD R4, R106, c[0x0][0x24c], R0 ;  /* 0x000093006a047a24 */ /* 0x000fe200078e0200 */
[----:B------:R-:W-:Y:S01]  /*0c20*/  LEA.HI R6, R16, R173, RZ, 0x4 ;  /* 0x000000ad10067211 */ /* 0x000fe200078f20ff */
[----:B------:R-:W-:Y:S01]  /*0c30*/  IMAD R10, R160, R78, RZ ;  /* 0x0000004ea00a7224 */ /* 0x000fe200078e02ff */
[----:B------:R-:W-:Y:S01]  /*0c40*/  SHF.R.S32.HI R11, RZ, 0x1f, R78 ;  /* 0x0000001fff0b7819 */ /* 0x000fe2000001144e */
[----:B------:R-:W-:Y:S01]  /*0c50*/  IMAD.IADD R115, R117, 0x1, R4 ;  /* 0x0000000175737824 */ /* 0x000fe200078e0204 */
[----:B------:R-:W-:Y:S01]  /*0c60*/  SHF.R.S32.HI R91, RZ, 0x1, R9 ;  /* 0x00000001ff5b7819 */ /* 0x000fe20000011409 */
[----:B------:R-:W-:Y:S01]  /*0c70*/  IMAD.MOV.U32 R114, RZ, RZ, R116 ;  /* 0x000000ffff727224 */ /* 0x000fe200078e0074 */
[----:B------:R-:W-:Y:S01]  /*0c80*/  P2R R112, PR, RZ, 0x1 ;  /* 0x00000001ff707803 */ /* 0x000fe20000000000 */
[----:B------:R-:W-:Y:S01]  /*0c90*/  IMAD.IADD R26, R173, 0x1, -R5 ;  /* 0x00000001ad1a7824 */ /* 0x000fe200078e0a05 */
[----:B------:R-:W-:Y:S01]  /*0ca0*/  LEA.HI R0, R9, R91, RZ, 0x1 ;  /* 0x0000005b09007211 */ /* 0x000fe200078f08ff */
[----:B------:R-:W-:Y:S01]  /*0cb0*/  IMAD.SHL.U32 R2, R6, 0x10, RZ ;  /* 0x0000001006027824 */ /* 0x000fe200078e00ff */
[----:B------:R-:W-:Y:S01]  /*0cc0*/  ISETP.NE.AND P4, PT, R112, RZ, PT ;  /* 0x000000ff7000720c */ /* 0x000fe20003f85270 */
[-C--:B------:R-:W-:Y:S01]  /*0cd0*/  IMAD R10, R11, R164.reuse, R10 ;  /* 0x000000a40b0a7224 */ /* 0x080fe200078e020a */
[----:B------:R-:W-:Y:S01]  /*0ce0*/  SHF.R.S32.HI R11, RZ, 0x1f, R91 ;  /* 0x0000001fff0b7819 */ /* 0x000fe2000001145b */
[----:B------:R-:W-:Y:S01]  /*0cf0*/  IMAD.WIDE.U32 R4, R78, R164, R114 ;  /* 0x000000a44e047225 */ /* 0x000fe200078e0072 */
[----:B------:R-:W-:-:S02]  /*0d00*/  LOP3.LUT R9, R2, 0xffffff00, RZ, 0xc0, !PT ;  /* 0xffffff0002097812 */ /* 0x000fc400078ec0ff */
[----:B------:R-:W-:Y:S01]  /*0d10*/  LOP3.LUT R0, R0, 0x7fffffe, RZ, 0xc0, !PT ;  /* 0x07fffffe00007812 */ /* 0x000fe200078ec0ff */
[----:B------:R-:W-:Y:S01]  /*0d20*/  IMAD.SHL.U32 R32, R26, 0x4, RZ ;  /* 0x000000041a207824 */ /* 0x000fe200078e00ff */
[----:B------:R-:W-:Y:S01]  /*0d30*/  @P1 LEA R2, P2, R4, c[0x0][0x220], 0x1 ;  /* 0x0000880004021a11 */ /* 0x000fe200078408ff */
[----:B------:R-:W-:Y:S01]  /*0d40*/  IMAD.IADD R14, R5, 0x1, R10 ;  /* 0x00000001050e7824 */ /* 0x000fe200078e020a */
[----:B------:R-:W-:Y:S01]  /*0d50*/  ISETP.GT.AND P0, PT, R8, 0x20, PT ;  /* 0x000000200800780c */ /* 0x000fe20003f04270 */
[----:B------:R-:W-:Y:S01]  /*0d60*/  IMAD.SHL.U32 R24, R26, 0x8, RZ ;  /* 0x000000081a187824 */ /* 0x000fe200078e00ff */
[----:B------:R-:W-:Y:S01]  /*0d70*/  SHF.R.S32.HI R33, RZ, 0x1f, R32 ;  /* 0x0000001fff217819 */ /* 0x000fe20000011420 */
[----:B------:R-:W-:Y:S01]  /*0d80*/  IMAD R15, R11, c[0x0][0x280], RZ ;  /* 0x0000a0000b0f7a24 */ /* 0x000fe200078e02ff */
[----:B------:R-:W-:Y:S01]  /*0d90*/  @P1 LEA.HI.X R3, R4, c[0x0][0x224], R14, 0x1, P2 ;  /* 0x0000890004031a11 */ /* 0x000fe200010f0c0e */
[----:B------:R-:W-:Y:S01]  /*0da0*/  IMAD.IADD R0, R91, 0x1, -R0 ;  /* 0x000000015b007824 */ /* 0x000fe200078e0a00 */
[----:B------:R-:W-:Y:S01]  /*0db0*/  ISETP.GE.AND P2, PT, R24, c[0x0][0x27c], PT ;  /* 0x00009f0018007a0c */ /* 0x000fe20003f46270 */
[----:B------:R-:W-:Y:S01]  /*0dc0*/  IMAD.SHL.U32 R79, R79, 0x2, RZ ;  /* 0x000000024f4f7824 */ /* 0x000fe200078e00ff */
[----:B------:R-:W-:Y:S01]  /*0dd0*/  SHF.R.S32.HI R25, RZ, 0x1f, R24 ;  /* 0x0000001fff197819 */ /* 0x000fe20000011418 */
[C---:B------:R-:W-:Y:S01]  /*0de0*/  IMAD R15, R91.reuse, c[0x0][0x284], R15 ;  /* 0x0000a1005b0f7a24 */ /* 0x040fe200078e020f */
[----:B------:R-:W-:Y:S01]  /*0df0*/  SEL R5, RZ, c[0x0][0x27c], !P2 ;  /* 0x00009f00ff057a07 */ /* 0x000fe20005000000 */
[----:B------:R-:W-:Y:S01]  /*0e00*/  IMAD.WIDE.U32 R6, R91, c[0x0][0x280], R32 ;  /* 0x0000a0005b067a25 */ /* 0x000fe200078e0020 */
[----:B------:R-:W-:Y:S01]  /*0e10*/  @!PT LDS RZ, [RZ] ;  /* 0x00000000fffff984 */ /* 0x000fe20000000800 */
[----:B------:R-:W-:Y:S01]  /*0e20*/  @!PT LDS RZ, [RZ] ;  /* 0x00000000fffff984 */ /* 0x000fe20000000800 */
[----:B------:R-:W-:Y:S01]  /*0e30*/  @!PT LDS RZ, [RZ] ;  /* 0x00000000fffff984 */ /* 0x000fe20000000800 */
[----:B------:R1:W-:Y:S01]  /*0e40*/  @P1 LDGSTS.E.BYPASS.LTC128B.128 [R79+0x3100], [R2.64], !P4 ;  /* 0x03100000024f1fae */ /* 0x0003e2000e101d46 */
[----:B------:R-:W-:-:S02]  /*0e50*/  SHF.L.U64.HI R159, R17, R159, c[0x0][0x23c] ;  /* 0x00008f00119f7619 */ /* 0x000fc4000001029f */
[----:B------:R-:W-:Y:S01]  /*0e60*/  IMAD R99, R0, 0x20, R9 ;  /* 0x0000002000637824 */ /* 0x000fe200078e0209 */
[----:B------:R1:W-:Y:S01]  /*0e70*/  @P1 LDGSTS.E.BYPASS.LTC128B.128 [R79+0x4100], [R2.64+0x40], !P6 ;  /* 0x04100040024f1fae */ /* 0x0003e2000f101d46 */
[----:B------:R-:W-:Y:S01]  /*0e80*/  IMAD R0, R11, c[0x0][0x290], RZ ;  /* 0x0000a4000b007a24 */ /* 0x000fe200078e02ff */
[C---:B------:R-:W-:Y:S01]  /*0e90*/  IADD3 R36, R32.reuse, 0x10, RZ ;  /* 0x0000001020247810 */ /* 0x040fe20007ffe0ff */
[----:B------:R-:W-:Y:S01]  /*0ea0*/  IMAD.IADD R23, R7, 0x1, R15 ;  /* 0x0000000107177824 */ /* 0x000fe200078e020f */
[----:B------:R1:W-:Y:S01]  /*0eb0*/  @P1 LDGSTS.E.BYPASS.LTC128B.128 [R79+0x5100], [R2.64+0x80], !P5 ;  /* 0x05100080024f1fae */ /* 0x0003e2000e901d46 */
[----:B------:R-:W-:Y:S01]  /*0ec0*/  IMAD.MOV.U32 R22, RZ, RZ, R6 ;  /* 0x000000ffff167224 */ /* 0x000fe200078e0006 */
[----:B------:R-:W-:Y:S01]  /*0ed0*/  @P0 IADD3 R4, P1, R163, R4, RZ ;  /* 0x00000004a3040210 */ /* 0x000fe20007f3e0ff */
[C---:B------:R-:W-:Y:S01]  /*0ee0*/  IMAD.WIDE.U32 R8, R91.reuse, c[0x0][0x280], R24 ;  /* 0x0000a0005b087a25 */ /* 0x040fe200078e0018 */
[----:B------:R-:W-:Y:S02]  /*0ef0*/  IADD3 R35, R32, 0x20, RZ ;  /* 0x0000002020237810 */ /* 0x000fe40007ffe0ff */
[C---:B------:R-:W-:Y:S01]  /*0f00*/  IADD3 R94, R24.reuse, 0x30, RZ ;  /* 0x00000030185e7810 */ /* 0x040fe20007ffe0ff */
[C---:B------:R-:W-:Y:S01]  /*0f10*/  IMAD R0, R91.reuse, c[0x0][0x294], R0 ;  /* 0x0000a5005b007a24 */ /* 0x040fe200078e0200 */
[C---:B------:R-:W-:Y:S01]  /*0f20*/  IADD3 R93, R24.reuse, 0x40, RZ ;  /* 0x00000040185d7810 */ /* 0x040fe20007ffe0ff */
[----:B------:R-:W-:Y:S01]  /*0f30*/  IMAD.WIDE.U32 R10, R91, c[0x0][0x290], R32 ;  /* 0x0000a4005b0a7a25 */ /* 0x000fe200078e0020 */
[----:B------:R-:W-:-:S02]  /*0f40*/  IADD3 R92, R24, 0x50, RZ ;  /* 0x00000050185c7810 */ /* 0x000fc40007ffe0ff */
[----:B------:R-:W-:Y:S01]  /*0f50*/  P2R R150, PR, RZ, 0x4 ;  /* 0x00000004ff967803 */ /* 0x000fe20000000000 */
[----:B------:R-:W-:Y:S01]  /*0f60*/  IMAD.WIDE.U32 R6, R91, c[0x0][0x290], R24 ;  /* 0x0000a4005b067a25 */ /* 0x000fe200078e0018 */
[C---:B------:R-:W-:Y:S02]  /*0f70*/  IADD3 R39, R32.reuse, 0x28, RZ ;  /* 0x0000002820277810 */ /* 0x040fe40007ffe0ff */
[----:B------:R-:W-:Y:S01]  /*0f80*/  IADD3 R38, R32, 0x8, RZ ;  /* 0x0000000820267810 */ /* 0x000fe20007ffe0ff */
[----:B------:R-:W-:Y:S02]  /*0f90*/  IMAD.IADD R5, R24, 0x1, R5 ;  /* 0x0000000118057824 */ /* 0x000fe400078e0205 */
[----:B------:R-:W-:Y:S02]  /*0fa0*/  IMAD.IADD R17, R15, 0x1, R9 ;  /* 0x000000010f117824 */ /* 0x000fe400078e0209 */
[----:B------:R-:W-:Y:S02]  /*0fb0*/  IMAD.IADD R19, R11, 0x1, R0 ;  /* 0x000000010b137824 */ /* 0x000fe400078e0200 */
[----:B------:R-:W-:Y:S01]  /*0fc0*/  IMAD.IADD R15, R0, 0x1, R7 ;  /* 0x00000001000f7824 */ /* 0x000fe200078e0207 */
[----:B------:R-:W-:Y:S01]  /*0fd0*/  SHF.R.S32.HI R0, RZ, 0x1f, R5 ;  /* 0x0000001fff007819 */ /* 0x000fe20000011405 */
[----:B------:R-:W-:Y:S01]  /*0fe0*/  @P0 IMAD.X R14, R159, 0x1, R14, P1 ;  /* 0x000000019f0e0824 */ /* 0x000fe200008e060e */
[----:B-1----:R-:W-:Y:S01]  /*0ff0*/  @P0 LEA R2, P1, R4, c[0x0][0x220], 0x1 ;  /* 0x0000880004020a11 */ /* 0x002fe200078208ff */
[----:B------:R-:W-:Y:S01]  /*1000*/  IMAD.IADD R28, R32, 0x1, R36 ;  /* 0x00000001201c7824 */ /* 0x000fe200078e0224 */
[-C--:B------:R-:W-:Y:S01]  /*1010*/  LEA.HI R20, R0, R5.reuse, RZ, 0x3 ;  /* 0x0000000500147211 */ /* 0x080fe200078f18ff */
[----:B------:R-:W-:Y:S01]  /*1020*/  IMAD.MOV.U32 R16, RZ, RZ, R8 ;  /* 0x000000ffff107224 */ /* 0x000fe200078e0008 */
[----:B------:R-:W-:Y:S01]  /*1030*/  @P0 LEA.HI.X R3, R4, c[0x0][0x224], R14, 0x1, P1 ;  /* 0x0000890004030a11 */ /* 0x000fe200008f0c0e */
[----:B------:R-:W-:Y:S01]  /*1040*/  IMAD.IADD R27, R32, 0x1, R35 ;  /* 0x00000001201b7824 */ /* 0x000fe200078e0223 */
[----:B------:R-:W-:Y:S01]  /*1050*/  LEA.HI R8, R0, R5, RZ, 0x5 ;  /* 0x0000000500087211 */ /* 0x000fe200078f28ff */
[----:B------:R-:W-:Y:S01]  /*1060*/  IMAD R0, R37, c[0x0][0x260], RZ ;  /* 0x0000980025007a24 */ /* 0x000fe200078e02ff */
[----:B------:R-:W-:Y:S01]  /*1070*/  ISETP.GE.AND P1, PT, R28, c[0x0][0x27c], PT ;  /* 0x00009f001c007a0c */ /* 0x000fe20003f26270 */
[----:B------:R-:W-:Y:S01]  /*1080*/  IMAD.MOV.U32 R14, RZ, RZ, R6 ;  /* 0x000000ffff0e7224 */ /* 0x000fe200078e0006 */
[----:B------:R2:W-:Y:S01]  /*1090*/  @P0 LDGSTS.E.BYPASS.LTC128B.128 [R79+0x3900], [R2.64], !P4 ;  /* 0x03900000024f0fae */ /* 0x0005e2000e101d46 */
[C---:B------:R-:W-:Y:S01]  /*10a0*/  IMAD R0, R34.reuse, c[0x0][0x264], R0 ;  /* 0x0000990022007a24 */ /* 0x040fe200078e0200 */
[----:B------:R-:W-:Y:S01]  /*10b0*/  SEL R6, RZ, c[0x0][0x27c], !P1 ;  /* 0x00009f00ff067a07 */ /* 0x000fe20004800000 */
[----:B------:R-:W-:Y:S01]  /*10c0*/  IMAD.WIDE.U32 R4, R34, c[0x0][0x260], R12 ;  /* 0x0000980022047a25 */ /* 0x000fe200078e000c */
[----:B------:R-:W-:Y:S01]  /*10d0*/  P2R R149, PR, RZ, 0x2 ;  /* 0x00000002ff957803 */ /* 0x000fe20000000000 */
[----:B------:R2:W-:Y:S01]  /*10e0*/  @P0 LDGSTS.E.BYPASS.LTC128B.128 [R79+0x4900], [R2.64+0x40], !P6 ;  /* 0x04900040024f0fae */ /* 0x0005e2000f101d46 */
[----:B------:R-:W-:Y:S01]  /*10f0*/  ISETP.GE.AND P1, PT, R27, c[0x0][0x27c], PT ;  /* 0x00009f001b007a0c */ /* 0x000fe20003f26270 */
[----:B------:R-:W-:Y:S01]  /*1100*/  IMAD.IADD R5, R5, 0x1, R0 ;  /* 0x0000000105057824 */ /* 0x000fe200078e0200 */
[----:B------:R-:W-:Y:S01]  /*1110*/  SHF.R.S32.HI R143, RZ, 0x3, R20 ;  /* 0x00000003ff8f7819 */ /* 0x000fe20000011414 */
[----:B------:R-:W-:Y:S01]  /*1120*/  IMAD.IADD R0, R6, 0x1, R28 ;  /* 0x0000000106007824 */ /* 0x000fe200078e021c */
[----:B------:R-:W-:Y:S01]  /*1130*/  SEL R6, RZ, c[0x0][0x27c], !P1 ;  /* 0x00009f00ff067a07 */ /* 0x000fe20004800000 */
[----:B------:R-:W-:Y:S01]  /*1140*/  IMAD.SHL.U32 R7, R21, 0x40, RZ ;  /* 0x0000004015077824 */ /* 0x000fe200078e00ff */
[----:B------:R2:W-:Y:S01]  /*1150*/  @P0 LDGSTS.E.BYPASS.LTC128B.128 [R79+0x5900], [R2.64+0x80], !P5 ;  /* 0x05900080024f0fae */ /* 0x0005e2000e901d46 */
[----:B------:R-:W-:Y:S01]  /*1160*/  IMAD.SHL.U32 R8, R8, 0x40, RZ ;  /* 0x0000004008087824 */ /* 0x000fe200078e00ff */
[----:B------:R-:W-:Y:S01]  /*1170*/  SHF.R.S32.HI R9, RZ, 0x1f, R0 ;  /* 0x0000001fff097819 */ /* 0x000fe20000011400 */
[----:B------:R-:W-:Y:S01]  /*1180*/  IMAD.IADD R6, R6, 0x1, R27 ;  /* 0x0000000106067824 */ /* 0x000fe200078e021b */
[----:B------:R-:W-:Y:S01]  /*1190*/  LOP3.LUT R97, R7, 0xc0, RZ, 0xc0, !PT ;  /* 0x000000c007617812 */ /* 0x000fe200078ec0ff */
[----:B------:R-:W-:Y:S01]  /*11a0*/  IMAD.MOV.U32 R18, RZ, RZ, R10 ;  /* 0x000000ffff127224 */ /* 0x000fe200078e000a */
[CC--:B------:R-:W-:Y:S01]  /*11b0*/  LEA.HI R135, R9.reuse, R0.reuse, RZ, 0x3 ;  /* 0x0000000009877211 */ /* 0x0c0fe200078f18ff */
[----:B------:R-:W-:Y:S01]  /*11c0*/  IMAD R7, R30, c[0x0][0x268], RZ ;  /* 0x00009a001e077a24 */ /* 0x000fe200078e02ff */
[----:B------:R-:W-:Y:S01]  /*11d0*/  LEA.HI R12, R9, R0, RZ, 0x5 ;  /* 0x00000000090c7211 */ /* 0x000fe200078f28ff */
[----:B------:R-:W0:Y:S01]  /*11e0*/  LDGDEPBAR ;  /* 0x00000000000079af */ /* 0x000e220000000000 */
[----:B------:R-:W-:Y:S01]  /*11f0*/  SHF.R.S32.HI R0, RZ, 0x1f, R6 ;  /* 0x0000001fff007819 */ /* 0x000fe20000011406 */
[----:B------:R-:W-:Y:S01]  /*1200*/  IMAD R110, R106, c[0x0][0x26c], R7 ;  /* 0x00009b006a6e7a24 */ /* 0x000fe200078e0207 */
[----:B------:R-:W-:Y:S01]  /*1210*/  LOP3.LUT R10, R8, 0x7ffff800, RZ, 0xc0, !PT ;  /* 0x7ffff800080a7812 */ /* 0x000fe200078ec0ff */
[----:B------:R-:W-:Y:S01]  /*1220*/  IMAD.SHL.U32 R8, R12, 0x40, RZ ;  /* 0x000000400c087824 */ /* 0x000fe200078e00ff */
[-C--:B------:R-:W-:Y:S01]  /*1230*/  LEA.HI R11, R0, R6.reuse, RZ, 0x3 ;  /* 0x00000006000b7211 */ /* 0x080fe200078f18ff */
[----:B------:R-:W-:Y:S01]  /*1240*/  IMAD.WIDE.U32 R106, R106, c[0x0][0x268], R4 ;  /* 0x00009a006a6a7a25 */ /* 0x000fe200078e0004 */
[----:B------:R-:W-:-:S02]  /*1250*/  LEA.HI R0, R0, R6, RZ, 0x5 ;  /* 0x0000000600007211 */ /* 0x000fc400078f28ff */
[----:B------:R-:W-:Y:S01]  /*1260*/  SHF.R.U32.HI R98, RZ, 0x3, R97 ;  /* 0x00000003ff627819 */ /* 0x000fe20000011661 */
[----:B------:R-:W-:Y:S01]  /*1270*/  IMAD R4, R37, c[0x0][0x1e8], RZ ;  /* 0x00007a0025047a24 */ /* 0x000fe200078e02ff */
[C---:B------:R-:W-:Y:S01]  /*1280*/  LOP3.LUT R6, R97.reuse, 0x18, R135, 0xf8, !PT ;  /* 0x0000001861067812 */ /* 0x040fe200078ef887 */
[----:B------:R-:W-:Y:S01]  /*1290*/  IMAD.SHL.U32 R0, R0, 0x40, RZ ;  /* 0x0000004000007824 */ /* 0x000fe200078e00ff */
[C---:B------:R-:W-:Y:S01]  /*12a0*/  LOP3.LUT R9, R97.reuse, 0x18, R20, 0xf8, !PT ;  /* 0x0000001861097812 */ /* 0x040fe200078ef814 */
[----:B------:R-:W-:Y:S01]  /*12b0*/  IMAD R4, R34, c[0x0][0x1ec], R4 ;  /* 0x00007b0022047a24 */ /* 0x000fe200078e0204 */
[----:B------:R-:W-:Y:S01]  /*12c0*/  LOP3.LUT R7, R97, 0x18, R11, 0xf8, !PT ;  /* 0x0000001861077812 */ /* 0x000fe200078ef80b */
[----:B------:R-:W-:Y:S01]  /*12d0*/  IMAD.MOV.U32 R161, RZ, RZ, c[0x0][0x280] ;  /* 0x0000a000ffa17624 */ /* 0x000fe200078e00ff */
[----:B------:R-:W-:Y:S01]  /*12e0*/  LOP3.LUT R12, R8, 0x7ffff800, RZ, 0xc0, !PT ;  /* 0x7ffff800080c7812 */ /* 0x000fe200078ec0ff */
[----:B------:R-:W-:Y:S01]  /*12f0*/  IMAD.IADD R146, R169, 0x1, R4 ;  /* 0x00000001a9927824 */ /* 0x000fe200078e0204 */
[-C--:B------:R-:W-:Y:S01]  /*1300*/  LOP3.LUT R8, R6, R98.reuse, RZ, 0x3c, !PT ;  /* 0x0000006206087212 */ /* 0x080fe200078e3cff */
[----:B------:R-:W-:Y:S01]  /*1310*/  IMAD.MOV.U32 R162, RZ, RZ, c[0x0][0x290] ;  /* 0x0000a400ffa27624 */ /* 0x000fe200078e00ff */
[-C--:B------:R-:W-:Y:S01]  /*1320*/  LOP3.LUT R9, R9, R98.reuse, RZ, 0x3c, !PT ;  /* 0x0000006209097212 */ /* 0x080fe200078e3cff */
[----:B------:R-:W-:Y:S01]  /*1330*/  IMAD.MOV.U32 R171, RZ, RZ, c[0x0][0x2b8] ;  /* 0x0000ae00ffab7624 */ /* 0x000fe200078e00ff */
[----:B------:R-:W-:Y:S01]  /*1340*/  LOP3.LUT R6, R0, 0x7ffff800, RZ, 0xc0, !PT ;  /* 0x7ffff80000067812 */ /* 0x000fe200078ec0ff */
[----:B------:R-:W-:Y:S01]  /*1350*/  IMAD.MOV.U32 R170, RZ, RZ, c[0x0][0x27c] ;  /* 0x00009f00ffaa7624 */ /* 0x000fe200078e00ff */
[----:B------:R-:W-:Y:S01]  /*1360*/  LOP3.LUT R0, R7, R98, RZ, 0x3c, !PT ;  /* 0x0000006207007212 */ /* 0x000fe200078e3cff */
[----:B------:R-:W-:Y:S01]  /*1370*/  IMAD R7, R37, c[0x0][0x210], RZ ;  /* 0x0000840025077a24 */ /* 0x000fe200078e02ff */
[--C-:B------:R-:W-:Y:S01]  /*1380*/  IADD3 R10, R9, R10, R99.reuse ;  /* 0x0000000a090a7210 */ /* 0x100fe20007ffe063 */
[----:B------:R-:W-:Y:S01]  /*1390*/  IMAD.MOV.U32 R154, RZ, RZ, c[0x0][0x27c] ;  /* 0x00009f00ff9a7624 */ /* 0x000fe200078e00ff */
[----:B------:R-:W-:Y:S01]  /*13a0*/  IADD3 R9, R0, R6, R99 ;  /* 0x0000000600097210 */ /* 0x000fe20007ffe063 */
[----:B-----5:R-:W-:Y:S01]  /*13b0*/  IMAD.WIDE.U32 R124, R153, c[0x0][0x280], R22 ;  /* 0x0000a000997c7a25 */ /* 0x020fe200078e0016 */
[----:B------:R-:W-:-:S02]  /*13c0*/  SHF.R.S32.HI R0, RZ, 0x1f, R153 ;  /* 0x0000001fff007819 */ /* 0x000fc40000011499 */
[----:B------:R-:W-:Y:S01]  /*13d0*/  LOP3.LUT P0, RZ, R21, 0x2, RZ, 0xc0, !PT ;  /* 0x0000000215ff7812 */ /* 0x000fe2000780c0ff */
[----:B------:R-:W-:Y:S01]  /*13e0*/  IMAD.WIDE.U32 R122, R153, c[0x0][0x290], R18 ;  /* 0x0000a400997a7a25 */ /* 0x000fe200078e0012 */
[----:B------:R-:W-:Y:S02]  /*13f0*/  IADD3 R12, R8, R12, R99 ;  /* 0x0000000c080c7210 */ /* 0x000fe40007ffe063 */
[----:B------:R-:W-:Y:S01]  /*1400*/  SHF.R.S32.HI R4, RZ, 0x1f, R28 ;  /* 0x0000001fff047819 */ /* 0x000fe2000001141c */
[C---:B------:R-:W-:Y:S01]  /*1410*/  IMAD R6, R0.reuse, c[0x0][0x280], RZ ;  /* 0x0000a00000067a24 */ /* 0x040fe200078e02ff */
[----:B------:R-:W-:Y:S01]  /*1420*/  SHF.L.U64.HI R156, R161, R158, c[0x0][0x284] ;  /* 0x0000a100a19c7619 */ /* 0x000fe2000001029e */
[----:B------:R-:W-:Y:S01]  /*1430*/  IMAD R5, R0, c[0x0][0x290], RZ ;  /* 0x0000a40000057a24 */ /* 0x000fe200078e02ff */
[----:B------:R-:W-:Y:S01]  /*1440*/  LEA.HI R4, R4, R28, RZ, 0x3 ;  /* 0x0000001c04047211 */ /* 0x000fe200078f18ff */
[----:B------:R-:W-:Y:S01]  /*1450*/  IMAD R0, R34, c[0x0][0x214], R7 ;  /* 0x0000850022007a24 */ /* 0x000fe200078e0207 */
[----:B------:R-:W-:Y:S01]  /*1460*/  P2R R148, PR, RZ, 0x2 ;  /* 0x00000002ff947803 */ /* 0x000fe20000000000 */
[----:B------:R-:W-:Y:S01]  /*1470*/  IMAD R8, R153, c[0x0][0x284], R6 ;  /* 0x0000a10099087a24 */ /* 0x000fe200078e0206 */
[----:B------:R-:W-:Y:S01]  /*1480*/  SHF.R.S32.HI R6, RZ, 0x1f, R93 ;  /* 0x0000001fff067819 */ /* 0x000fe2000001145d */
[----:B------:R-:W-:Y:S01]  /*1490*/  IMAD.IADD R145, R167, 0x1, R0 ;  /* 0x00000001a7917824 */ /* 0x000fe200078e0200 */
[----:B------:R-:W-:Y:S01]  /*14a0*/  SHF.R.S32.HI R0, RZ, 0x1f, R94 ;  /* 0x0000001fff007819 */ /* 0x000fe2000001145e */
[C---:B------:R-:W-:Y:S01]  /*14b0*/  IMAD R7, R153.reuse, c[0x0][0x294], R5 ;  /* 0x0000a50099077a24 */ /* 0x040fe200078e0205 */
[----:B------:R-:W-:Y:S01]  /*14c0*/  SHF.R.S32.HI R5, RZ, 0x1f, R92 ;  /* 0x0000001fff057819 */ /* 0x000fe2000001145c */
[----:B------:R-:W-:Y:S01]  /*14d0*/  IMAD.WIDE.U32 R120, R153, c[0x0][0x280], R16 ;  /* 0x0000a00099787a25 */ /* 0x000fe200078e0010 */
[----:B------:R-:W-:-:S02]  /*14e0*/  LEA.HI R89, R0, R94, RZ, 0x3 ;  /* 0x0000005e00597211 */ /* 0x000fc400078f18ff */
[----:B------:R-:W-:Y:S01]  /*14f0*/  SHF.R.S32.HI R0, RZ, 0x1f, R27 ;  /* 0x0000001fff007819 */ /* 0x000fe2000001141b */
[----:B------:R-:W-:Y:S01]  /*1500*/  IMAD.WIDE.U32 R118, R153, c[0x0][0x290], R14 ;  /* 0x0000a40099767a25 */ /* 0x000fe200078e000e */
[----:B------:R-:W-:Y:S02]  /*1510*/  LEA.HI R6, R6, R93, RZ, 0x3 ;  /* 0x0000005d06067211 */ /* 0x000fe400078f18ff */
[----:B------:R-:W-:Y:S01]  /*1520*/  LEA.HI R85, R0, R27, RZ, 0x3 ;  /* 0x0000001b00557211 */ /* 0x000fe200078f18ff */
[----:B------:R-:W-:Y:S01]  /*1530*/  IMAD.SHL.U32 R161, R161, 0x40, RZ ;  /* 0x00000040a1a17824 */ /* 0x000fe200078e00ff */
[----:B------:R-:W-:Y:S01]  /*1540*/  LEA.HI R5, R5, R92, RZ, 0x3 ;  /* 0x0000005c05057211 */ /* 0x000fe200078f18ff */
[----:B------:R-:W-:Y:S01]  /*1550*/  IMAD.SHL.U32 R154, R154, 0x2, RZ ;  /* 0x000000029a9a7824 */ /* 0x000fe200078e00ff */
[----:B------:R-:W-:Y:S01]  /*1560*/  LOP3.LUT R86, R4, 0xfffffff8, RZ, 0xc0, !PT ;  /* 0xfffffff804567812 */ /* 0x000fe200078ec0ff */
[----:B------:R-:W-:Y:S01]  /*1570*/  IMAD R111, R26, 0x40, R91 ;  /* 0x000000401a6f7824 */ /* 0x000fe200078e025b */
[----:B------:R-:W-:Y:S01]  /*1580*/  LOP3.LUT R89, R89, 0xfffffff8, RZ, 0xc0, !PT ;  /* 0xfffffff859597812 */ /* 0x000fe200078ec0ff */
[----:B------:R-:W-:Y:S01]  /*1590*/  IMAD.IADD R141, R125, 0x1, R8 ;  /* 0x000000017d8d7824 */ /* 0x000fe200078e0208 */
[----:B------:R-:W-:Y:S01]  /*15a0*/  LOP3.LUT R88, R6, 0xfffffff8, RZ, 0xc0, !PT ;  /* 0xfffffff806587812 */ /* 0x000fe200078ec0ff */
[----:B------:R-:W-:Y:S01]  /*15b0*/  IMAD.IADD R139, R8, 0x1, R121 ;  /* 0x00000001088b7824 */ /* 0x000fe200078e0279 */
[----:B------:R-:W-:Y:S01]  /*15c0*/  LOP3.LUT R87, R5, 0xfffffff8, RZ, 0xc0, !PT ;  /* 0xfffffff805577812 */ /* 0x000fe200078ec0ff */
[----:B------:R-:W-:Y:S01]  /*15d0*/  IMAD.IADD R140, R123, 0x1, R7 ;  /* 0x000000017b8c7824 */ /* 0x000fe200078e0207 */
[----:B------:R-:W-:Y:S01]  /*15e0*/  LOP3.LUT R85, R85, 0xfffffff8, RZ, 0xc0, !PT ;  /* 0xfffffff855557812 */ /* 0x000fe200078ec0ff */
[----:B------:R-:W-:Y:S01]  /*15f0*/  IMAD.IADD R138, R7, 0x1, R119 ;  /* 0x00000001078a7824 */ /* 0x000fe200078e0277 */
[C---:B------:R-:W-:Y:S01]  /*1600*/  SHF.L.U64.HI R158, R162.reuse, R158, c[0x0][0x294] ;  /* 0x0000a500a29e7619 */ /* 0x040fe2000001029e */
[----:B------:R-:W-:Y:S01]  /*1610*/  IMAD.SHL.U32 R162, R162, 0x40, RZ ;  /* 0x00000040a2a27824 */ /* 0x000fe200078e00ff */
[----:B------:R-:W-:Y:S01]  /*1620*/  IADD3 R37, R32, 0x18, RZ ;  /* 0x0000001820257810 */ /* 0x000fe20007ffe0ff */
[----:B------:R-:W-:Y:S01]  /*1630*/  IMAD.IADD R110, R107, 0x1, R110 ;  /* 0x000000016b6e7824 */ /* 0x000fe200078e026e */
[----:B------:R-:W-:Y:S01]  /*1640*/  SHF.R.S32.HI R104, RZ, 0x1f, R89 ;  /* 0x0000001fff687819 */ /* 0x000fe20000011459 */
[----:B------:R-:W-:Y:S01]  /*1650*/  IMAD.SHL.U32 R133, R10, 0x2, RZ ;  /* 0x000000020a857824 */ /* 0x000fe200078e00ff */
[----:B------:R-:W-:Y:S01]  /*1660*/  SHF.R.S32.HI R103, RZ, 0x1f, R88 ;  /* 0x0000001fff677819 */ /* 0x000fe20000011458 */
[----:B------:R-:W-:Y:S01]  /*1670*/  IMAD.SHL.U32 R128, R12, 0x2, RZ ;  /* 0x000000020c807824 */ /* 0x000fe200078e00ff */
[----:B------:R-:W-:Y:S01]  /*1680*/  SHF.R.S32.HI R102, RZ, 0x1f, R87 ;  /* 0x0000001fff667819 */ /* 0x000fe20000011457 */
[----:B------:R-:W-:Y:S01]  /*1690*/  IMAD.SHL.U32 R113, R9, 0x2, RZ ;  /* 0x0000000209717824 */ /* 0x000fe200078e00ff */
[----:B------:R-:W-:-:S02]  /*16a0*/  SHF.R.S32.HI R101, RZ, 0x1f, R86 ;  /* 0x0000001fff657819 */ /* 0x000fc40000011456 */
[----:B------:R-:W-:Y:S02]  /*16b0*/  SHF.R.S32.HI R100, RZ, 0x1f, R85 ;  /* 0x0000001fff647819 */ /* 0x000fe40000011455 */
[----:B------:R-:W-:Y:S01]  /*16c0*/  SHF.R.S32.HI R134, RZ, 0x3, R11 ;  /* 0x00000003ff867819 */ /* 0x000fe2000001140b */
[----:B------:R-:W-:Y:S01]  /*16d0*/  BAR.SYNC.DEFER_BLOCKING 0x0 ;  /* 0x0000000000007b1d */ /* 0x000fe20000010000 */
[----:B------:R-:W-:Y:S02]  /*16e0*/  ISETP.NE.AND P1, PT, R171, 0x1, PT ;  /* 0x00000001ab00780c */ /* 0x000fe40003f25270 */
[----:B--2---:R-:W-:Y:S01]  /*16f0*/  @P3 SHF.R.S32.HI R3, RZ, 0x1f, R31 ;  /* 0x0000001fff033819 */ /* 0x004fe2000001141f */
[----:B------:R-:W-:Y:S02]  /*1700*/  @!P3 IMAD.MOV.U32 R3, RZ, RZ, R29 ;  /* 0x000000ffff03b224 */ /* 0x000fe400078e001d */
[----:B------:R-:W-:Y:S02]  /*1710*/  @P3 IMAD.MOV.U32 R2, RZ, RZ, R31 ;  /* 0x000000ffff023224 */ /* 0x000fe400078e001f */
[----:B------:R-:W-:-:S02]  /*1720*/  @!P3 IMAD.MOV.U32 R2, RZ, RZ, R251 ;  /* 0x000000ffff02b224 */ /* 0x000fc400078e00fb */
[----:B------:R-:W-:Y:S02]  /*1730*/  IMAD R0, R3, c[0x0][0x2b0], RZ ;  /* 0x0000ac0003007a24 */ /* 0x000fe400078e02ff */
[----:B------:R-:W-:-:S04]  /*1740*/  IMAD.WIDE.U32 R126, R2, c[0x0][0x2b0], RZ ;  /* 0x0000ac00027e7a25 */ /* 0x000fc800078e00ff */
[----:B------:R-:W-:Y:S01]  /*1750*/  IMAD R3, R2, c[0x0][0x2b4], R0 ;  /* 0x0000ad0002037a24 */ /* 0x000fe200078e0200 */
[----:B------:R-:W-:Y:S02]  /*1760*/  LOP3.LUT R2, R97, 0x8, R24, 0xf8, !PT ;  /* 0x0000000861027812 */ /* 0x000fe400078ef818 */
[----:B------:R-:W-:Y:S01]  /*1770*/  LOP3.LUT R0, R20, 0xfffffff8, RZ, 0xc0, !PT ;  /* 0xfffffff814007812 */ /* 0x000fe200078ec0ff */
[----:B------:R-:W-:Y:S01]  /*1780*/  IMAD.IADD R142, R127, 0x1, R3 ;  /* 0x000000017f8e7824 */ /* 0x000fe200078e0203 */
[----:B------:R-:W-:Y:S02]  /*1790*/  LOP3.LUT R2, R2, R98, RZ, 0x3c, !PT ;  /* 0x0000006202027212 */ /* 0x000fe400078e3cff */
[----:B------:R-:W-:Y:S01]  /*17a0*/  LOP3.LUT R3, R135, 0xfffffff8, RZ, 0xc0, !PT ;  /* 0xfffffff887037812 */ /* 0x000fe200078ec0ff */
[----:B------:R-:W-:Y:S01]  /*17b0*/  IMAD.SHL.U32 R136, R0, 0x2, RZ ;  /* 0x0000000200887824 */ /* 0x000fe200078e00ff */
[----:B------:R-:W-:Y:S01]  /*17c0*/  SHF.R.S32.HI R135, RZ, 0x3, R135 ;  /* 0x00000003ff877819 */ /* 0x000fe20000011487 */
[----:B------:R-:W-:Y:S01]  /*17d0*/  IMAD.IADD R80, R99, 0x1, R2 ;  /* 0x0000000163507824 */ /* 0x000fe200078e0202 */
[----:B------:R-:W-:Y:S01]  /*17e0*/  SHF.R.S32.HI R2, RZ, 0x1f, R0 ;  /* 0x0000001fff027819 */ /* 0x000fe20000011400 */
[----:B------:R-:W-:Y:S01]  /*17f0*/  IMAD.SHL.U32 R131, R3, 0x2, RZ ;  /* 0x0000000203837824 */ /* 0x000fe200078e00ff */
[----:B------:R-:W-:-:S02]  /*1800*/  SHF.R.S32.HI R4, RZ, 0x1f, R3 ;  /* 0x0000001fff047819 */ /* 0x000fc40000011403 */
[----:B------:R-:W-:Y:S02]  /*1810*/  SHF.L.U64.HI R137, R0, 0x1, R2 ;  /* 0x0000000100897819 */ /* 0x000fe40000010202 */
[----:B------:R-:W-:Y:S02]  /*1820*/  LOP3.LUT R0, R11, 0xfffffff8, RZ, 0xc0, !PT ;  /* 0xfffffff80b007812 */ /* 0x000fe400078ec0ff */
[----:B------:R-:W-:Y:S02]  /*1830*/  LEA R80, R80, 0x100, 0x1 ;  /* 0x0000010050507811 */ /* 0x000fe400078e08ff */
[----:B------:R-:W-:Y:S01]  /*1840*/  SHF.R.S32.HI R2, RZ, 0x1f, R0 ;  /* 0x0000001fff027819 */ /* 0x000fe20000011400 */
[----:B------:R-:W-:Y:S01]  /*1850*/  IMAD.SHL.U32 R129, R0, 0x2, RZ ;  /* 0x0000000200817824 */ /* 0x000fe200078e00ff */
[C---:B------:R-:W-:Y:S02]  /*1860*/  IADD3 R81, R80.reuse, 0x20, RZ ;  /* 0x0000002050517810 */ /* 0x040fe40007ffe0ff */
[----:B------:R-:W-:-:S02]  /*1870*/  @P0 IADD3 R81, R80, -0x20, RZ ;  /* 0xffffffe050510810 */ /* 0x000fc40007ffe0ff */
[----:B------:R-:W-:Y:S02]  /*1880*/  SHF.L.U64.HI R132, R3, 0x1, R4 ;  /* 0x0000000103847819 */ /* 0x000fe40000010204 */
[----:B------:R-:W-:Y:S02]  /*1890*/  SHF.L.U64.HI R130, R0, 0x1, R2 ;  /* 0x0000000100827819 */ /* 0x000fe40000010202 */
[----:B------:R-:W-:Y:S02]  /*18a0*/  ISETP.GE.AND P0, PT, R170, 0x1, PT ;  /* 0x00000001aa00780c */ /* 0x000fe40003f06270 */
.L_x_90:
[----:B------:R-:W-:Y:S01]  /*18b0*/  IMAD.SHL.U32 R90, R78, 0x40, RZ ;  /* 0x000000404e5a7824 */ /* 0x000fe200078e00ff */
[----:B------:R-:W-:Y:S04]  /*18c0*/  DEPBAR.LE SB0, 0x0 ;  /* 0x000080000000791a */ /* 0x000fe80000000000 */
[----:B-1----:R-:W-:Y:S01]  /*18d0*/  IMAD.IADD R2, R111, 0x1, R90 ;  /* 0x000000016f027824 */ /* 0x002fe200078e025a */
[----:B------:R-:W-:Y:S01]  /*18e0*/  ISETP.NE.AND P1, PT, R171, 0x1, PT ;  /* 0x00000001ab00780c */ /* 0x000fe20003f25270 */
[----:B------:R-:W-:Y:S01]  /*18f0*/  IMAD.MOV.U32 R82, RZ, RZ, RZ ;  /* 0x000000ffff527224 */ /* 0x000fe200078e00ff */
[----:B------:R-:W-:Y:S01]  /*1900*/  ISETP.GE.AND P2, PT, R170, 0x1, PT ;  /* 0x00000001aa00780c */ /* 0x000fe20003f46270 */
[----:B------:R-:W-:Y:S01]  /*1910*/  IMAD.IADD R0, R151, 0x1, R2 ;  /* 0x0000000197007824 */ /* 0x000fe200078e0202 */
[----:B------:R-:W-:Y:S01]  /*1920*/  ISETP.GE.AND P0, PT, R2, R105, PT ;  /* 0x000000690200720c */ /* 0x000fe20003f06270 */
[----:B------:R-:W-:Y:S02]  /*1930*/  BSSY B1, `(.L_x_66) ;  /* 0x00003d7000017945 */ /* 0x000fe40003800000 */
[----:B------:R-:W-:Y:S01]  /*1940*/  IMAD.MOV.U32 R2, RZ, RZ, R0 ;  /* 0x000000ffff027224 */ /* 0x000fe200078e0000 */
[----:B------:R-:W-:Y:S05]  /*1950*/  ISETP.GT.OR P0, PT, R111, 0x3f, P0 ;  /* 0x0000003f6f00780c */ /* 0x000fea0000704670 */
[----:B------:R-:W-:Y:S05]  /*1960*/  @P1 IMAD.HI.U32 R3, R0, c[0x0][0x2bc], RZ ;  /* 0x0000af0000031a27 */ /* 0x000fea00078e00ff */
[----:B------:R-:W-:Y:S04]  /*1970*/  @P1 SHF.R.U32.HI R2, RZ, c[0x0][0x2c0], R3 ;  /* 0x0000b000ff021a19 */ /* 0x000fe80000011603 */
[C---:B------:R-:W-:Y:S04]  /*1980*/  @!P0 IADD3 R3, P1, R2.reuse, R126, RZ ;  /* 0x0000007e02038210 */ /* 0x040fe80007f3e0ff */
[----:B------:R-:W-:Y:S01]  /*1990*/  @!P0 LEA.HI.X.SX32 R5, R2, R142, 0x1, P1 ;  /* 0x0000008e02058211 */ /* 0x000fe200008f0eff */
[----:B------:R-:W-:Y:S01]  /*19a0*/  IMAD.MOV R2, RZ, RZ, -R2 ;  /* 0x000000ffff027224 */ /* 0x000fe200078e0a02 */
[C---:B------:R-:W-:Y:S03]  /*19b0*/  @!P0 LEA R4, P1, R3.reuse, c[0x0][0x2a0], 0x2 ;  /* 0x0000a80003048a11 */ /* 0x040fe600078210ff */
[----:B------:R-:W-:Y:S01]  /*19c0*/  IMAD R83, R2, c[0x0][0x2b8], R0 ;  /* 0x0000ae0002537a24 */ /* 0x000fe200078e0200 */
[----:B------:R-:W-:Y:S03]  /*19d0*/  @!P0 LEA.HI.X R5, R3, c[0x0][0x2a4], R5, 0x2, P1 ;  /* 0x0000a90003058a11 */ /* 0x000fe600008f1405 */
[----:B------:R-:W-:Y:S01]  /*19e0*/  IMAD.WIDE.U32 R2, R83, c[0x0][0x1e0], RZ ;  /* 0x0000780053027a25 */ /* 0x000fe200078e00ff */
[----:B------:R-:W-:Y:S01]  /*19f0*/  SHF.R.S32.HI R95, RZ, 0x1f, R83 ;  /* 0x0000001fff5f7819 */ /* 0x000fe20000011453 */
[----:B------:R-:W2:Y:S04]  /*1a00*/  @!P0 LDG.E R82, [R4.64] ;  /* 0x0000000604528981 */ /* 0x000ea8000c1e1900 */
[----:B------:R-:W-:Y:S01]  /*1a10*/  IMAD R0, R95, c[0x0][0x1e0], RZ ;  /* 0x000078005f007a24 */ /* 0x000fe200078e02ff */
[----:B------:R-:W-:Y:S03]  /*1a20*/  BAR.SYNC.DEFER_BLOCKING 0x0 ;  /* 0x0000000000007b1d */ /* 0x000fe60000010000 */
[----:B------:R-:W-:Y:S04]  /*1a30*/  IMAD R0, R83, c[0x0][0x1e4], R0 ;  /* 0x0000790053007a24 */ /* 0x000fe800078e0200 */
[----:B------:R-:W-:Y:S01]  /*1a40*/  IMAD.IADD R3, R3, 0x1, R0 ;  /* 0x0000000103037824 */ /* 0x000fe200078e0200 */
[----:B--2---:R-:W-:Y:S03]  /*1a50*/  SHF.R.S32.HI R96, RZ, 0x1f, R82 ;  /* 0x0000001fff607819 */ /* 0x004fe60000011452 */
[----:B------:R-:W-:Y:S04]  /*1a60*/  IMAD.WIDE.U32 R2, R82, c[0x0][0x1f0], R2 ;  /* 0x00007c0052027a25 */ /* 0x000fe800078e0002 */
[----:B------:R-:W-:Y:S01]  /*1a70*/  IMAD R4, R96, c[0x0][0x1f0], RZ ;  /* 0x00007c0060047a24 */ /* 0x000fe200078e02ff */
[----:B------:R-:W-:Y:S03]  /*1a80*/  IADD3 R0, P0, R168, R2, RZ ;  /* 0x00000002a8007210 */ /* 0x000fe60007f1e0ff */
[----:B------:R-:W-:Y:S05]  /*1a90*/  IMAD R4, R82, c[0x0][0x1f4], R4 ;  /* 0x00007d0052047a24 */ /* 0x000fea00078e0204 */
[----:B------:R-:W-:Y:S02]  /*1aa0*/  IADD3.X R2, R146, R3, R4, P0, !PT ;  /* 0x0000000392027210 */ /* 0x000fe400007fe404 */
[C---:B------:R-:W-:Y:S04]  /*1ab0*/  LEA R29, P0, R0.reuse, c[0x0][0x1c8], 0x1 ;  /* 0x00007200001d7a11 */ /* 0x040fe800078008ff */
[----:B------:R-:W-:Y:S01]  /*1ac0*/  LEA.HI.X R26, R0, c[0x0][0x1cc], R2, 0x1, P0 ;  /* 0x00007300001a7a11 */ /* 0x000fe200000f0c02 */
[----:B----4-:R-:W-:-:S05]  /*1ad0*/  @!P2 BRA `(.L_x_67) ;  /* 0x000039600000a947 */ /* 0x010fca0003800000 */
[-C--:B------:R-:W-:Y:S01]  /*1ae0*/  IMAD R3, R156, R78.reuse, RZ ;  /* 0x0000004e9c037224 */ /* 0x080fe200078e02ff */
[----:B------:R-:W-:Y:S01]  /*1af0*/  ISETP.NE.AND P0, PT, RZ, UR4, PT ;  /* 0x00000004ff007c0c */ /* 0x000fe2000bf05270 */
[-C--:B------:R-:W-:Y:S01]  /*1b00*/  IMAD R2, R158, R78.reuse, RZ ;  /* 0x0000004e9e027224 */ /* 0x080fe200078e02ff */
[----:B------:R-:W-:Y:S01]  /*1b10*/  SHF.R.S32.HI R0, RZ, 0x1f, R78 ;  /* 0x0000001fff007819 */ /* 0x000fe2000001144e */
[----:B------:R-:W-:Y:S01]  /*1b20*/  IMAD.WIDE.U32 R8, R161, R78, RZ ;  /* 0x0000004ea1087225 */ /* 0x000fe200078e00ff */
[----:B------:R-:W-:Y:S03]  /*1b30*/  IADD3 R4, -R90, R105, RZ ;  /* 0x000000695a047210 */ /* 0x000fe60007ffe1ff */
[----:B------:R-:W-:Y:S01]  /*1b40*/  IMAD R3, R0, R161, R3 ;  /* 0x000000a100037224 */ /* 0x000fe200078e0203 */
[----:B------:R-:W-:Y:S01]  /*1b50*/  IMNMX R84, R4, 0x40, PT ;  /* 0x0000004004547817 */ /* 0x000fe20003800200 */
[----:B------:R-:W-:Y:S02]  /*1b60*/  IMAD R0, R0, R162, R2 ;  /* 0x000000a200007224 */ /* 0x000fe400078e0202 */
[----:B------:R-:W-:Y:S01]  /*1b70*/  IMAD.WIDE.U32 R10, R162, R78, RZ ;  /* 0x0000004ea20a7225 */ /* 0x000fe200078e00ff */
[----:B------:R-:W-:Y:S04]  /*1b80*/  IADD3 R30, R9, R3, RZ ;  /* 0x00000003091e7210 */ /* 0x000fe80007ffe0ff */
[----:B------:R-:W-:Y:S01]  /*1b90*/  IADD3 R31, R11, R0, RZ ;  /* 0x000000000b1f7210 */ /* 0x000fe20007ffe0ff */
[----:B------:R-:W-:-:S05]  /*1ba0*/  @!P0 BRA `(.L_x_68) ;  /* 0x00001c0000008947 */ /* 0x000fca0003800000 */
[----:B------:R-:W-:Y:S01]  /*1bb0*/  ISETP.GE.AND P1, PT, R91, R84, PT ;  /* 0x000000545b00720c */ /* 0x000fe20003f26270 */
[----:B------:R-:W-:Y:S01]  /*1bc0*/  BSSY B0, `(.L_x_69) ;  /* 0x000003a000007945 */ /* 0x000fe20003800000 */
[----:B------:R-:W-:Y:S01]  /*1bd0*/  CS2R R52, SRZ ;  /* 0x0000000000347805 */ /* 0x000fe2000001ff00 */
        /* <DEDUP_REMOVED lines=11> */
[----:B------:R-:W-:-:S05]  /*1c90*/  @P1 BRA `(.L_x_70) ;  /* 0x000002c000001947 */ /* 0x000fca0003800000 */
[----:B------:R-:W-:Y:S01]  /*1ca0*/  IADD3 R0, P0, R124, R8, RZ ;  /* 0x000000087c007210 */ /* 0x000fe20007f1e0ff */
[----:B------:R-:W-:Y:S01]  /*1cb0*/  CS2R R40, SRZ ;  /* 0x0000000000287805 */ /* 0x000fe2000001ff00 */
[----:B------:R-:W-:Y:S01]  /*1cc0*/  CS2R R44, SRZ ;  /* 0x00000000002c7805 */ /* 0x000fe2000001ff00 */
[----:B------:R-:W-:Y:S01]  /*1cd0*/  CS2R R12, SRZ ;  /* 0x00000000000c7805 */ /* 0x000fe2000001ff00 */
[----:B------:R-:W-:Y:S01]  /*1ce0*/  CS2R R46, SRZ ;  /* 0x00000000002e7805 */ /* 0x000fe2000001ff00 */
[----:B------:R-:W-:Y:S01]  /*1cf0*/  IMAD.X R3, R30, 0x1, R141, P0 ;  /* 0x000000011e037824 */ /* 0x000fe200000e068d */
[----:B------:R-:W-:Y:S01]  /*1d00*/  IADD3 R2, P0, R122, R10, RZ ;  /* 0x0000000a7a027210 */ /* 0x000fe20007f1e0ff */
[----:B------:R-:W-:Y:S01]  /*1d10*/  CS2R R14, SRZ ;  /* 0x00000000000e7805 */ /* 0x000fe2000001ff00 */
[----:B------:R-:W-:Y:S01]  /*1d20*/  CS2R R48, SRZ ;  /* 0x0000000000307805 */ /* 0x000fe2000001ff00 */
[----:B------:R-:W-:Y:S01]  /*1d30*/  CS2R R16, SRZ ;  /* 0x0000000000107805 */ /* 0x000fe2000001ff00 */
[----:B------:R-:W-:Y:S01]  /*1d40*/  CS2R R50, SRZ ;  /* 0x0000000000327805 */ /* 0x000fe2000001ff00 */
[----:B------:R-:W-:Y:S01]  /*1d50*/  IMAD.X R5, R31, 0x1, R140, P0 ;  /* 0x000000011f057824 */ /* 0x000fe200000e068c */
[C---:B------:R-:W-:Y:S01]  /*1d60*/  LEA R6, P0, R0.reuse, c[0x0][0x270], 0x1 ;  /* 0x00009c0000067a11 */ /* 0x040fe200078008ff */
[----:B------:R-:W-:Y:S01]  /*1d70*/  CS2R R18, SRZ ;  /* 0x0000000000127805 */ /* 0x000fe2000001ff00 */
[----:B------:R-:W-:Y:S01]  /*1d80*/  CS2R R52, SRZ ;  /* 0x0000000000347805 */ /* 0x000fe2000001ff00 */
[----:B------:R-:W-:Y:S01]  /*1d90*/  CS2R R20, SRZ ;  /* 0x0000000000147805 */ /* 0x000fe2000001ff00 */
[----:B------:R-:W-:Y:S02]  /*1da0*/  LEA.HI.X R7, R0, c[0x0][0x274], R3, 0x1, P0 ;  /* 0x00009d0000077a11 */ /* 0x000fe400000f0c03 */
[C---:B------:R-:W-:Y:S04]  /*1db0*/  LEA R4, P0, R2.reuse, c[0x0][0x288], 0x1 ;  /* 0x0000a20002047a11 */ /* 0x040fe800078008ff */
[----:B------:R-:W-:Y:S02]  /*1dc0*/  LEA.HI.X R5, R2, c[0x0][0x28c], R5, 0x1, P0 ;  /* 0x0000a30002057a11 */ /* 0x000fe400000f0c05 */
[----:B------:R-:W-:Y:S01]  /*1dd0*/  ISETP.GE.AND P0, PT, R32, c[0x0][0x27c], PT ;  /* 0x00009f0020007a0c */ /* 0x000fe20003f06270 */
[----:B------:R-:W-:Y:S11]  /*1de0*/  CS2R R2, SRZ ;  /* 0x0000000000027805 */ /* 0x000ff6000001ff00 */
[----:B------:R-:W-:Y:S01]  /*1df0*/  @!UPT UIADD3 URZ, URZ, URZ, URZ ;  /* 0x0000003f3f3ff290 */ /* 0x000fe2000fffe03f */
[----:B------:R1:W5:Y:S04]  /*1e00*/  @!P0 LDG.E.64 R40, [R6.64] ;  /* 0x0000000606288981 */ /* 0x000368000c1e1b00 */
[----:B------:R1:W5:Y:S01]  /*1e10*/  @!P0 LDG.E.64 R2, [R4.64] ;  /* 0x0000000604028981 */ /* 0x000362000c1e1b00 */
[----:B------:R-:W-:Y:S11]  /*1e20*/  ISETP.GE.AND P0, PT, R38, c[0x0][0x27c], PT ;  /* 0x00009f0026007a0c */ /* 0x000ff60003f06270 */
[----:B------:R-:W-:Y:S02]  /*1e30*/  @!UPT UIADD3 URZ, URZ, URZ, URZ ;  /* 0x0000003f3f3ff290 */ /* 0x000fe4000fffe03f */
[----:B------:R1:W5:Y:S04]  /*1e40*/  @!P0 LDG.E.64 R44, [R6.64+0x10] ;  /* 0x00001006062c8981 */ /* 0x000368000c1e1b00 */
[----:B------:R1:W5:Y:S01]  /*1e50*/  @!P0 LDG.E.64 R12, [R4.64+0x10] ;  /* 0x00001006040c8981 */ /* 0x000362000c1e1b00 */
        /* <DEDUP_REMOVED lines=15> */
[----:B------:R1:W5:Y:S02]  /*1f50*/  @!P0 LDG.E.64 R20, [R4.64+0x50] ;  /* 0x0000500604148981 */ /* 0x000364000c1e1b00 */
.L_x_70:
[----:B------:R-:W-:Y:S05]  /*1f60*/  BSYNC B0 ;  /* 0x0000000000007941 */ /* 0x000fea0003800000 */
.L_x_69:
[----:B------:R2:W3:Y:S04]  /*1f70*/  SHFL.IDX PT, R65, R26, RZ, 0x1e1f ;  /* 0x001e1fff1a417589 */ /* 0x0004e800000e0000 */
[----:B------:R2:W4:Y:S01]  /*1f80*/  SHFL.IDX PT, R64, R29, RZ, 0x1e1f ;  /* 0x001e1fff1d407589 */ /* 0x00052200000e0000 */
[----:B------:R-:W-:-:S05]  /*1f90*/  @P1 BRA `(.L_x_71) ;  /* 0x0000370000001947 */ /* 0x000fca0003800000 */
[----:B-----5:R-:W-:Y:S01]  /*1fa0*/  MOV R0, R51 ;  /* 0x0000003300007202 */ /* 0x020fe20000000f00 */
[----:B-1----:R-:W-:Y:S01]  /*1fb0*/  IMAD.MOV.U32 R6, RZ, RZ, R52 ;  /* 0x000000ffff067224 */ /* 0x002fe200078e0034 */
[----:B------:R-:W-:Y:S01]  /*1fc0*/  ISETP.GE.AND P0, PT, R24, c[0x0][0x1d4], PT ;  /* 0x0000750018007a0c */ /* 0x000fe20003f06270 */
[----:B------:R-:W-:Y:S01]  /*1fd0*/  IMAD.MOV.U32 R5, RZ, RZ, R53 ;  /* 0x000000ffff057224 */ /* 0x000fe200078e0035 */
[----:B------:R-:W-:Y:S01]  /*1fe0*/  BSSY B0, `(.L_x_72) ;  /* 0x0000056000007945 */ /* 0x000fe20003800000 */
[----:B------:R-:W-:Y:S03]  /*1ff0*/  IMAD.MOV.U32 R4, RZ, RZ, R50 ;  /* 0x000000ffff047224 */ /* 0x000fe600078e0032 */
[----:B------:R-:W-:Y:S01]  /*2000*/  PRMT R59, R6, 0x5410, R5 ;  /* 0x00005410063b7816 */ /* 0x000fe20000000005 */
[----:B------:R-:W-:Y:S01]  /*2010*/  IMAD.MOV.U32 R6, RZ, RZ, R48 ;  /* 0x000000ffff067224 */ /* 0x000fe200078e0030 */
[----:B------:R-:W-:Y:S01]  /*2020*/  PRMT R58, R4, 0x5410, R0 ;  /* 0x00005410043a7816 */ /* 0x000fe20000000000 */
[----:B------:R-:W-:Y:S01]  /*2030*/  IMAD.MOV.U32 R5, RZ, RZ, R49 ;  /* 0x000000ffff057224 */ /* 0x000fe200078e0031 */
[----:B------:R-:W-:Y:S01]  /*2040*/  MOV R4, R46 ;  /* 0x0000002e00047202 */ /* 0x000fe20000000f00 */
        /* <DEDUP_REMOVED lines=11> */
[----:B------:R-:W-:Y:S02]  /*2100*/  MOV R6, R18 ;  /* 0x0000001200067202 */ /* 0x000fe40000000f00 */
[----:B------:R-:W-:Y:S02]  /*2110*/  MOV R0, R17 ;  /* 0x0000001100007202 */ /* 0x000fe40000000f00 */
[----:B--2---:R-:W-:Y:S01]  /*2120*/  PRMT R29, R6, 0x5410, R5 ;  /* 0x00005410061d7816 */ /* 0x004fe20000000005 */
[----:B------:R-:W-:Y:S01]  /*2130*/  IMAD.MOV.U32 R6, RZ, RZ, R14 ;  /* 0x000000ffff067224 */ /* 0x000fe200078e000e */
[----:B------:R-:W-:Y:S01]  /*2140*/  PRMT R26, R4, 0x5410, R0 ;  /* 0x00005410041a7816 */ /* 0x000fe20000000000 */
[----:B------:R-:W-:Y:S01]  /*2150*/  IMAD.MOV.U32 R5, RZ, RZ, R15 ;  /* 0x000000ffff057224 */ /* 0x000fe200078e000f */
[----:B------:R-:W-:Y:S01]  /*2160*/  MOV R4, R12 ;  /* 0x0000000c00047202 */ /* 0x000fe20000000f00 */
[----:B------:R-:W-:Y:S03]  /*2170*/  IMAD.MOV.U32 R0, RZ, RZ, R13 ;  /* 0x000000ffff007224 */ /* 0x000fe600078e000d */
[----:B------:R-:W-:Y:S02]  /*2180*/  PRMT R23, R6, 0x5410, R5 ;  /* 0x0000541006177816 */ /* 0x000fe40000000005 */
[----:B------:R-:W-:Y:S01]  /*2190*/  PRMT R22, R4, 0x5410, R0 ;  /* 0x0000541004167816 */ /* 0x000fe20000000000 */
[----:B------:R-:W-:-:S05]  /*21a0*/  @P0 BRA `(.L_x_73) ;  /* 0x0000039000000947 */ /* 0x000fca0003800000 */
[C---:B----4-:R-:W-:Y:S01]  /*21b0*/  LEA R60, P0, R24.reuse, R64, 0x1 ;  /* 0x00000040183c7211 */ /* 0x050fe200078008ff */
[----:B------:R-:W1:Y:S01]  /*21c0*/  LDS.128 R8, [R80+0x3000] ;  /* 0x0030000050087984 */ /* 0x000e620000000c00 */
[----:B------:R-:W-:Y:S01]  /*21d0*/  MOV R4, R2 ;  /* 0x0000000200047202 */ /* 0x000fe20000000f00 */
[----:B------:R-:W-:Y:S01]  /*21e0*/  IMAD.MOV.U32 R34, RZ, RZ, R40 ;  /* 0x000000ffff227224 */ /* 0x000fe200078e0028 */
[----:B---3--:R-:W-:Y:S02]  /*21f0*/  LEA.HI.X R61, R24, R65, R25, 0x1, P0 ;  /* 0x00000041183d7211 */ /* 0x008fe400000f0c19 */
[----:B------:R-:W-:Y:S02]  /*2200*/  ISETP.GE.AND P0, PT, R32, c[0x0][0x27c], PT ;  /* 0x00009f0020007a0c */ /* 0x000fe40003f06270 */
[----:B------:R-:W-:Y:S02]  /*2210*/  MOV R6, R3 ;  /* 0x0000000300067202 */ /* 0x000fe40000000f00 */
[----:B------:R-:W-:Y:S09]  /*2220*/  MOV R43, R41 ;  /* 0x00000029002b7202 */ /* 0x000ff20000000f00 */
[--C-:B------:R-:W-:Y:S01]  /*2230*/  @!P0 SHF.R.U64 R5, R2, 0x10, R3.reuse ;  /* 0x0000001002058819 */ /* 0x100fe20000001203 */
[----:B------:R-:W-:Y:S01]  /*2240*/  @!P0 HADD2.F32 R4, -RZ, R4.H0_H0 ;  /* 0x20000004ff048230 */ /* 0x000fe20000004100 */
[----:B------:R-:W-:Y:S01]  /*2250*/  @!P0 SHF.R.U32.HI R7, RZ, 0x10, R3 ;  /* 0x00000010ff078819 */ /* 0x000fe20000011603 */
[----:B------:R-:W-:Y:S01]  /*2260*/  @!P0 HADD2.F32 R34, -RZ, R34.H0_H0 ;  /* 0x20000022ff228230 */ /* 0x000fe20000004100 */
[--C-:B------:R-:W-:Y:S01]  /*2270*/  @!P0 SHF.R.U64 R42, R40, 0x10, R41.reuse ;  /* 0x00000010282a8819 */ /* 0x100fe20000001229 */
[----:B------:R-:W-:Y:S01]  /*2280*/  @!P0 HADD2.F32 R5, -RZ, R5.H0_H0 ;  /* 0x20000005ff058230 */ /* 0x000fe20000004100 */
[----:B------:R-:W-:Y:S01]  /*2290*/  @!P0 SHF.R.U32.HI R54, RZ, 0x10, R41 ;  /* 0x00000010ff368819 */ /* 0x000fe20000011629 */
[----:B------:R-:W-:Y:S02]  /*22a0*/  @!P0 HADD2.F32 R6, -RZ, R6.H0_H0 ;  /* 0x20000006ff068230 */ /* 0x000fe40000004100 */
[----:B------:R-:W-:Y:S01]  /*22b0*/  @!P0 HADD2.F32 R7, -RZ, R7.H0_H0 ;  /* 0x20000007ff078230 */ /* 0x000fe20000004100 */
[----:B-1----:R-:W-:Y:S02]  /*22c0*/  @!P0 MOV R0, R8 ;  /* 0x0000000800008202 */ /* 0x002fe40000000f00 */
[----:B------:R-:W-:Y:S03]  /*22d0*/  @!P0 MOV R3, R9 ;  /* 0x0000000900038202 */ /* 0x000fe60000000f00 */
[--C-:B------:R-:W-:Y:S02]  /*22e0*/  @!P0 HADD2.F32 R31, -RZ, R0.reuse.H1_H1 ;  /* 0x30000000ff1f8230 */ /* 0x100fe40000004100 */
[----:B------:R-:W-:Y:S02]  /*22f0*/  @!P0 HADD2.F32 R2, -RZ, R0.H0_H0 ;  /* 0x20000000ff028230 */ /* 0x000fe40000004100 */
[--C-:B------:R-:W-:Y:S01]  /*2300*/  @!P0 HADD2.F32 R40, -RZ, R3.reuse.H1_H1 ;  /* 0x30000003ff288230 */ /* 0x100fe20000004100 */
[-C--:B------:R-:W-:Y:S01]  /*2310*/  @!P0 FMUL.FTZ R41, R31, R4.reuse ;  /* 0x000000041f298220 */ /* 0x080fe20000410000 */
[----:B------:R-:W-:Y:S01]  /*2320*/  @!P0 HADD2.F32 R3, -RZ, R3.H0_H0 ;  /* 0x20000003ff038230 */ /* 0x000fe20000004100 */
[C---:B------:R-:W-:Y:S02]  /*2330*/  @!P0 FMUL.FTZ R0, R2.reuse, R4 ;  /* 0x0000000402008220 */ /* 0x040fe40000410000 */
[-C--:B------:R-:W-:Y:S01]  /*2340*/  @!P0 FFMA.FTZ R66, R2, R34.reuse, -R41 ;  /* 0x0000002202428223 */ /* 0x080fe20000010829 */
[----:B------:R-:W-:Y:S01]  /*2350*/  @!P0 HADD2.F32 R41, -RZ, R42.H0_H0 ;  /* 0x2000002aff298230 */ /* 0x000fe20000004100 */
[CC--:B------:R-:W-:Y:S02]  /*2360*/  @!P0 FMUL.FTZ R42, R40.reuse, R5.reuse ;  /* 0x00000005282a8220 */ /* 0x0c0fe40000410000 */
[----:B------:R-:W-:Y:S02]  /*2370*/  @!P0 IMAD.MOV.U32 R4, RZ, RZ, R10 ;  /* 0x000000ffff048224 */ /* 0x000fe400078e000a */
[C---:B------:R-:W-:Y:S02]  /*2380*/  @!P0 FMUL.FTZ R2, R3.reuse, R5 ;  /* 0x0000000503028220 */ /* 0x040fe40000410000 */
[----:B------:R-:W-:Y:S01]  /*2390*/  @!P0 FFMA.FTZ R63, R3, R41, -R42 ;  /* 0x00000029033f8223 */ /* 0x000fe2000001082a */
[----:B------:R-:W-:Y:S01]  /*23a0*/  @!P0 MOV R3, R11 ;  /* 0x0000000b00038202 */ /* 0x000fe20000000f00 */
[----:B------:R-:W-:Y:S01]  /*23b0*/  @!P0 FFMA.FTZ R0, R31, R34, R0 ;  /* 0x000000221f008223 */ /* 0x000fe20000010000 */
[--C-:B------:R-:W-:Y:S01]  /*23c0*/  @!P0 HADD2.F32 R31, -RZ, R4.reuse.H1_H1 ;  /* 0x30000004ff1f8230 */ /* 0x100fe20000004100 */
[----:B------:R-:W-:Y:S01]  /*23d0*/  @!P0 FFMA.FTZ R2, R40, R41, R2 ;  /* 0x0000002928028223 */ /* 0x000fe20000010002 */
[----:B------:R-:W-:Y:S02]  /*23e0*/  @!P0 HADD2.F32 R4, -RZ, R4.H0_H0 ;  /* 0x20000004ff048230 */ /* 0x000fe40000004100 */
[----:B------:R-:W-:Y:S01]  /*23f0*/  @!P0 HADD2.F32 R34, -RZ, R43.H0_H0 ;  /* 0x2000002bff228230 */ /* 0x000fe20000004100 */
[-C--:B------:R-:W-:Y:S01]  /*2400*/  @!P0 FMUL.FTZ R62, R31, R6.reuse ;  /* 0x000000061f3e8220 */ /* 0x080fe20000410000 */
[--C-:B------:R-:W-:Y:S01]  /*2410*/  @!P0 HADD2.F32 R42, -RZ, R3.reuse.H1_H1 ;  /* 0x30000003ff2a8230 */ /* 0x100fe20000004100 */
[----:B------:R-:W-:Y:S01]  /*2420*/  @!P0 F2FP.PACK_AB R2, R2, R63 ;  /* 0x0000003f0202823e */ /* 0x000fe200000000ff */
[----:B------:R-:W-:Y:S01]  /*2430*/  @!P0 HADD2.F32 R5, -RZ, R3.H0_H0 ;  /* 0x20000003ff058230 */ /* 0x000fe20000004100 */
[----:B------:R-:W-:Y:S01]  /*2440*/  @!P0 FMUL.FTZ R3, R4, R6 ;  /* 0x0000000604038220 */ /* 0x000fe20000410000 */
[----:B------:R-:W-:Y:S01]  /*2450*/  @!P0 HADD2.F32 R43, -RZ, R54.H0_H0 ;  /* 0x20000036ff2b8230 */ /* 0x000fe20000004100 */
[-C--:B------:R-:W-:Y:S01]  /*2460*/  @!P0 FMUL.FTZ R54, R42, R7.reuse ;  /* 0x000000072a368220 */ /* 0x080fe20000410000 */
[----:B------:R-:W-:Y:S01]  /*2470*/  @!P0 F2FP.PACK_AB R0, R0, R66 ;  /* 0x000000420000823e */ /* 0x000fe200000000ff */
[----:B------:R-:W-:Y:S02]  /*2480*/  @!P0 FFMA.FTZ R62, R4, R34, -R62 ;  /* 0x00000022043e8223 */ /* 0x000fe4000001083e */
[----:B------:R-:W-:Y:S01]  /*2490*/  @!P0 FMUL.FTZ R4, R5, R7 ;  /* 0x0000000705048220 */ /* 0x000fe20000410000 */
[----:B------:R-:W-:Y:S01]  /*24a0*/  @!P0 MOV R8, R0 ;  /* 0x0000000000088202 */ /* 0x000fe20000000f00 */
[----:B------:R-:W-:Y:S02]  /*24b0*/  @!P0 FFMA.FTZ R3, R31, R34, R3 ;  /* 0x000000221f038223 */ /* 0x000fe40000010003 */
[-C--:B------:R-:W-:Y:S02]  /*24c0*/  @!P0 FFMA.FTZ R54, R5, R43.reuse, -R54 ;  /* 0x0000002b05368223 */ /* 0x080fe40000010836 */
[----:B------:R-:W-:Y:S01]  /*24d0*/  @!P0 FFMA.FTZ R4, R42, R43, R4 ;  /* 0x0000002b2a048223 */ /* 0x000fe20000010004 */
[----:B------:R-:W-:Y:S01]  /*24e0*/  @!P0 F2FP.PACK_AB R3, R3, R62 ;  /* 0x0000003e0303823e */ /* 0x000fe200000000ff */
[----:B------:R-:W-:Y:S03]  /*24f0*/  @!P0 IMAD.MOV.U32 R9, RZ, RZ, R2 ;  /* 0x000000ffff098224 */ /* 0x000fe600078e0002 */
[----:B------:R-:W-:Y:S02]  /*2500*/  @!P0 F2FP.PACK_AB R4, R4, R54 ;  /* 0x000000360404823e */ /* 0x000fe400000000ff */
[----:B------:R-:W-:Y:S02]  /*2510*/  @!P0 MOV R10, R3 ;  /* 0x00000003000a8202 */ /* 0x000fe40000000f00 */
[----:B------:R-:W-:Y:S05]  /*2520*/  @!P0 MOV R11, R4 ;  /* 0x00000004000b8202 */ /* 0x000fea0000000f00 */
[----:B------:R1:W-:Y:S02]  /*2530*/  ST.E.128 [R60.64], R8 ;  /* 0x000000083c007985 */ /* 0x0003e4000c101d06 */
.L_x_73:
[----:B------:R-:W-:Y:S05]  /*2540*/  BSYNC B0 ;  /* 0x0000000000007941 */ /* 0x000fea0003800000 */
.L_x_72:
[----:B------:R-:W-:Y:S01]  /*2550*/  ISETP.GE.AND P0, PT, R28, c[0x0][0x1d4], PT ;  /* 0x000075001c007a0c */ /* 0x000fe20003f06270 */
[----:B------:R-:W-:Y:S01]  /*2560*/  @!UPT UIADD3 URZ, URZ, URZ, URZ ;  /* 0x0000003f3f3ff290 */ /* 0x000fe2000fffe03f */
[----:B------:R-:W-:Y:S11]  /*2570*/  BSSY B0, `(.L_x_74) ;  /* 0x0000038000007945 */ /* 0x000ff60003800000 */
[----:B------:R-:W-:-:S05]  /*2580*/  @P0 BRA `(.L_x_75) ;  /* 0x0000036000000947 */ /* 0x000fca0003800000 */
[C---:B----4-:R-:W-:Y:S01]  /*2590*/  LEA R42, P0, R86.reuse, R64, 0x1 ;  /* 0x00000040562a7211 */ /* 0x050fe200078008ff */
[----:B-1----:R-:W1:Y:S03]  /*25a0*/  LDS.128 R8, [R81+0x3000] ;  /* 0x0030000051087984 */ /* 0x002e660000000c00 */
[----:B---3--:R-:W-:Y:S02]  /*25b0*/  LEA.HI.X R43, R86, R65, R101, 0x1, P0 ;  /* 0x00000041562b7211 */ /* 0x008fe400000f0c65 */
[----:B------:R-:W-:Y:S11]  /*25c0*/  ISETP.GE.AND P0, PT, R38, c[0x0][0x27c], PT ;  /* 0x00009f0026007a0c */ /* 0x000ff60003f06270 */
[----:B------:R-:W-:Y:S02]  /*25d0*/  @!UPT UIADD3 URZ, URZ, URZ, URZ ;  /* 0x0000003f3f3ff290 */ /* 0x000fe4000fffe03f */
[----:B------:R-:W-:Y:S01]  /*25e0*/  @!P0 HADD2.F32 R0, -RZ, R22.H0_H0 ;  /* 0x20000016ff008230 */ /* 0x000fe20000004100 */
[--C-:B------:R-:W-:Y:S01]  /*25f0*/  @!P0 SHF.R.U64 R4, R12, 0x10, R13.reuse ;  /* 0x000000100c048819 */ /* 0x100fe2000000120d */
[----:B------:R-:W-:Y:S01]  /*2600*/  @!P0 HADD2.F32 R6, -RZ, R55.H0_H0 ;  /* 0x20000037ff068230 */ /* 0x000fe20000004100 */
[----:B------:R-:W-:Y:S02]  /*2610*/  @!P0 SHF.R.U32.HI R7, RZ, 0x10, R13 ;  /* 0x00000010ff078819 */ /* 0x000fe4000001160d */
[--C-:B------:R-:W-:Y:S01]  /*2620*/  @!P0 SHF.R.U64 R13, R44, 0x10, R45.reuse ;  /* 0x000000102c0d8819 */ /* 0x100fe2000000122d */
[----:B------:R-:W-:Y:S01]  /*2630*/  @!P0 HADD2.F32 R4, -RZ, R4.H0_H0 ;  /* 0x20000004ff048230 */ /* 0x000fe20000004100 */
[----:B------:R-:W-:Y:S01]  /*2640*/  @!P0 SHF.R.U32.HI R40, RZ, 0x10, R45 ;  /* 0x00000010ff288819 */ /* 0x000fe2000001162d */
[----:B------:R-:W-:Y:S02]  /*2650*/  @!P0 HADD2.F32 R7, -RZ, R7.H0_H0 ;  /* 0x20000007ff078230 */ /* 0x000fe40000004100 */
[----:B------:R-:W-:Y:S02]  /*2660*/  @!P0 HADD2.F32 R13, -RZ, R13.H0_H0 ;  /* 0x2000000dff0d8230 */ /* 0x000fe40000004100 */
[----:B------:R-:W-:Y:S01]  /*2670*/  @!P0 HADD2.F32 R40, -RZ, R40.H0_H0 ;  /* 0x20000028ff288230 */ /* 0x000fe20000004100 */
[----:B-1----:R-:W-:Y:S02]  /*2680*/  @!P0 MOV R2, R8 ;  /* 0x0000000800028202 */ /* 0x002fe40000000f00 */
[----:B------:R-:W-:Y:S03]  /*2690*/  @!P0 MOV R3, R9 ;  /* 0x0000000900038202 */ /* 0x000fe60000000f00 */
[--C-:B------:R-:W-:Y:S02]  /*26a0*/  @!P0 HADD2.F32 R5, -RZ, R2.reuse.H1_H1 ;  /* 0x30000002ff058230 */ /* 0x100fe40000004100 */
[----:B------:R-:W-:Y:S02]  /*26b0*/  @!P0 HADD2.F32 R2, -RZ, R2.H0_H0 ;  /* 0x20000002ff028230 */ /* 0x000fe40000004100 */
[--C-:B------:R-:W-:Y:S01]  /*26c0*/  @!P0 HADD2.F32 R12, -RZ, R3.reuse.H1_H1 ;  /* 0x30000003ff0c8230 */ /* 0x100fe20000004100 */
[CC--:B------:R-:W-:Y:S01]  /*26d0*/  @!P0 FMUL.FTZ R31, R5.reuse, R0.reuse ;  /* 0x00000000051f8220 */ /* 0x0c0fe20000410000 */
[----:B------:R-:W-:Y:S01]  /*26e0*/  @!P0 HADD2.F32 R3, -RZ, R3.H0_H0 ;  /* 0x20000003ff038230 */ /* 0x000fe20000004100 */
[C---:B------:R-:W-:Y:S02]  /*26f0*/  @!P0 FMUL.FTZ R0, R2.reuse, R0 ;  /* 0x0000000002008220 */ /* 0x040fe40000410000 */
[-C--:B------:R-:W-:Y:S02]  /*2700*/  @!P0 FFMA.FTZ R45, R2, R6.reuse, -R31 ;  /* 0x00000006022d8223 */ /* 0x080fe4000001081f */
[----:B------:R-:W-:Y:S01]  /*2710*/  @!P0 FFMA.FTZ R0, R5, R6, R0 ;  /* 0x0000000605008223 */ /* 0x000fe20000010000 */
[----:B------:R-:W-:Y:S01]  /*2720*/  @!P0 MOV R5, R10 ;  /* 0x0000000a00058202 */ /* 0x000fe20000000f00 */
[CC--:B------:R-:W-:Y:S02]  /*2730*/  @!P0 FMUL.FTZ R31, R12.reuse, R4.reuse ;  /* 0x000000040c1f8220 */ /* 0x0c0fe40000410000 */
[C---:B------:R-:W-:Y:S01]  /*2740*/  @!P0 FMUL.FTZ R2, R3.reuse, R4 ;  /* 0x0000000403028220 */ /* 0x040fe20000410000 */
[----:B------:R-:W-:Y:S01]  /*2750*/  @!P0 MOV R4, R11 ;  /* 0x0000000b00048202 */ /* 0x000fe20000000f00 */
[-C--:B------:R-:W-:Y:S01]  /*2760*/  @!P0 FFMA.FTZ R44, R3, R13.reuse, -R31 ;  /* 0x0000000d032c8223 */ /* 0x080fe2000001081f */
[----:B------:R-:W-:Y:S01]  /*2770*/  @!P0 HADD2.F32 R3, -RZ, R22.H1_H1 ;  /* 0x30000016ff038230 */ /* 0x000fe20000004100 */
[----:B------:R-:W-:Y:S01]  /*2780*/  @!P0 FFMA.FTZ R2, R12, R13, R2 ;  /* 0x0000000d0c028223 */ /* 0x000fe20000010002 */
[----:B------:R-:W-:Y:S01]  /*2790*/  @!P0 F2FP.PACK_AB R0, R0, R45 ;  /* 0x0000002d0000823e */ /* 0x000fe200000000ff */
[--C-:B------:R-:W-:Y:S02]  /*27a0*/  @!P0 HADD2.F32 R22, -RZ, R5.reuse.H1_H1 ;  /* 0x30000005ff168230 */ /* 0x100fe40000004100 */
[----:B------:R-:W-:Y:S01]  /*27b0*/  @!P0 HADD2.F32 R6, -RZ, R5.H0_H0 ;  /* 0x20000005ff068230 */ /* 0x000fe20000004100 */
[----:B------:R-:W-:Y:S01]  /*27c0*/  @!P0 F2FP.PACK_AB R2, R2, R44 ;  /* 0x0000002c0202823e */ /* 0x000fe200000000ff */
[----:B------:R-:W-:Y:S01]  /*27d0*/  @!P0 HADD2.F32 R31, -RZ, R55.H1_H1 ;  /* 0x30000037ff1f8230 */ /* 0x000fe20000004100 */
[----:B------:R-:W-:Y:S01]  /*27e0*/  @!P0 MOV R8, R0 ;  /* 0x0000000000088202 */ /* 0x000fe20000000f00 */
[--C-:B------:R-:W-:Y:S01]  /*27f0*/  @!P0 HADD2.F32 R34, -RZ, R4.reuse.H1_H1 ;  /* 0x30000004ff228230 */ /* 0x100fe20000004100 */
[----:B------:R-:W-:Y:S01]  /*2800*/  @!P0 MOV R9, R2 ;  /* 0x0000000200098202 */ /* 0x000fe20000000f00 */
[----:B------:R-:W-:Y:S01]  /*2810*/  @!P0 HADD2.F32 R5, -RZ, R4.H0_H0 ;  /* 0x20000004ff058230 */ /* 0x000fe20000004100 */
[-C--:B------:R-:W-:Y:S02]  /*2820*/  @!P0 FMUL.FTZ R4, R22, R3.reuse ;  /* 0x0000000316048220 */ /* 0x080fe40000410000 */
[----:B------:R-:W-:Y:S02]  /*2830*/  @!P0 FMUL.FTZ R3, R6, R3 ;  /* 0x0000000306038220 */ /* 0x000fe40000410000 */
[----:B------:R-:W-:Y:S02]  /*2840*/  @!P0 FMUL.FTZ R41, R34, R7 ;  /* 0x0000000722298220 */ /* 0x000fe40000410000 */
[----:B------:R-:W-:Y:S02]  /*2850*/  @!P0 FFMA.FTZ R6, R6, R31, -R4 ;  /* 0x0000001f06068223 */ /* 0x000fe40000010804 */
[C---:B------:R-:W-:Y:S02]  /*2860*/  @!P0 FMUL.FTZ R4, R5.reuse, R7 ;  /* 0x0000000705048220 */ /* 0x040fe40000410000 */
[----:B------:R-:W-:Y:S02]  /*2870*/  @!P0 FFMA.FTZ R3, R22, R31, R3 ;  /* 0x0000001f16038223 */ /* 0x000fe40000010003 */
[-C--:B------:R-:W-:Y:S02]  /*2880*/  @!P0 FFMA.FTZ R41, R5, R40.reuse, -R41 ;  /* 0x0000002805298223 */ /* 0x080fe40000010829 */
[----:B------:R-:W-:Y:S01]  /*2890*/  @!P0 FFMA.FTZ R4, R34, R40, R4 ;  /* 0x0000002822048223 */ /* 0x000fe20000010004 */
[----:B------:R-:W-:Y:S04]  /*28a0*/  @!P0 F2FP.PACK_AB R3, R3, R6 ;  /* 0x000000060303823e */ /* 0x000fe800000000ff */
[----:B------:R-:W-:Y:S02]  /*28b0*/  @!P0 F2FP.PACK_AB R4, R4, R41 ;  /* 0x000000290404823e */ /* 0x000fe400000000ff */
[----:B------:R-:W-:Y:S02]  /*28c0*/  @!P0 MOV R10, R3 ;  /* 0x00000003000a8202 */ /* 0x000fe40000000f00 */
[----:B------:R-:W-:Y:S05]  /*28d0*/  @!P0 MOV R11, R4 ;  /* 0x00000004000b8202 */ /* 0x000fea0000000f00 */
[----:B------:R1:W-:Y:S02]  /*28e0*/  ST.E.128 [R42.64], R8 ;  /* 0x000000082a007985 */ /* 0x0003e4000c101d06 */
.L_x_75:
[----:B------:R-:W-:Y:S05]  /*28f0*/  BSYNC B0 ;  /* 0x0000000000007941 */ /* 0x000fea0003800000 */
.L_x_74:
        /* <DEDUP_REMOVED lines=10> */
[----:B------:R-:W-:Y:S01]  /*29a0*/  @!P0 SHF.R.U64 R4, R14, 0x10, R15 ;  /* 0x000000100e048819 */ /* 0x000fe2000000120f */
[----:B------:R-:W-:Y:S01]  /*29b0*/  @!P0 HADD2.F32 R6, -RZ, R56.H0_H0 ;  /* 0x20000038ff068230 */ /* 0x000fe20000004100 */
[----:B------:R-:W-:Y:S02]  /*29c0*/  @!P0 SHF.R.U64 R13, R46, 0x10, R47 ;  /* 0x000000102e0d8819 */ /* 0x000fe4000000122f */
[----:B------:R-:W-:Y:S01]  /*29d0*/  @!P0 SHF.R.U32.HI R7, RZ, 0x10, R15 ;  /* 0x00000010ff078819 */ /* 0x000fe2000001160f */
[----:B------:R-:W-:Y:S01]  /*29e0*/  @!P0 HADD2.F32 R4, -RZ, R4.H0_H0 ;  /* 0x20000004ff048230 */ /* 0x000fe20000004100 */
[----:B------:R-:W-:Y:S01]  /*29f0*/  @!P0 SHF.R.U32.HI R46, RZ, 0x10, R47 ;  /* 0x00000010ff2e8819 */ /* 0x000fe2000001162f */
[----:B------:R-:W-:Y:S02]  /*2a00*/  @!P0 HADD2.F32 R13, -RZ, R13.H0_H0 ;  /* 0x2000000dff0d8230 */ /* 0x000fe40000004100 */
[----:B------:R-:W-:Y:S02]  /*2a10*/  @!P0 HADD2.F32 R15, -RZ, R56.H1_H1 ;  /* 0x30000038ff0f8230 */ /* 0x000fe40000004100 */
        /* <DEDUP_REMOVED lines=19> */
[----:B------:R-:W-:Y:S02]  /*2b50*/  @!P0 HADD2.F32 R3, -RZ, R23.H1_H1 ;  /* 0x30000017ff038230 */ /* 0x000fe40000004100 */
[----:B------:R-:W-:Y:S01]  /*2b60*/  @!P0 HADD2.F32 R6, -RZ, R5.H0_H0 ;  /* 0x20000005ff068230 */ /* 0x000fe20000004100 */
[----:B------:R-:W-:Y:S01]  /*2b70*/  @!P0 F2FP.PACK_AB R2, R2, R34 ;  /* 0x000000220202823e */ /* 0x000fe200000000ff */
[--C-:B------:R-:W-:Y:S01]  /*2b80*/  @!P0 HADD2.F32 R22, -RZ, R4.reuse.H1_H1 ;  /* 0x30000004ff168230 */ /* 0x100fe20000004100 */
[----:B------:R-:W-:Y:S01]  /*2b90*/  @!P0 MOV R8, R0 ;  /* 0x0000000000088202 */ /* 0x000fe20000000f00 */
[----:B------:R-:W-:Y:S01]  /*2ba0*/  @!P0 HADD2.F32 R5, -RZ, R4.H0_H0 ;  /* 0x20000004ff058230 */ /* 0x000fe20000004100 */
[-C--:B------:R-:W-:Y:S01]  /*2bb0*/  @!P0 FMUL.FTZ R4, R14, R3.reuse ;  /* 0x000000030e048220 */ /* 0x080fe20000410000 */
[----:B------:R-:W-:Y:S01]  /*2bc0*/  @!P0 MOV R9, R2 ;  /* 0x0000000200098202 */ /* 0x000fe20000000f00 */
[----:B------:R-:W-:Y:S01]  /*2bd0*/  @!P0 FMUL.FTZ R3, R6, R3 ;  /* 0x0000000306038220 */ /* 0x000fe20000410000 */
[----:B------:R-:W-:Y:S01]  /*2be0*/  @!P0 HADD2.F32 R23, -RZ, R46.H0_H0 ;  /* 0x2000002eff178230 */ /* 0x000fe20000004100 */
        /* <DEDUP_REMOVED lines=11> */
.L_x_77:
[----:B------:R-:W-:Y:S05]  /*2ca0*/  BSYNC B0 ;  /* 0x0000000000007941 */ /* 0x000fea0003800000 */
.L_x_76:
        /* <DEDUP_REMOVED lines=11> */
[--C-:B------:R-:W-:Y:S01]  /*2d60*/  @!P0 HADD2.F32 R6, -RZ, R57.reuse.H0_H0 ;  /* 0x20000039ff068230 */ /* 0x100fe20000004100 */
[----:B------:R-:W-:Y:S01]  /*2d70*/  @!P0 SHF.R.U64 R13, R48, 0x10, R49 ;  /* 0x00000010300d8819 */ /* 0x000fe20000001231 */
[----:B------:R-:W-:Y:S01]  /*2d80*/  @!P0 HADD2.F32 R15, -RZ, R57.H1_H1 ;  /* 0x30000039ff0f8230 */ /* 0x000fe20000004100 */
[----:B------:R-:W-:Y:S01]  /*2d90*/  @!P0 SHF.R.U32.HI R7, RZ, 0x10, R17 ;  /* 0x00000010ff078819 */ /* 0x000fe20000011611 */
        /* <DEDUP_REMOVED lines=20> */
[--C-:B------:R-:W-:Y:S01]  /*2ee0*/  @!P0 HADD2.F32 R14, -RZ, R5.reuse.H1_H1 ;  /* 0x30000005ff0e8230 */ /* 0x100fe20000004100 */
        /* <DEDUP_REMOVED lines=22> */
.L_x_79:
[----:B------:R-:W-:Y:S05]  /*3050*/  BSYNC B0 ;  /* 0x0000000000007941 */ /* 0x000fea0003800000 */
.L_x_78:
[----:B------:R-:W-:Y:S01]  /*3060*/  ISETP.GE.AND P0, PT, R93, c[0x0][0x1d4], PT ;  /* 0x000075005d007a0c */ /* 0x000fe20003f06270 */
[----:B------:R-:W-:Y:S01]  /*3070*/  @!UPT UIADD3 URZ, URZ, URZ, URZ ;  /* 0x0000003f3f3ff290 */ /* 0x000fe2000fffe03f */
[----:B------:R-:W-:Y:S11]  /*3080*/  BSSY B0, `(.L_x_80) ;  /* 0x0000038000007945 */ /* 0x000ff60003800000 */
[----:B------:R-:W-:-:S05]  /*3090*/  @P0 BRA `(.L_x_81) ;  /* 0x0000036000000947 */ /* 0x000fca0003800000 */
[C---:B-1--4-:R-:W-:Y:S01]  /*30a0*/  LEA R22, P0, R88.reuse, R64, 0x1 ;  /* 0x0000004058167211 */ /* 0x052fe200078008ff */
[----:B------:R-:W1:Y:S03]  /*30b0*/  LDS.128 R8, [R80+0x5000] ;  /* 0x0050000050087984 */ /* 0x000e660000000c00 */
        /* <DEDUP_REMOVED lines=52> */
.L_x_81:
[----:B------:R-:W-:Y:S05]  /*3400*/  BSYNC B0 ;  /* 0x0000000000007941 */ /* 0x000fea0003800000 */
.L_x_80:
[----:B------:R-:W-:Y:S11]  /*3410*/  ISETP.GE.AND P0, PT, R92, c[0x0][0x1d4], PT ;  /* 0x000075005c007a0c */ /* 0x000ff60003f06270 */
[----:B------:R-:W-:Y:S02]  /*3420*/  @!UPT UIADD3 URZ, URZ, URZ, URZ ;  /* 0x0000003f3f3ff290 */ /* 0x000fe4000fffe03f */
        /* <DEDUP_REMOVED lines=54> */
[----:B------:R1:W-:Y:S01]  /*3790*/  ST.E.128 [R22.64], R8 ;  /* 0x0000000816007985 */ /* 0x0003e2000c101d06 */
[----:B------:R-:W-:-:S05]  /*37a0*/  BRA `(.L_x_71) ;  /* 0x00001ef000007947 */ /* 0x000fca0003800000 */
.L_x_68:
        /* <DEDUP_REMOVED lines=37> */
[----:B------:R1:W5:Y:S04]  /*3a00*/  @!P0 LDG.E.128 R40, [R8.64] ;  /* 0x0000000608288981 */ /* 0x000368000c1e1d00 */
[----:B------:R1:W5:Y:S01]  /*3a10*/  @!P0 LDG.E.128 R4, [R2.64] ;  /* 0x0000000602048981 */ /* 0x000362000c1e1d00 */
[----:B------:R-:W-:Y:S11]  /*3a20*/  ISETP.GE.AND P0, PT, R28, c[0x0][0x27c], PT ;  /* 0x00009f001c007a0c */ /* 0x000ff60003f06270 */
[----:B------:R-:W-:Y:S02]  /*3a30*/  @!UPT UIADD3 URZ, URZ, URZ, URZ ;  /* 0x0000003f3f3ff290 */ /* 0x000fe4000fffe03f */
[----:B------:R1:W5:Y:S04]  /*3a40*/  @!P0 LDG.E.128 R52, [R8.64+0x20] ;  /* 0x0000200608348981 */ /* 0x000368000c1e1d00 */
[----:B------:R1:W5:Y:S01]  /*3a50*/  @!P0 LDG.E.128 R12, [R2.64+0x20] ;  /* 0x00002006020c8981 */ /* 0x000362000c1e1d00 */
[----:B------:R-:W-:Y:S11]  /*3a60*/  ISETP.GE.AND P0, PT, R27, c[0x0][0x27c], PT ;  /* 0x00009f001b007a0c */ /* 0x000ff60003f06270 */
[----:B------:R-:W-:Y:S02]  /*3a70*/  @!UPT UIADD3 URZ, URZ, URZ, URZ ;  /* 0x0000003f3f3ff290 */ /* 0x000fe4000fffe03f */
[----:B------:R1:W5:Y:S04]  /*3a80*/  @!P0 LDG.E.128 R60, [R8.64+0x40] ;  /* 0x00004006083c8981 */ /* 0x000368000c1e1d00 */
[----:B------:R1:W5:Y:S02]  /*3a90*/  @!P0 LDG.E.128 R20, [R2.64+0x40] ;  /* 0x0000400602148981 */ /* 0x000364000c1e1d00 */
.L_x_83:
[----:B------:R-:W-:Y:S05]  /*3aa0*/  BSYNC B0 ;  /* 0x0000000000007941 */ /* 0x000fea0003800000 */
.L_x_82:
[----:B------:R2:W3:Y:S04]  /*3ab0*/  SHFL.IDX PT, R69, R26, RZ, 0x1e1f ;  /* 0x001e1fff1a457589 */ /* 0x0004e800000e0000 */
[----:B------:R2:W4:Y:S01]  /*3ac0*/  SHFL.IDX PT, R68, R29, RZ, 0x1e1f ;  /* 0x001e1fff1d447589 */ /* 0x00052200000e0000 */
[----:B------:R-:W-:-:S05]  /*3ad0*/  @P1 BRA `(.L_x_71) ;  /* 0x00001bc000001947 */ /* 0x000fca0003800000 */
[----:B------:R-:W-:Y:S01]  /*3ae0*/  ISETP.GE.AND P0, PT, R24, c[0x0][0x1d4], PT ;  /* 0x0000750018007a0c */ /* 0x000fe20003f06270 */
[----:B-1---5:R-:W-:Y:S01]  /*3af0*/  IMAD.MOV.U32 R8, RZ, RZ, R62 ;  /* 0x000000ffff087224 */ /* 0x022fe200078e003e */
[----:B------:R-:W-:Y:S01]  /*3b00*/  IADD3 R152, -R154, c[0x0][0x1d4], RZ ;  /* 0x000075009a987a10 */ /* 0x000fe20007ffe1ff */
[----:B------:R-:W-:Y:S01]  /*3b10*/  IMAD.MOV.U32 R3, RZ, RZ, R63 ;  /* 0x000000ffff037224 */ /* 0x000fe200078e003f */
[----:B------:R-:W-:Y:S01]  /*3b20*/  BSSY B0, `(.L_x_84) ;  /* 0x0000097000007945 */ /* 0x000fe20003800000 */
[----:B------:R-:W-:Y:S02]  /*3b30*/  IMAD.MOV.U32 R2, RZ, RZ, R60 ;  /* 0x000000ffff027224 */ /* 0x000fe400078e003c */
[----:B------:R-:W-:Y:S01]  /*3b40*/  IMAD.MOV.U32 R0, RZ, RZ, R61 ;  /* 0x000000ffff007224 */ /* 0x000fe200078e003d */
[----:B------:R-:W-:Y:S01]  /*3b50*/  PRMT R67, R3, 0x5410, R8 ;  /* 0x0000541003437816 */ /* 0x000fe20000000008 */
[----:B------:R-:W-:Y:S01]  /*3b60*/  IMAD.MOV.U32 R3, RZ, RZ, R55 ;  /* 0x000000ffff037224 */ /* 0x000fe200078e0037 */
[----:B------:R-:W-:Y:S02]  /*3b70*/  MOV R8, R54 ;  /* 0x0000003600087202 */ /* 0x000fe40000000f00 */
        /* <DEDUP_REMOVED lines=15> */
[----:B------:R-:W-:Y:S02]  /*3c70*/  PRMT R30, R3, 0x5410, R8 ;  /* 0x00005410031e7816 */ /* 0x000fe40000000008 */
[----:B--2---:R-:W-:Y:S01]  /*3c80*/  PRMT R29, R2, 0x5410, R0 ;  /* 0x00005410021d7816 */ /* 0x004fe20000000000 */
[----:B------:R-:W-:-:S05]  /*3c90*/  @P0 BRA `(.L_x_85) ;  /* 0x000007f000000947 */ /* 0x000fca0003800000 */
[----:B------:R-:W-:Y:S01]  /*3ca0*/  IMAD.MOV.U32 R9, RZ, RZ, R6 ;  /* 0x000000ffff097224 */ /* 0x000fe200078e0006 */
[----:B------:R-:W-:Y:S01]  /*3cb0*/  ISETP.NE.AND P2, PT, R150, RZ, PT ;  /* 0x000000ff9600720c */ /* 0x000fe20003f45270 */
[----:B------:R-:W1:Y:S01]  /*3cc0*/  LDS.128 R16, [R133+0x3100] ;  /* 0x0031000085107984 */ /* 0x000e620000000c00 */
[----:B------:R-:W-:Y:S01]  /*3cd0*/  ISETP.GE.AND P0, PT, R24, c[0x0][0x27c], PT ;  /* 0x00009f0018007a0c */ /* 0x000fe20003f06270 */
[----:B------:R-:W-:Y:S01]  /*3ce0*/  IMAD.MOV.U32 R47, RZ, RZ, R42 ;  /* 0x000000ffff2f7224 */ /* 0x000fe200078e002a */
[----:B------:R-:W-:Y:S02]  /*3cf0*/  SEL R0, R154, R152, !P2 ;  /* 0x000000989a007207 */ /* 0x000fe40005000000 */
[----:B------:R-:W-:Y:S02]  /*3d00*/  MOV R45, R41 ;  /* 0x00000029002d7202 */ /* 0x000fe40000000f00 */
[----:B------:R-:W-:Y:S02]  /*3d10*/  SHF.R.S32.HI R2, RZ, 0x1f, R0 ;  /* 0x0000001fff027819 */ /* 0x000fe40000011400 */
[----:B------:R-:W-:Y:S02]  /*3d20*/  MOV R11, R7 ;  /* 0x00000007000b7202 */ /* 0x000fe40000000f00 */
[----:B------:R-:W-:Y:S02]  /*3d30*/  LEA.HI R0, R2, R0, RZ, 0x4 ;  /* 0x0000000002007211 */ /* 0x000fe400078f20ff */
[----:B------:R-:W-:Y:S02]  /*3d40*/  MOV R49, R43 ;  /* 0x0000002b00317202 */ /* 0x000fe40000000f00 */
[----:B------:R-:W-:Y:S02]  /*3d50*/  LEA.HI.SX32 R0, R0, R143, 0x1c ;  /* 0x0000008f00007211 */ /* 0x000fe400078fe2ff */
[--C-:B------:R-:W-:Y:S01]  /*3d60*/  @!P0 SHF.R.U64 R44, R40, 0x10, R41.reuse ;  /* 0x00000010282c8819 */ /* 0x100fe20000001229 */
[----:B------:R-:W-:Y:S01]  /*3d70*/  @!P0 HADD2.F32 R49, -RZ, R49.H0_H0 ;  /* 0x20000031ff318230 */ /* 0x000fe20000004100 */
[----:B------:R-:W-:Y:S02]  /*3d80*/  SHF.R.S32.HI R2, RZ, 0x1f, R0 ;  /* 0x0000001fff027819 */ /* 0x000fe40000011400 */
[----:B------:R-:W-:Y:S02]  /*3d90*/  SHF.L.U32 R72, R0, 0x3, RZ ;  /* 0x0000000300487819 */ /* 0x000fe400000006ff */
[----:B------:R-:W-:Y:S02]  /*3da0*/  LEA.HI R0, R2, R0, RZ, 0x2 ;  /* 0x0000000002007211 */ /* 0x000fe400078f10ff */
[----:B------:R-:W-:Y:S02]  /*3db0*/  @!P0 SHF.R.U32.HI R46, RZ, 0x10, R41 ;  /* 0x00000010ff2e8819 */ /* 0x000fe40000011629 */
[----:B------:R-:W-:Y:S01]  /*3dc0*/  @!P0 SHF.R.U64 R3, R4, 0x10, R5 ;  /* 0x0000001004038819 */ /* 0x000fe20000001205 */
[----:B------:R-:W-:Y:S01]  /*3dd0*/  IMAD.SHL.U32 R0, R0, 0x200, RZ ;  /* 0x0000020000007824 */ /* 0x000fe200078e00ff */
[----:B------:R-:W-:Y:S02]  /*3de0*/  LOP3.LUT R2, R97, 0x18, R72, 0xf8, !PT ;  /* 0x0000001861027812 */ /* 0x000fe400078ef848 */
[--C-:B------:R-:W-:Y:S02]  /*3df0*/  @!P0 SHF.R.U64 R10, R6, 0x10, R7.reuse ;  /* 0x00000010060a8819 */ /* 0x100fe40000001207 */
[----:B------:R-:W-:Y:S02]  /*3e00*/  LOP3.LUT R2, R2, R98, RZ, 0x3c, !PT ;  /* 0x0000006202027212 */ /* 0x000fe400078e3cff */
[----:B------:R-:W-:Y:S02]  /*3e10*/  LOP3.LUT R0, R0, 0x7ffff800, RZ, 0xc0, !PT ;  /* 0x7ffff80000007812 */ /* 0x000fe400078ec0ff */
[----:B------:R-:W-:Y:S02]  /*3e20*/  @!P0 SHF.R.U32.HI R26, RZ, 0x10, R7 ;  /* 0x00000010ff1a8819 */ /* 0x000fe40000011607 */
[----:B------:R-:W-:Y:S01]  /*3e30*/  IADD3 R0, R2, R0, R99 ;  /* 0x0000000002007210 */ /* 0x000fe20007ffe063 */
[----:B------:R-:W-:Y:S01]  /*3e40*/  IMAD.MOV.U32 R2, RZ, RZ, R4 ;  /* 0x000000ffff027224 */ /* 0x000fe200078e0004 */
[--C-:B------:R-:W-:Y:S01]  /*3e50*/  @!P0 SHF.R.U64 R48, R42, 0x10, R43.reuse ;  /* 0x000000102a308819 */ /* 0x100fe2000000122b */
[----:B------:R-:W-:Y:S01]  /*3e60*/  IMAD.MOV.U32 R4, RZ, RZ, R40 ;  /* 0x000000ffff047224 */ /* 0x000fe200078e0028 */
[----:B------:R-:W-:Y:S01]  /*3e70*/  SHF.L.U32 R0, R0, 0x1, RZ ;  /* 0x0000000100007819 */ /* 0x000fe200000006ff */
[----:B------:R-:W-:Y:S01]  /*3e80*/  @!P0 HADD2.F32 R42, -RZ, R44.H0_H0 ;  /* 0x2000002cff2a8230 */ /* 0x000fe20000004100 */
[----:B------:R-:W-:Y:S01]  /*3e90*/  @!P0 SHF.R.U32.HI R50, RZ, 0x10, R43 ;  /* 0x00000010ff328819 */ /* 0x000fe2000001162b */
[----:B------:R-:W-:Y:S01]  /*3ea0*/  @!P0 HADD2.F32 R6, -RZ, R2.H0_H0 ;  /* 0x20000002ff068230 */ /* 0x000fe20000004100 */
[----:B------:R-:W-:Y:S01]  /*3eb0*/  MOV R8, R5 ;  /* 0x0000000500087202 */ /* 0x000fe20000000f00 */
[----:B------:R1:W2:Y:S01]  /*3ec0*/  LDS.128 R56, [R0+0x3100] ;  /* 0x0031000000387984 */ /* 0x0002a20000000c00 */
[----:B------:R-:W-:Y:S01]  /*3ed0*/  @!P0 HADD2.F32 R40, -RZ, R4.H0_H0 ;  /* 0x20000004ff288230 */ /* 0x000fe20000004100 */
[----:B------:R-:W-:Y:S01]  /*3ee0*/  @!P0 SHF.R.U32.HI R5, RZ, 0x10, R5 ;  /* 0x00000010ff058819 */ /* 0x000fe20000011605 */
[----:B------:R-:W-:Y:S02]  /*3ef0*/  @!P0 HADD2.F32 R2, -RZ, R3.H0_H0 ;  /* 0x20000003ff028230 */ /* 0x000fe40000004100 */
[----:B------:R-:W-:Y:S01]  /*3f00*/  @!P0 HADD2.F32 R50, -RZ, R50.H0_H0 ;  /* 0x20000032ff328230 */ /* 0x000fe20000004100 */
[----:B-1----:R-:W-:Y:S05]  /*3f10*/  @!P0 IMAD.MOV.U32 R0, RZ, RZ, R16 ;  /* 0x000000ffff008224 */ /* 0x002fea00078e0010 */
[--C-:B------:R-:W-:Y:S02]  /*3f20*/  @!P0 HADD2.F32 R4, -RZ, R0.reuse.H0_H0 ;  /* 0x20000000ff048230 */ /* 0x100fe40000004100 */
[----:B------:R-:W-:Y:S03]  /*3f30*/  @!P0 HADD2.F32 R3, -RZ, R0.H1_H1 ;  /* 0x30000000ff038230 */ /* 0x000fe60000004100 */
[C---:B------:R-:W-:Y:S01]  /*3f40*/  @!P0 FMUL.FTZ R0, R4.reuse, R6 ;  /* 0x0000000604008220 */ /* 0x040fe20000410000 */
[----:B--2---:R-:W-:Y:S05]  /*3f50*/  @!P0 MOV R41, R56 ;  /* 0x0000003800298202 */ /* 0x004fea0000000f00 */
[--C-:B------:R-:W-:Y:S02]  /*3f60*/  @!P0 HADD2.F32 R7, -RZ, R41.reuse.H0_H0 ;  /* 0x20000029ff078230 */ /* 0x100fe40000004100 */
[----:B------:R-:W-:Y:S03]  /*3f70*/  @!P0 HADD2.F32 R41, -RZ, R41.H1_H1 ;  /* 0x30000029ff298230 */ /* 0x000fe60000004100 */
[----:B------:R-:W-:Y:S02]  /*3f80*/  @!P0 FMUL.FTZ R43, R7, R6 ;  /* 0x00000006072b8220 */ /* 0x000fe40000410000 */
[----:B------:R-:W-:Y:S02]  /*3f90*/  @!P0 FMUL.FTZ R6, R41, R2 ;  /* 0x0000000229068220 */ /* 0x000fe40000410000 */
[----:B------:R-:W-:Y:S02]  /*3fa0*/  @!P0 FFMA.FTZ R77, R4, R40, -R43 ;  /* 0x00000028044d8223 */ /* 0x000fe4000001082b */
[----:B------:R-:W-:Y:S02]  /*3fb0*/  @!P0 IMAD.MOV.U32 R43, RZ, RZ, R57 ;  /* 0x000000ffff2b8224 */ /* 0x000fe400078e0039 */
[C---:B------:R-:W-:Y:S02]  /*3fc0*/  @!P0 FMUL.FTZ R2, R3.reuse, R2 ;  /* 0x0000000203028220 */ /* 0x040fe40000410000 */
[----:B------:R-:W-:Y:S01]  /*3fd0*/  @!P0 FFMA.FTZ R76, R3, R42, -R6 ;  /* 0x0000002a034c8223 */ /* 0x000fe20000010806 */
[----:B------:R-:W-:Y:S01]  /*3fe0*/  @!P0 MOV R3, R17 ;  /* 0x0000001100038202 */ /* 0x000fe20000000f00 */
[----:B------:R-:W-:Y:S01]  /*3ff0*/  @!P0 FFMA.FTZ R0, R7, R40, R0 ;  /* 0x0000002807008223 */ /* 0x000fe20000010000 */
[----:B------:R-:W-:Y:S01]  /*4000*/  @!P0 HADD2.F32 R6, -RZ, R8.H0_H0 ;  /* 0x20000008ff068230 */ /* 0x000fe20000004100 */
[----:B------:R-:W-:Y:S01]  /*4010*/  @!P0 FFMA.FTZ R2, R41, R42, R2 ;  /* 0x0000002a29028223 */ /* 0x000fe20000010002 */
[----:B------:R-:W-:Y:S02]  /*4020*/  @!P0 HADD2.F32 R40, -RZ, R43.H0_H0 ;  /* 0x2000002bff288230 */ /* 0x000fe40000004100 */
[----:B------:R-:W-:Y:S02]  /*4030*/  @!P0 HADD2.F32 R7, -RZ, R5.H0_H0 ;  /* 0x20000005ff078230 */ /* 0x000fe40000004100 */
[----:B------:R-:W-:Y:S01]  /*4040*/  @!P0 HADD2.F32 R4, -RZ, R3.H0_H0 ;  /* 0x20000003ff048230 */ /* 0x000fe20000004100 */
[----:B------:R-:W-:Y:S01]  /*4050*/  @!P0 FMUL.FTZ R8, R40, R6 ;  /* 0x0000000628088220 */ /* 0x000fe20000410000 */
[----:B------:R-:W-:Y:S01]  /*4060*/  @!P0 HADD2.F32 R42, -RZ, R43.H1_H1 ;  /* 0x3000002bff2a8230 */ /* 0x000fe20000004100 */
[----:B------:R-:W-:Y:S01]  /*4070*/  @!P0 F2FP.PACK_AB R0, R2, R0 ;  /* 0x000000000200823e */ /* 0x000fe200000000ff */
[----:B------:R-:W-:Y:S02]  /*4080*/  @!P0 HADD2.F32 R41, -RZ, R45.H0_H0 ;  /* 0x2000002dff298230 */ /* 0x000fe40000004100 */
[----:B------:R-:W-:Y:S01]  /*4090*/  @!P0 HADD2.F32 R5, -RZ, R3.H1_H1 ;  /* 0x30000003ff058230 */ /* 0x000fe20000004100 */
[----:B------:R-:W-:Y:S01]  /*40a0*/  @!P0 FMUL.FTZ R3, R4, R6 ;  /* 0x0000000604038220 */ /* 0x000fe20000410000 */
[----:B------:R-:W-:Y:S01]  /*40b0*/  @!P0 HADD2.F32 R43, -RZ, R46.H0_H0 ;  /* 0x2000002eff2b8230 */ /* 0x000fe20000004100 */
[----:B------:R-:W-:Y:S01]  /*40c0*/  @!P0 FMUL.FTZ R6, R42, R7 ;  /* 0x000000072a068220 */ /* 0x000fe20000410000 */
[----:B------:R-:W-:Y:S01]  /*40d0*/  @!P0 MOV R56, R0 ;  /* 0x0000000000388202 */ /* 0x000fe20000000f00 */
[----:B------:R-:W-:Y:S01]  /*40e0*/  @!P0 FFMA.FTZ R75, R4, R41, -R8 ;  /* 0x00000029044b8223 */ /* 0x000fe20000010808 */
[----:B------:R-:W-:Y:S01]  /*40f0*/  @!P0 HADD2.F32 R8, -RZ, R9.H0_H0 ;  /* 0x20000009ff088230 */ /* 0x000fe20000004100 */
[C---:B------:R-:W-:Y:S01]  /*4100*/  @!P0 FMUL.FTZ R4, R5.reuse, R7 ;  /* 0x0000000705048220 */ /* 0x040fe20000410000 */
[----:B------:R-:W-:Y:S01]  /*4110*/  @!P0 HADD2.F32 R9, -RZ, R10.H0_H0 ;  /* 0x2000000aff098230 */ /* 0x000fe20000004100 */
[----:B------:R-:W-:Y:S01]  /*4120*/  @!P0 IMAD.MOV.U32 R7, RZ, RZ, R58 ;  /* 0x000000ffff078224 */ /* 0x000fe200078e003a */
[----:B------:R-:W-:Y:S01]  /*4130*/  @!P0 HADD2.F32 R45, -RZ, R47.H0_H0 ;  /* 0x2000002fff2d8230 */ /* 0x000fe20000004100 */
[----:B------:R-:W-:Y:S01]  /*4140*/  @!P0 FFMA.FTZ R74, R5, R43, -R6 ;  /* 0x0000002b054a8223 */ /* 0x000fe20000010806 */
[----:B------:R-:W-:Y:S01]  /*4150*/  @!P0 MOV R5, R18 ;  /* 0x0000001200058202 */ /* 0x000fe20000000f00 */
[----:B------:R-:W-:Y:S01]  /*4160*/  @!P0 FFMA.FTZ R3, R40, R41, R3 ;  /* 0x0000002928038223 */ /* 0x000fe20000010003 */
[--C-:B------:R-:W-:Y:S01]  /*4170*/  @!P0 HADD2.F32 R44, -RZ, R7.reuse.H0_H0 ;  /* 0x20000007ff2c8230 */ /* 0x100fe20000004100 */
[----:B------:R-:W-:Y:S01]  /*4180*/  @!P0 FFMA.FTZ R4, R42, R43, R4 ;  /* 0x0000002b2a048223 */ /* 0x000fe20000010004 */
[----:B------:R-:W-:Y:S01]  /*4190*/  @!P0 HADD2.F32 R46, -RZ, R7.H1_H1 ;  /* 0x30000007ff2e8230 */ /* 0x000fe20000004100 */
[----:B------:R-:W-:Y:S01]  /*41a0*/  @!P0 F2FP.PACK_AB R40, R74, R75 ;  /* 0x0000004b4a28823e */ /* 0x000fe200000000ff */
[--C-:B------:R-:W-:Y:S01]  /*41b0*/  @!P0 HADD2.F32 R6, -RZ, R5.reuse.H0_H0 ;  /* 0x20000005ff068230 */ /* 0x100fe20000004100 */
[-C--:B------:R-:W-:Y:S01]  /*41c0*/  @!P0 FMUL.FTZ R51, R44, R8.reuse ;  /* 0x000000082c338220 */ /* 0x080fe20000410000 */
[----:B------:R-:W-:Y:S01]  /*41d0*/  @!P0 HADD2.F32 R7, -RZ, R5.H1_H1 ;  /* 0x30000005ff078230 */ /* 0x000fe20000004100 */
[----:B------:R-:W-:Y:S01]  /*41e0*/  @!P0 FMUL.FTZ R10, R46, R9 ;  /* 0x000000092e0a8220 */ /* 0x000fe20000410000 */
[----:B------:R-:W-:Y:S01]  /*41f0*/  @!P0 HADD2.F32 R47, -RZ, R48.H0_H0 ;  /* 0x20000030ff2f8230 */ /* 0x000fe20000004100 */
[----:B------:R-:W-:Y:S01]  /*4200*/  @!P0 FMUL.FTZ R5, R6, R8 ;  /* 0x0000000806058220 */ /* 0x000fe20000410000 */
[----:B------:R-:W-:Y:S01]  /*4210*/  @!P0 MOV R17, R40 ;  /* 0x0000002800118202 */ /* 0x000fe20000000f00 */
[----:B------:R-:W-:Y:S01]  /*4220*/  @!P0 IMAD.MOV.U32 R8, RZ, RZ, R59 ;  /* 0x000000ffff088224 */ /* 0x000fe200078e003b */
[----:B------:R-:W-:Y:S01]  /*4230*/  @!P0 F2FP.PACK_AB R3, R4, R3 ;  /* 0x000000030403823e */ /* 0x000fe200000000ff */
[----:B------:R-:W-:Y:S02]  /*4240*/  @!P0 FFMA.FTZ R51, R6, R45, -R51 ;  /* 0x0000002d06338223 */ /* 0x000fe40000010833 */
[C---:B------:R-:W-:Y:S01]  /*4250*/  @!P0 FMUL.FTZ R6, R7.reuse, R9 ;  /* 0x0000000907068220 */ /* 0x040fe20000410000 */
[----:B------:R-:W-:Y:S01]  /*4260*/  @!P0 MOV R57, R3 ;  /* 0x0000000300398202 */ /* 0x000fe20000000f00 */
[----:B------:R-:W-:Y:S01]  /*4270*/  @!P0 FFMA.FTZ R73, R7, R47, -R10 ;  /* 0x0000002f07498223 */ /* 0x000fe2000001080a */
[----:B------:R-:W-:Y:S01]  /*4280*/  @!P0 MOV R7, R19 ;  /* 0x0000001300078202 */ /* 0x000fe20000000f00 */
[----:B------:R-:W-:Y:S01]  /*4290*/  @!P0 FFMA.FTZ R5, R44, R45, R5 ;  /* 0x0000002d2c058223 */ /* 0x000fe20000010005 */
[----:B------:R-:W-:Y:S01]  /*42a0*/  @!P0 HADD2.F32 R10, -RZ, R11.H0_H0 ;  /* 0x2000000bff0a8230 */ /* 0x000fe20000004100 */
[----:B------:R-:W-:Y:S01]  /*42b0*/  @!P0 FFMA.FTZ R6, R46, R47, R6 ;  /* 0x0000002f2e068223 */ /* 0x000fe20000010006 */
[----:B------:R-:W-:Y:S02]  /*42c0*/  @!P0 HADD2.F32 R48, -RZ, R8.H0_H0 ;  /* 0x20000008ff308230 */ /* 0x000fe40000004100 */
[----:B------:R-:W-:Y:S02]  /*42d0*/  @!P0 HADD2.F32 R11, -RZ, R26.H0_H0 ;  /* 0x2000001aff0b8230 */ /* 0x000fe40000004100 */
[----:B------:R-:W-:Y:S01]  /*42e0*/  @!P0 HADD2.F32 R26, -RZ, R8.H1_H1 ;  /* 0x30000008ff1a8230 */ /* 0x000fe20000004100 */
[-C--:B------:R-:W-:Y:S01]  /*42f0*/  @!P0 FMUL.FTZ R71, R48, R10.reuse ;  /* 0x0000000a30478220 */ /* 0x080fe20000410000 */
[--C-:B------:R-:W-:Y:S01]  /*4300*/  @!P0 HADD2.F32 R8, -RZ, R7.reuse.H0_H0 ;  /* 0x20000007ff088230 */ /* 0x100fe20000004100 */
[----:B------:R-:W-:Y:S01]  /*4310*/  @!P0 F2FP.PACK_AB R5, R6, R5 ;  /* 0x000000050605823e */ /* 0x000fe200000000ff */
[----:B------:R-:W-:Y:S01]  /*4320*/  @!P0 HADD2.F32 R9, -RZ, R7.H1_H1 ;  /* 0x30000007ff098230 */ /* 0x000fe20000004100 */
[----:B------:R-:W-:Y:S02]  /*4330*/  @!P0 FMUL.FTZ R70, R26, R11 ;  /* 0x0000000b1a468220 */ /* 0x000fe40000410000 */
[C---:B------:R-:W-:Y:S01]  /*4340*/  @!P0 FMUL.FTZ R7, R8.reuse, R10 ;  /* 0x0000000a08078220 */ /* 0x040fe20000410000 */
[----:B------:R-:W-:Y:S01]  /*4350*/  @!P0 F2FP.PACK_AB R10, R73, R51 ;  /* 0x00000033490a823e */ /* 0x000fe200000000ff */
[----:B------:R-:W-:Y:S02]  /*4360*/  @!P0 FFMA.FTZ R71, R8, R49, -R71 ;  /* 0x0000003108478223 */ /* 0x000fe40000010847 */
[C---:B------:R-:W-:Y:S01]  /*4370*/  @!P0 FMUL.FTZ R8, R9.reuse, R11 ;  /* 0x0000000b09088220 */ /* 0x040fe20000410000 */
[----:B------:R-:W-:Y:S01]  /*4380*/  @!P0 F2FP.PACK_AB R11, R76, R77 ;  /* 0x0000004d4c0b823e */ /* 0x000fe200000000ff */
[----:B------:R-:W-:Y:S01]  /*4390*/  @!P0 FFMA.FTZ R7, R48, R49, R7 ;  /* 0x0000003130078223 */ /* 0x000fe20000010007 */
[----:B------:R-:W-:Y:S01]  /*43a0*/  @!P0 MOV R18, R10 ;  /* 0x0000000a00128202 */ /* 0x000fe20000000f00 */
[-C--:B------:R-:W-:Y:S02]  /*43b0*/  @!P0 FFMA.FTZ R70, R9, R50.reuse, -R70 ;  /* 0x0000003209468223 */ /* 0x080fe40000010846 */
[----:B------:R-:W-:Y:S02]  /*43c0*/  @!P0 FFMA.FTZ R8, R26, R50, R8 ;  /* 0x000000321a088223 */ /* 0x000fe40000010008 */
[----:B------:R-:W-:Y:S01]  /*43d0*/  @!P0 IMAD.MOV.U32 R16, RZ, RZ, R11 ;  /* 0x000000ffff108224 */ /* 0x000fe200078e000b */
[----:B------:R-:W-:Y:S01]  /*43e0*/  @!P0 F2FP.PACK_AB R9, R70, R71 ;  /* 0x000000474609823e */ /* 0x000fe200000000ff */
[----:B------:R-:W-:Y:S01]  /*43f0*/  @!P0 IMAD.MOV.U32 R58, RZ, RZ, R5 ;  /* 0x000000ffff3a8224 */ /* 0x000fe200078e0005 */
[----:B------:R-:W-:Y:S03]  /*4400*/  @!P0 F2FP.PACK_AB R7, R8, R7 ;  /* 0x000000070807823e */ /* 0x000fe600000000ff */
[----:B------:R-:W-:Y:S01]  /*4410*/  @!P0 IMAD.MOV.U32 R19, RZ, RZ, R9 ;  /* 0x000000ffff138224 */ /* 0x000fe200078e0009 */
[----:B------:R-:W-:Y:S02]  /*4420*/  @!P0 MOV R59, R7 ;  /* 0x00000007003b8202 */ /* 0x000fe40000000f00 */
[----:B----4-:R-:W-:Y:S04]  /*4430*/  IADD3 R2, P0, R68, R136, RZ ;  /* 0x0000008844027210 */ /* 0x010fe80007f1e0ff */
[----:B---3--:R-:W-:Y:S02]  /*4440*/  IADD3.X R3, R69, R137, RZ, P0, !PT ;  /* 0x0000008945037210 */ /* 0x008fe400007fe4ff */
[C---:B------:R-:W-:Y:S03]  /*4450*/  ISETP.GE.AND P0, PT, R72.reuse, c[0x0][0x1d4], PT ;  /* 0x0000750048007a0c */ /* 0x040fe60003f06270 */
[----:B------:R1:W-:Y:S10]  /*4460*/  ST.E.128 [R2.64], R16 ;  /* 0x0000001002007985 */ /* 0x0003f4000c101d06 */
[----:B------:R-:W-:Y:S05]  /*4470*/  @!P0 IMAD.WIDE R4, R72, 0x2, R68 ;  /* 0x0000000248048825 */ /* 0x000fea00078e0244 */
[----:B------:R1:W-:Y:S02]  /*4480*/  @!P0 ST.E.128 [R4.64], R56 ;  /* 0x0000003804008985 */ /* 0x0003e4000c101d06 */
.L_x_85:
[----:B------:R-:W-:Y:S05]  /*4490*/  BSYNC B0 ;  /* 0x0000000000007941 */ /* 0x000fea0003800000 */
.L_x_84:
[----:B------:R-:W-:Y:S01]  /*44a0*/  ISETP.GE.AND P0, PT, R28, c[0x0][0x1d4], PT ;  /* 0x000075001c007a0c */ /* 0x000fe20003f06270 */
[----:B------:R-:W-:Y:S01]  /*44b0*/  @!UPT UIADD3 URZ, URZ, URZ, URZ ;  /* 0x0000003f3f3ff290 */ /* 0x000fe2000fffe03f */
[----:B------:R-:W-:Y:S11]  /*44c0*/  BSSY B0, `(.L_x_86) ;  /* 0x0000079000007945 */ /* 0x000ff60003800000 */
[----:B------:R-:W-:-:S05]  /*44d0*/  @P0 BRA `(.L_x_87) ;  /* 0x0000077000000947 */ /* 0x000fca0003800000 */
[----:B------:R-:W-:Y:S01]  /*44e0*/  ISETP.NE.AND P1, PT, R149, RZ, PT ;  /* 0x000000ff9500720c */ /* 0x000fe20003f25270 */
[----:B-1----:R-:W1:Y:S01]  /*44f0*/  LDS.128 R16, [R128+0x3100] ;  /* 0x0031000080107984 */ /* 0x002e620000000c00 */
[----:B------:R-:W-:Y:S02]  /*4500*/  ISETP.GE.AND P0, PT, R28, c[0x0][0x27c], PT ;  /* 0x00009f001c007a0c */ /* 0x000fe40003f06270 */
[----:B------:R-:W-:Y:S04]  /*4510*/  SEL R0, R154, R152, !P1 ;  /* 0x000000989a007207 */ /* 0x000fe80004800000 */
[----:B------:R-:W-:Y:S04]  /*4520*/  SHF.R.S32.HI R2, RZ, 0x1f, R0 ;  /* 0x0000001fff027819 */ /* 0x000fe80000011400 */
[----:B------:R-:W-:Y:S03]  /*4530*/  LEA.HI R0, R2, R0, RZ, 0x4 ;  /* 0x0000000002007211 */ /* 0x000fe600078f20ff */
[----:B------:R-:W-:Y:S01]  /*4540*/  @!P0 SHF.R.U64 R3, R12, 0x10, R13 ;  /* 0x000000100c038819 */ /* 0x000fe2000000120d */
[----:B------:R-:W-:Y:S01]  /*4550*/  @!P0 HADD2.F32 R9, -RZ, R64.H0_H0 ;  /* 0x20000040ff098230 */ /* 0x000fe20000004100 */
[----:B------:R-:W-:Y:S01]  /*4560*/  LEA.HI.SX32 R0, R0, R135, 0x1c ;  /* 0x0000008700007211 */ /* 0x000fe200078fe2ff */
[----:B------:R-:W-:Y:S01]  /*4570*/  @!P0 HADD2.F32 R42, -RZ, R65.H0_H0 ;  /* 0x20000041ff2a8230 */ /* 0x000fe20000004100 */
[----:B------:R-:W-:Y:S01]  /*4580*/  @!P0 SHF.R.U64 R12, R52, 0x10, R53 ;  /* 0x00000010340c8819 */ /* 0x000fe20000001235 */
[----:B------:R-:W-:Y:S01]  /*4590*/  @!P0 HADD2.F32 R5, -RZ, R3.H0_H0 ;  /* 0x20000003ff058230 */ /* 0x000fe20000004100 */
[----:B------:R-:W-:Y:S02]  /*45a0*/  SHF.R.S32.HI R2, RZ, 0x1f, R0 ;  /* 0x0000001fff027819 */ /* 0x000fe40000011400 */
[----:B------:R-:W-:Y:S01]  /*45b0*/  SHF.L.U32 R47, R0, 0x3, RZ ;  /* 0x00000003002f7819 */ /* 0x000fe200000006ff */
[----:B------:R-:W-:Y:S01]  /*45c0*/  @!P0 HADD2.F32 R12, -RZ, R12.H0_H0 ;  /* 0x2000000cff0c8230 */ /* 0x000fe20000004100 */
[----:B------:R-:W-:Y:S02]  /*45d0*/  LEA.HI R0, R2, R0, RZ, 0x2 ;  /* 0x0000000002007211 */ /* 0x000fe400078f10ff */
[----:B------:R-:W-:Y:S02]  /*45e0*/  @!P0 SHF.R.U32.HI R7, RZ, 0x10, R13 ;  /* 0x00000010ff078819 */ /* 0x000fe4000001160d */
[----:B------:R-:W-:Y:S01]  /*45f0*/  @!P0 SHF.R.U64 R11, R14, 0x10, R15 ;  /* 0x000000100e0b8819 */ /* 0x000fe2000000120f */
[----:B------:R-:W-:Y:S01]  /*4600*/  IMAD.SHL.U32 R0, R0, 0x200, RZ ;  /* 0x0000020000007824 */ /* 0x000fe200078e00ff */
[----:B------:R-:W-:Y:S01]  /*4610*/  LOP3.LUT R2, R97, 0x18, R47, 0xf8, !PT ;  /* 0x0000001861027812 */ /* 0x000fe200078ef82f */
[----:B------:R-:W-:Y:S01]  /*4620*/  @!P0 HADD2.F32 R7, -RZ, R7.H0_H0 ;  /* 0x20000007ff078230 */ /* 0x000fe20000004100 */
[----:B------:R-:W-:Y:S01]  /*4630*/  @!P0 SHF.R.U32.HI R52, RZ, 0x10, R53 ;  /* 0x00000010ff348819 */ /* 0x000fe20000011635 */
[----:B------:R-:W-:Y:S01]  /*4640*/  @!P0 HADD2.F32 R11, -RZ, R11.H0_H0 ;  /* 0x2000000bff0b8230 */ /* 0x000fe20000004100 */
[----:B------:R-:W-:Y:S02]  /*4650*/  LOP3.LUT R2, R2, R98, RZ, 0x3c, !PT ;  /* 0x0000006202027212 */ /* 0x000fe400078e3cff */
[----:B------:R-:W-:Y:S02]  /*4660*/  LOP3.LUT R0, R0, 0x7ffff800, RZ, 0xc0, !PT ;  /* 0x7ffff80000007812 */ /* 0x000fe400078ec0ff */
[----:B------:R-:W-:Y:S01]  /*4670*/  @!P0 SHF.R.U32.HI R8, RZ, 0x10, R15 ;  /* 0x00000010ff088819 */ /* 0x000fe2000001160f */
[----:B------:R-:W-:Y:S01]  /*4680*/  @!P0 HADD2.F32 R15, -RZ, R52.H0_H0 ;  /* 0x20000034ff0f8230 */ /* 0x000fe20000004100 */
[----:B------:R-:W-:Y:S01]  /*4690*/  IADD3 R0, R2, R0, R99 ;  /* 0x0000000002007210 */ /* 0x000fe20007ffe063 */
[--C-:B------:R-:W-:Y:S01]  /*46a0*/  @!P0 HADD2.F32 R2, -RZ, R29.reuse.H0_H0 ;  /* 0x2000001dff028230 */ /* 0x100fe20000004100 */
[--C-:B------:R-:W-:Y:S01]  /*46b0*/  @!P0 SHF.R.U32.HI R44, RZ, 0x10, R55.reuse ;  /* 0x00000010ff2c8819 */ /* 0x100fe20000011637 */
[----:B------:R-:W-:Y:S01]  /*46c0*/  @!P0 HADD2.F32 R8, -RZ, R8.H0_H0 ;  /* 0x20000008ff088230 */ /* 0x000fe20000004100 */
[----:B------:R-:W-:Y:S02]  /*46d0*/  SHF.L.U32 R0, R0, 0x1, RZ ;  /* 0x0000000100007819 */ /* 0x000fe400000006ff */
[----:B------:R-:W-:Y:S01]  /*46e0*/  @!P0 SHF.R.U64 R40, R54, 0x10, R55 ;  /* 0x0000001036288819 */ /* 0x000fe20000001237 */
[----:B------:R-:W-:Y:S02]  /*46f0*/  @!P0 HADD2.F32 R44, -RZ, R44.H0_H0 ;  /* 0x2000002cff2c8230 */ /* 0x000fe40000004100 */
[----:B------:R1:W2:Y:S02]  /*4700*/  LDS.128 R48, [R0+0x3100] ;  /* 0x0031000000307984 */ /* 0x0002a40000000c00 */
[----:B------:R-:W-:Y:S01]  /*4710*/  @!P0 HADD2.F32 R40, -RZ, R40.H0_H0 ;  /* 0x20000028ff288230 */ /* 0x000fe20000004100 */
[----:B-1----:R-:W-:Y:S05]  /*4720*/  @!P0 IMAD.MOV.U32 R0, RZ, RZ, R16 ;  /* 0x000000ffff008224 */ /* 0x002fea00078e0010 */
[--C-:B------:R-:W-:Y:S02]  /*4730*/  @!P0 HADD2.F32 R4, -RZ, R0.reuse.H0_H0 ;  /* 0x20000000ff048230 */ /* 0x100fe40000004100 */
[----:B------:R-:W-:Y:S03]  /*4740*/  @!P0 HADD2.F32 R3, -RZ, R0.H1_H1 ;  /* 0x30000000ff038230 */ /* 0x000fe60000004100 */
[----:B------:R-:W-:Y:S01]  /*4750*/  @!P0 FMUL.FTZ R0, R4, R2 ;  /* 0x0000000204008220 */ /* 0x000fe20000410000 */
[----:B--2---:R-:W-:Y:S05]  /*4760*/  @!P0 MOV R10, R48 ;  /* 0x00000030000a8202 */ /* 0x004fea0000000f00 */
[--C-:B------:R-:W-:Y:S02]  /*4770*/  @!P0 HADD2.F32 R6, -RZ, R10.reuse.H0_H0 ;  /* 0x2000000aff068230 */ /* 0x100fe40000004100 */
[----:B------:R-:W-:Y:S03]  /*4780*/  @!P0 HADD2.F32 R10, -RZ, R10.H1_H1 ;  /* 0x3000000aff0a8230 */ /* 0x000fe60000004100 */
[----:B------:R-:W-:Y:S02]  /*4790*/  @!P0 FMUL.FTZ R14, R6, R2 ;  /* 0x00000002060e8220 */ /* 0x000fe40000410000 */
[-C--:B------:R-:W-:Y:S02]  /*47a0*/  @!P0 FMUL.FTZ R13, R10, R5.reuse ;  /* 0x000000050a0d8220 */ /* 0x080fe40000410000 */
[C---:B------:R-:W-:Y:S02]  /*47b0*/  @!P0 FMUL.FTZ R2, R3.reuse, R5 ;  /* 0x0000000503028220 */ /* 0x040fe40000410000 */
[----:B------:R-:W-:Y:S02]  /*47c0*/  @!P0 IMAD.MOV.U32 R5, RZ, RZ, R49 ;  /* 0x000000ffff058224 */ /* 0x000fe400078e0031 */
[-C--:B------:R-:W-:Y:S02]  /*47d0*/  @!P0 FFMA.FTZ R0, R6, R9.reuse, R0 ;  /* 0x0000000906008223 */ /* 0x080fe40000010000 */
[----:B------:R-:W-:Y:S01]  /*47e0*/  @!P0 FFMA.FTZ R57, R4, R9, -R14 ;  /* 0x0000000904398223 */ /* 0x000fe2000001080e */
[----:B------:R-:W-:Y:S01]  /*47f0*/  @!P0 MOV R4, R17 ;  /* 0x0000001100048202 */ /* 0x000fe20000000f00 */
[-C--:B------:R-:W-:Y:S01]  /*4800*/  @!P0 FFMA.FTZ R56, R3, R12.reuse, -R13 ;  /* 0x0000000c03388223 */ /* 0x080fe2000001080d */
[----:B------:R-:W-:Y:S01]  /*4810*/  @!P0 HADD2.F32 R3, -RZ, R29.H1_H1 ;  /* 0x3000001dff038230 */ /* 0x000fe20000004100 */
[----:B------:R-:W-:Y:S01]  /*4820*/  @!P0 FFMA.FTZ R2, R10, R12, R2 ;  /* 0x0000000c0a028223 */ /* 0x000fe20000010002 */
[--C-:B------:R-:W-:Y:S01]  /*4830*/  @!P0 HADD2.F32 R12, -RZ, R5.reuse.H0_H0 ;  /* 0x20000005ff0c8230 */ /* 0x100fe20000004100 */
[----:B------:R-:W-:Y:S01]  /*4840*/  @!P0 IMAD.MOV.U32 R9, RZ, RZ, R51 ;  /* 0x000000ffff098224 */ /* 0x000fe200078e0033 */
[----:B------:R-:W-:Y:S02]  /*4850*/  @!P0 HADD2.F32 R14, -RZ, R5.H1_H1 ;  /* 0x30000005ff0e8230 */ /* 0x000fe40000004100 */
[----:B------:R-:W-:Y:S01]  /*4860*/  @!P0 HADD2.F32 R13, -RZ, R64.H1_H1 ;  /* 0x30000040ff0d8230 */ /* 0x000fe20000004100 */
[----:B------:R-:W-:Y:S01]  /*4870*/  @!P0 F2FP.PACK_AB R0, R2, R0 ;  /* 0x000000000200823e */ /* 0x000fe200000000ff */
[--C-:B------:R-:W-:Y:S01]  /*4880*/  @!P0 HADD2.F32 R6, -RZ, R4.reuse.H0_H0 ;  /* 0x20000004ff068230 */ /* 0x100fe20000004100 */
[----:B------:R-:W-:Y:S01]  /*4890*/  @!P0 FMUL.FTZ R10, R14, R7 ;  /* 0x000000070e0a8220 */ /* 0x000fe20000410000 */
[----:B------:R-:W-:Y:S01]  /*48a0*/  @!P0 HADD2.F32 R5, -RZ, R4.H1_H1 ;  /* 0x30000004ff058230 */ /* 0x000fe20000004100 */
[-C--:B------:R-:W-:Y:S01]  /*48b0*/  @!P0 FMUL.FTZ R4, R12, R3.reuse ;  /* 0x000000030c048220 */ /* 0x080fe20000410000 */
[----:B------:R-:W-:Y:S01]  /*48c0*/  @!P0 MOV R48, R0 ;  /* 0x0000000000308202 */ /* 0x000fe20000000f00 */
[C---:B------:R-:W-:Y:S01]  /*48d0*/  @!P0 FMUL.FTZ R3, R6.reuse, R3 ;  /* 0x0000000306038220 */ /* 0x040fe20000410000 */
[--C-:B------:R-:W-:Y:S01]  /*48e0*/  @!P0 HADD2.F32 R41, -RZ, R9.reuse.H0_H0 ;  /* 0x20000009ff298230 */ /* 0x100fe20000004100 */
[----:B------:R-:W-:Y:S01]  /*48f0*/  @!P0 FFMA.FTZ R55, R6, R13, -R4 ;  /* 0x0000000d06378223 */ /* 0x000fe20000010804 */
[----:B------:R-:W-:Y:S01]  /*4900*/  @!P0 HADD2.F32 R43, -RZ, R9.H1_H1 ;  /* 0x30000009ff2b8230 */ /* 0x000fe20000004100 */
[C---:B------:R-:W-:Y:S01]  /*4910*/  @!P0 FMUL.FTZ R4, R5.reuse, R7 ;  /* 0x0000000705048220 */ /* 0x040fe20000410000 */
[--C-:B------:R-:W-:Y:S01]  /*4920*/  @!P0 HADD2.F32 R7, -RZ, R30.reuse.H0_H0 ;  /* 0x2000001eff078230 */ /* 0x100fe20000004100 */
[----:B------:R-:W-:Y:S01]  /*4930*/  @!P0 FFMA.FTZ R54, R5, R15, -R10 ;  /* 0x0000000f05368223 */ /* 0x000fe2000001080a */
[----:B------:R-:W-:Y:S01]  /*4940*/  @!P0 MOV R5, R19 ;  /* 0x0000001300058202 */ /* 0x000fe20000000f00 */
[----:B------:R-:W-:Y:S01]  /*4950*/  @!P0 FMUL.FTZ R10, R43, R8 ;  /* 0x000000082b0a8220 */ /* 0x000fe20000410000 */
[----:B------:R-:W-:Y:S01]  /*4960*/  @!P0 HADD2.F32 R29, -RZ, R65.H1_H1 ;  /* 0x30000041ff1d8230 */ /* 0x000fe20000004100 */
[----:B------:R-:W-:Y:S02]  /*4970*/  @!P0 FMUL.FTZ R9, R41, R7 ;  /* 0x0000000729098220 */ /* 0x000fe40000410000 */
[----:B------:R-:W-:Y:S01]  /*4980*/  @!P0 FFMA.FTZ R3, R12, R13, R3 ;  /* 0x0000000d0c038223 */ /* 0x000fe20000010003 */
[--C-:B------:R-:W-:Y:S01]  /*4990*/  @!P0 HADD2.F32 R6, -RZ, R5.reuse.H0_H0 ;  /* 0x20000005ff068230 */ /* 0x100fe20000004100 */
[----:B------:R-:W-:Y:S01]  /*49a0*/  @!P0 FFMA.FTZ R4, R14, R15, R4 ;  /* 0x0000000f0e048223 */ /* 0x000fe20000010004 */
[----:B------:R-:W-:Y:S01]  /*49b0*/  @!P0 HADD2.F32 R5, -RZ, R5.H1_H1 ;  /* 0x30000005ff058230 */ /* 0x000fe20000004100 */
[----:B------:R-:W-:Y:S02]  /*49c0*/  @!P0 F2FP.PACK_AB R12, R54, R55 ;  /* 0x00000037360c823e */ /* 0x000fe400000000ff */
[----:B------:R-:W-:Y:S01]  /*49d0*/  @!P0 FFMA.FTZ R53, R6, R42, -R9 ;  /* 0x0000002a06358223 */ /* 0x000fe20000010809 */
[----:B------:R-:W-:Y:S01]  /*49e0*/  @!P0 F2FP.PACK_AB R3, R4, R3 ;  /* 0x000000030403823e */ /* 0x000fe200000000ff */
[----:B------:R-:W-:Y:S01]  /*49f0*/  @!P0 IMAD.MOV.U32 R9, RZ, RZ, R50 ;  /* 0x000000ffff098224 */ /* 0x000fe200078e0032 */
[----:B------:R-:W-:Y:S01]  /*4a00*/  @!P0 MOV R17, R12 ;  /* 0x0000000c00118202 */ /* 0x000fe20000000f00 */
[----:B------:R-:W-:Y:S01]  /*4a10*/  @!P0 FMUL.FTZ R7, R6, R7 ;  /* 0x0000000706078220 */ /* 0x000fe20000410000 */
[----:B------:R-:W-:Y:S01]  /*4a20*/  @!P0 MOV R6, R18 ;  /* 0x0000001200068202 */ /* 0x000fe20000000f00 */
[C---:B------:R-:W-:Y:S01]  /*4a30*/  @!P0 FMUL.FTZ R8, R5.reuse, R8 ;  /* 0x0000000805088220 */ /* 0x040fe20000410000 */
[----:B------:R-:W-:Y:S01]  /*4a40*/  @!P0 MOV R49, R3 ;  /* 0x0000000300318202 */ /* 0x000fe20000000f00 */
[----:B------:R-:W-:Y:S01]  /*4a50*/  @!P0 FFMA.FTZ R52, R5, R44, -R10 ;  /* 0x0000002c05348223 */ /* 0x000fe2000001080a */
[----:B------:R-:W-:Y:S02]  /*4a60*/  @!P0 HADD2.F32 R5, -RZ, R30.H1_H1 ;  /* 0x3000001eff058230 */ /* 0x000fe40000004100 */
[--C-:B------:R-:W-:Y:S02]  /*4a70*/  @!P0 HADD2.F32 R26, -RZ, R9.reuse.H0_H0 ;  /* 0x20000009ff1a8230 */ /* 0x100fe40000004100 */
[--C-:B------:R-:W-:Y:S02]  /*4a80*/  @!P0 HADD2.F32 R10, -RZ, R6.reuse.H0_H0 ;  /* 0x20000006ff0a8230 */ /* 0x100fe40000004100 */
[----:B------:R-:W-:Y:S02]  /*4a90*/  @!P0 HADD2.F32 R30, -RZ, R9.H1_H1 ;  /* 0x30000009ff1e8230 */ /* 0x000fe40000004100 */
[----:B------:R-:W-:Y:S01]  /*4aa0*/  @!P0 HADD2.F32 R9, -RZ, R6.H1_H1 ;  /* 0x30000006ff098230 */ /* 0x000fe20000004100 */
[-C--:B------:R-:W-:Y:S02]  /*4ab0*/  @!P0 FMUL.FTZ R6, R26, R5.reuse ;  /* 0x000000051a068220 */ /* 0x080fe40000410000 */
[C---:B------:R-:W-:Y:S02]  /*4ac0*/  @!P0 FMUL.FTZ R5, R10.reuse, R5 ;  /* 0x000000050a058220 */ /* 0x040fe40000410000 */
[----:B------:R-:W-:Y:S01]  /*4ad0*/  @!P0 FFMA.FTZ R46, R10, R29, -R6 ;  /* 0x0000001d0a2e8223 */ /* 0x000fe20000010806 */
[----:B------:R-:W-:Y:S01]  /*4ae0*/  @!P0 F2FP.PACK_AB R10, R52, R53 ;  /* 0x00000035340a823e */ /* 0x000fe200000000ff */
[----:B------:R-:W-:Y:S02]  /*4af0*/  @!P0 FMUL.FTZ R6, R9, R11 ;  /* 0x0000000b09068220 */ /* 0x000fe40000410000 */
[----:B------:R-:W-:Y:S02]  /*4b00*/  @!P0 FFMA.FTZ R5, R26, R29, R5 ;  /* 0x0000001d1a058223 */ /* 0x000fe40000010005 */
[----:B------:R-:W-:Y:S01]  /*4b10*/  @!P0 FMUL.FTZ R45, R30, R11 ;  /* 0x0000000b1e2d8220 */ /* 0x000fe20000410000 */
[----:B------:R-:W-:Y:S01]  /*4b20*/  @!P0 F2FP.PACK_AB R11, R56, R57 ;  /* 0x00000039380b823e */ /* 0x000fe200000000ff */
[----:B------:R-:W-:Y:S02]  /*4b30*/  @!P0 FFMA.FTZ R6, R30, R40, R6 ;  /* 0x000000281e068223 */ /* 0x000fe40000010006 */
[----:B------:R-:W-:Y:S02]  /*4b40*/  @!P0 FFMA.FTZ R7, R41, R42, R7 ;  /* 0x0000002a29078223 */ /* 0x000fe40000010007 */
[----:B------:R-:W-:Y:S01]  /*4b50*/  @!P0 FFMA.FTZ R45, R9, R40, -R45 ;  /* 0x00000028092d8223 */ /* 0x000fe2000001082d */
[----:B------:R-:W-:Y:S01]  /*4b60*/  @!P0 F2FP.PACK_AB R5, R6, R5 ;  /* 0x000000050605823e */ /* 0x000fe200000000ff */
[----:B------:R-:W-:Y:S02]  /*4b70*/  @!P0 FFMA.FTZ R8, R43, R44, R8 ;  /* 0x0000002c2b088223 */ /* 0x000fe40000010008 */
[----:B------:R-:W-:Y:S01]  /*4b80*/  @!P0 IMAD.MOV.U32 R16, RZ, RZ, R11 ;  /* 0x000000ffff108224 */ /* 0x000fe200078e000b */
[----:B------:R-:W-:Y:S01]  /*4b90*/  @!P0 F2FP.PACK_AB R9, R45, R46 ;  /* 0x0000002e2d09823e */ /* 0x000fe200000000ff */
[----:B------:R-:W-:Y:S01]  /*4ba0*/  @!P0 IMAD.MOV.U32 R19, RZ, RZ, R10 ;  /* 0x000000ffff138224 */ /* 0x000fe200078e000a */
[----:B------:R-:W-:Y:S01]  /*4bb0*/  @!P0 F2FP.PACK_AB R7, R8, R7 ;  /* 0x000000070807823e */ /* 0x000fe200000000ff */
[----:B------:R-:W-:Y:S01]  /*4bc0*/  @!P0 IMAD.MOV.U32 R50, RZ, RZ, R5 ;  /* 0x000000ffff328224 */ /* 0x000fe200078e0005 */
[----:B------:R-:W-:Y:S02]  /*4bd0*/  @!P0 MOV R18, R9 ;  /* 0x0000000900128202 */ /* 0x000fe40000000f00 */
[----:B------:R-:W-:Y:S02]  /*4be0*/  @!P0 MOV R51, R7 ;  /* 0x0000000700338202 */ /* 0x000fe40000000f00 */
[----:B----4-:R-:W-:Y:S04]  /*4bf0*/  IADD3 R2, P0, R68, R131, RZ ;  /* 0x0000008344027210 */ /* 0x010fe80007f1e0ff */
[----:B---3--:R-:W-:Y:S02]  /*4c00*/  IADD3.X R3, R69, R132, RZ, P0, !PT ;  /* 0x0000008445037210 */ /* 0x008fe400007fe4ff */
[C---:B------:R-:W-:Y:S03]  /*4c10*/  ISETP.GE.AND P0, PT, R47.reuse, c[0x0][0x1d4], PT ;  /* 0x000075002f007a0c */ /* 0x040fe60003f06270 */
[----:B------:R1:W-:Y:S10]  /*4c20*/  ST.E.128 [R2.64], R16 ;  /* 0x0000001002007985 */ /* 0x0003f4000c101d06 */
[----:B------:R-:W-:Y:S05]  /*4c30*/  @!P0 IMAD.WIDE R4, R47, 0x2, R68 ;  /* 0x000000022f048825 */ /* 0x000fea00078e0244 */
[----:B------:R1:W-:Y:S02]  /*4c40*/  @!P0 ST.E.128 [R4.64], R48 ;  /* 0x0000003004008985 */ /* 0x0003e4000c101d06 */
.L_x_87:
[----:B------:R-:W-:Y:S05]  /*4c50*/  BSYNC B0 ;  /* 0x0000000000007941 */ /* 0x000fea0003800000 */
.L_x_86:
[----:B------:R-:W-:Y:S11]  /*4c60*/  ISETP.GE.AND P0, PT, R27, c[0x0][0x1d4], PT ;  /* 0x000075001b007a0c */ /* 0x000ff60003f06270 */
[----:B------:R-:W-:Y:S02]  /*4c70*/  @!UPT UIADD3 URZ, URZ, URZ, URZ ;  /* 0x0000003f3f3ff290 */ /* 0x000fe4000fffe03f */
[----:B------:R-:W-:-:S05]  /*4c80*/  @P0 BRA `(.L_x_71) ;  /* 0x00000a1000000947 */ /* 0x000fca0003800000 */
[----:B------:R-:W-:Y:S01]  /*4c90*/  ISETP.NE.AND P1, PT, R148, RZ, PT ;  /* 0x000000ff9400720c */ /* 0x000fe20003f25270 */
[----:B------:R-:W-:Y:S01]  /*4ca0*/  LDS.128 R12, [R113+0x3100] ;  /* 0x00310000710c7984 */ /* 0x000fe20000000c00 */
[----:B-1--4-:R-:W-:Y:S02]  /*4cb0*/  IADD3 R50, P0, R68, R129, RZ ;  /* 0x0000008144327210 */ /* 0x012fe40007f1e0ff */
[----:B------:R-:W-:Y:S02]  /*4cc0*/  SEL R0, R154, R152, !P1 ;  /* 0x000000989a007207 */ /* 0x000fe40004800000 */
[----:B---3--:R-:W-:Y:S02]  /*4cd0*/  IADD3.X R51, R69, R130, RZ, P0, !PT ;  /* 0x0000008245337210 */ /* 0x008fe400007fe4ff */
[----:B------:R-:W-:Y:S02]  /*4ce0*/  SHF.R.S32.HI R2, RZ, 0x1f, R0 ;  /* 0x0000001fff027819 */ /* 0x000fe40000011400 */
[----:B------:R-:W-:Y:S02]  /*4cf0*/  ISETP.GE.AND P0, PT, R27, c[0x0][0x27c], PT ;  /* 0x00009f001b007a0c */ /* 0x000fe40003f06270 */
[----:B------:R-:W-:Y:S04]  /*4d00*/  LEA.HI R0, R2, R0, RZ, 0x4 ;  /* 0x0000000002007211 */ /* 0x000fe800078f20ff */
[----:B------:R-:W-:Y:S04]  /*4d10*/  LEA.HI.SX32 R0, R0, R134, 0x1c ;  /* 0x0000008600007211 */ /* 0x000fe800078fe2ff */
[----:B------:R-:W-:Y:S01]  /*4d20*/  SHF.R.S32.HI R2, RZ, 0x1f, R0 ;  /* 0x0000001fff027819 */ /* 0x000fe20000011400 */
[----:B------:R-:W-:Y:S02]  /*4d30*/  IMAD.SHL.U32 R44, R0, 0x8, RZ ;  /* 0x00000008002c7824 */ /* 0x000fe400078e00ff */
[----:B------:R-:W-:Y:S01]  /*4d40*/  @!P0 HADD2.F32 R4, -RZ, R31.H0_H0 ;  /* 0x2000001fff048230 */ /* 0x000fe20000004100 */
[----:B------:R-:W-:Y:S01]  /*4d50*/  LEA.HI R0, R2, R0, RZ, 0x2 ;  /* 0x0000000002007211 */ /* 0x000fe200078f10ff */
[----:B------:R-:W-:Y:S01]  /*4d60*/  @!P0 HADD2.F32 R9, -RZ, R66.H0_H0 ;  /* 0x20000042ff098230 */ /* 0x000fe20000004100 */
[----:B------:R-:W-:Y:S01]  /*4d70*/  LOP3.LUT R2, R97, 0x18, R44, 0xf8, !PT ;  /* 0x0000001861027812 */ /* 0x000fe200078ef82c */
[----:B------:R-:W-:Y:S01]  /*4d80*/  @!P0 HADD2.F32 R29, -RZ, R67.H0_H0 ;  /* 0x20000043ff1d8230 */ /* 0x000fe20000004100 */
[----:B------:R-:W-:Y:S02]  /*4d90*/  SHF.L.U32 R0, R0, 0x9, RZ ;  /* 0x0000000900007819 */ /* 0x000fe400000006ff */
[----:B------:R-:W-:Y:S02]  /*4da0*/  LOP3.LUT R2, R2, R98, RZ, 0x3c, !PT ;  /* 0x0000006202027212 */ /* 0x000fe400078e3cff */
[----:B------:R-:W-:Y:S02]  /*4db0*/  LOP3.LUT R0, R0, 0x7ffff800, RZ, 0xc0, !PT ;  /* 0x7ffff80000007812 */ /* 0x000fe400078ec0ff */
[----:B------:R-:W-:Y:S02]  /*4dc0*/  @!P0 SHF.R.U64 R16, R60, 0x10, R61 ;  /* 0x000000103c108819 */ /* 0x000fe4000000123d */
[----:B------:R-:W-:Y:S02]  /*4dd0*/  IADD3 R0, R2, R0, R99 ;  /* 0x0000000002007210 */ /* 0x000fe40007ffe063 */
[----:B------:R-:W-:Y:S01]  /*4de0*/  @!P0 SHF.R.U64 R11, R22, 0x10, R23 ;  /* 0x00000010160b8819 */ /* 0x000fe20000001217 */
[----:B------:R-:W-:Y:S01]  /*4df0*/  @!P0 HADD2.F32 R16, -RZ, R16.H0_H0 ;  /* 0x20000010ff108230 */ /* 0x000fe20000004100 */
[--C-:B------:R-:W-:Y:S01]  /*4e00*/  @!P0 SHF.R.U64 R2, R20, 0x10, R21.reuse ;  /* 0x0000001014028819 */ /* 0x100fe20000001215 */
[----:B------:R-:W-:Y:S01]  /*4e10*/  IMAD.SHL.U32 R0, R0, 0x2, RZ ;  /* 0x0000000200007824 */ /* 0x000fe200078e00ff */
[----:B------:R-:W-:Y:S01]  /*4e20*/  @!P0 SHF.R.U32.HI R7, RZ, 0x10, R21 ;  /* 0x00000010ff078819 */ /* 0x000fe20000011615 */
[----:B------:R-:W-:Y:S01]  /*4e30*/  @!P0 HADD2.F32 R11, -RZ, R11.H0_H0 ;  /* 0x2000000bff0b8230 */ /* 0x000fe20000004100 */
[----:B------:R-:W-:Y:S01]  /*4e40*/  @!P0 SHF.R.U32.HI R19, RZ, 0x10, R61 ;  /* 0x00000010ff138819 */ /* 0x000fe2000001163d */
[----:B------:R-:W-:Y:S01]  /*4e50*/  @!P0 HADD2.F32 R2, -RZ, R2.H0_H0 ;  /* 0x20000002ff028230 */ /* 0x000fe20000004100 */
[----:B------:R-:W1:Y:S01]  /*4e60*/  LDS.128 R40, [R0+0x3100] ;  /* 0x0031000000287984 */ /* 0x000e620000000c00 */
[----:B------:R-:W-:Y:S01]  /*4e70*/  @!P0 HADD2.F32 R7, -RZ, R7.H0_H0 ;  /* 0x20000007ff078230 */ /* 0x000fe20000004100 */
[----:B------:R-:W-:Y:S01]  /*4e80*/  @!P0 SHF.R.U32.HI R20, RZ, 0x10, R63 ;  /* 0x00000010ff148819 */ /* 0x000fe2000001163f */
[----:B------:R-:W-:Y:S01]  /*4e90*/  @!P0 HADD2.F32 R19, -RZ, R19.H0_H0 ;  /* 0x20000013ff138230 */ /* 0x000fe20000004100 */
[----:B------:R-:W-:Y:S01]  /*4ea0*/  @!P0 SHF.R.U32.HI R8, RZ, 0x10, R23 ;  /* 0x00000010ff088819 */ /* 0x000fe20000011617 */
[----:B------:R-:W-:Y:S01]  /*4eb0*/  @!P0 HADD2.F32 R21, -RZ, R67.H1_H1 ;  /* 0x30000043ff158230 */ /* 0x000fe20000004100 */
[----:B------:R-:W-:Y:S03]  /*4ec0*/  @!P0 SHF.R.U64 R23, R62, 0x10, R63 ;  /* 0x000000103e178819 */ /* 0x000fe6000000123f */
[----:B------:R-:W-:Y:S02]  /*4ed0*/  @!P0 HADD2.F32 R8, -RZ, R8.H0_H0 ;  /* 0x20000008ff088230 */ /* 0x000fe40000004100 */
[----:B------:R-:W-:Y:S01]  /*4ee0*/  @!P0 HADD2.F32 R23, -RZ, R23.H0_H0 ;  /* 0x20000017ff178230 */ /* 0x000fe20000004100 */
[----:B-1----:R-:W-:Y:S01]  /*4ef0*/  @!P0 IMAD.MOV.U32 R3, RZ, RZ, R40 ;  /* 0x000000ffff038224 */ /* 0x002fe200078e0028 */
[----:B------:R-:W-:Y:S04]  /*4f00*/  @!P0 MOV R0, R12 ;  /* 0x0000000c00008202 */ /* 0x000fe80000000f00 */
[--C-:B------:R-:W-:Y:S02]  /*4f10*/  @!P0 HADD2.F32 R6, -RZ, R3.reuse.H0_H0 ;  /* 0x20000003ff068230 */ /* 0x100fe40000004100 */
[--C-:B------:R-:W-:Y:S02]  /*4f20*/  @!P0 HADD2.F32 R5, -RZ, R0.reuse.H0_H0 ;  /* 0x20000000ff058230 */ /* 0x100fe40000004100 */
[----:B------:R-:W-:Y:S01]  /*4f30*/  @!P0 HADD2.F32 R10, -RZ, R3.H1_H1 ;  /* 0x30000003ff0a8230 */ /* 0x000fe20000004100 */
[-C--:B------:R-:W-:Y:S01]  /*4f40*/  @!P0 FMUL.FTZ R17, R6, R4.reuse ;  /* 0x0000000406118220 */ /* 0x080fe20000410000 */
[----:B------:R-:W-:Y:S01]  /*4f50*/  @!P0 HADD2.F32 R3, -RZ, R0.H1_H1 ;  /* 0x30000000ff038230 */ /* 0x000fe20000004100 */
[C---:B------:R-:W-:Y:S02]  /*4f60*/  @!P0 FMUL.FTZ R0, R5.reuse, R4 ;  /* 0x0000000405008220 */ /* 0x040fe40000410000 */
[-C--:B------:R-:W-:Y:S02]  /*4f70*/  @!P0 FMUL.FTZ R4, R10, R2.reuse ;  /* 0x000000020a048220 */ /* 0x080fe40000410000 */
[----:B------:R-:W-:Y:S01]  /*4f80*/  @!P0 FFMA.FTZ R53, R5, R9, -R17 ;  /* 0x0000000905358223 */ /* 0x000fe20000010811 */
[----:B------:R-:W-:Y:S01]  /*4f90*/  @!P0 MOV R5, R41 ;  /* 0x0000002900058202 */ /* 0x000fe20000000f00 */
[C---:B------:R-:W-:Y:S01]  /*4fa0*/  @!P0 FMUL.FTZ R2, R3.reuse, R2 ;  /* 0x0000000203028220 */ /* 0x040fe20000410000 */
[----:B------:R-:W-:Y:S01]  /*4fb0*/  @!P0 HADD2.F32 R17, -RZ, R66.H1_H1 ;  /* 0x30000042ff118230 */ /* 0x000fe20000004100 */
[----:B------:R-:W-:Y:S01]  /*4fc0*/  @!P0 FFMA.FTZ R0, R6, R9, R0 ;  /* 0x0000000906008223 */ /* 0x000fe20000010000 */
[----:B------:R-:W-:Y:S01]  /*4fd0*/  @!P0 MOV R9, R43 ;  /* 0x0000002b00098202 */ /* 0x000fe20000000f00 */
[-C--:B------:R-:W-:Y:S01]  /*4fe0*/  @!P0 FFMA.FTZ R52, R3, R16.reuse, -R4 ;  /* 0x0000001003348223 */ /* 0x080fe20000010804 */
[----:B------:R-:W-:Y:S01]  /*4ff0*/  @!P0 HADD2.F32 R3, -RZ, R31.H1_H1 ;  /* 0x3000001fff038230 */ /* 0x000fe20000004100 */
[----:B------:R-:W-:Y:S01]  /*5000*/  @!P0 IMAD.MOV.U32 R4, RZ, RZ, R13 ;  /* 0x000000ffff048224 */ /* 0x000fe200078e000d */
[--C-:B------:R-:W-:Y:S01]  /*5010*/  @!P0 HADD2.F32 R18, -RZ, R5.reuse.H1_H1 ;  /* 0x30000005ff128230 */ /* 0x100fe20000004100 */
[----:B------:R-:W-:Y:S01]  /*5020*/  @!P0 FFMA.FTZ R2, R10, R16, R2 ;  /* 0x000000100a028223 */ /* 0x000fe20000010002 */
[----:B------:R-:W-:Y:S02]  /*5030*/  @!P0 HADD2.F32 R16, -RZ, R5.H0_H0 ;  /* 0x20000005ff108230 */ /* 0x000fe40000004100 */
[--C-:B------:R-:W-:Y:S01]  /*5040*/  @!P0 HADD2.F32 R5, -RZ, R4.reuse.H1_H1 ;  /* 0x30000004ff058230 */ /* 0x100fe20000004100 */
[----:B------:R-:W-:Y:S01]  /*5050*/  @!P0 FMUL.FTZ R10, R18, R7 ;  /* 0x00000007120a8220 */ /* 0x000fe20000410000 */
[----:B------:R-:W-:Y:S01]  /*5060*/  @!P0 HADD2.F32 R6, -RZ, R4.H0_H0 ;  /* 0x20000004ff068230 */ /* 0x000fe20000004100 */
[----:B------:R-:W-:Y:S01]  /*5070*/  @!P0 FMUL.FTZ R4, R16, R3 ;  /* 0x0000000310048220 */ /* 0x000fe20000410000 */
[----:B------:R-:W-:Y:S01]  /*5080*/  @!P0 HADD2.F32 R31, -RZ, R20.H0_H0 ;  /* 0x20000014ff1f8230 */ /* 0x000fe20000004100 */
[C---:B------:R-:W-:Y:S01]  /*5090*/  @!P0 FFMA.FTZ R48, R5.reuse, R19, -R10 ;  /* 0x0000001305308223 */ /* 0x040fe2000001080a */
[--C-:B------:R-:W-:Y:S01]  /*50a0*/  @!P0 HADD2.F32 R26, -RZ, R9.reuse.H0_H0 ;  /* 0x20000009ff1a8230 */ /* 0x100fe20000004100 */
[----:B------:R-:W-:Y:S01]  /*50b0*/  @!P0 FFMA.FTZ R49, R6, R17, -R4 ;  /* 0x0000001106318223 */ /* 0x000fe20000010804 */
[----:B------:R-:W-:Y:S01]  /*50c0*/  @!P0 HADD2.F32 R30, -RZ, R9.H1_H1 ;  /* 0x30000009ff1e8230 */ /* 0x000fe20000004100 */
[----:B------:R-:W-:Y:S01]  /*50d0*/  @!P0 FMUL.FTZ R4, R5, R7 ;  /* 0x0000000705048220 */ /* 0x000fe20000410000 */
[--C-:B------:R-:W-:Y:S01]  /*50e0*/  @!P0 HADD2.F32 R7, -RZ, R34.reuse.H0_H0 ;  /* 0x20000022ff078230 */ /* 0x100fe20000004100 */
[----:B------:R-:W-:Y:S01]  /*50f0*/  @!P0 IMAD.MOV.U32 R5, RZ, RZ, R15 ;  /* 0x000000ffff058224 */ /* 0x000fe200078e000f */
[----:B------:R-:W-:Y:S01]  /*5100*/  @!P0 F2FP.PACK_AB R0, R2, R0 ;  /* 0x000000000200823e */ /* 0x000fe200000000ff */
[----:B------:R-:W-:Y:S02]  /*5110*/  @!P0 FMUL.FTZ R3, R6, R3 ;  /* 0x0000000306038220 */ /* 0x000fe40000410000 */
[----:B------:R-:W-:Y:S01]  /*5120*/  @!P0 FMUL.FTZ R9, R26, R7 ;  /* 0x000000071a098220 */ /* 0x000fe20000410000 */
[--C-:B------:R-:W-:Y:S01]  /*5130*/  @!P0 HADD2.F32 R6, -RZ, R5.reuse.H0_H0 ;  /* 0x20000005ff068230 */ /* 0x100fe20000004100 */
[----:B------:R-:W-:Y:S01]  /*5140*/  @!P0 FMUL.FTZ R10, R30, R8 ;  /* 0x000000081e0a8220 */ /* 0x000fe20000410000 */
[----:B------:R-:W-:Y:S01]  /*5150*/  @!P0 HADD2.F32 R5, -RZ, R5.H1_H1 ;  /* 0x30000005ff058230 */ /* 0x000fe20000004100 */
[----:B------:R-:W-:Y:S01]  /*5160*/  @!P0 FFMA.FTZ R3, R16, R17, R3 ;  /* 0x0000001110038223 */ /* 0x000fe20000010003 */
[----:B------:R-:W-:Y:S01]  /*5170*/  @!P0 F2FP.PACK_AB R16, R48, R49 ;  /* 0x000000313010823e */ /* 0x000fe200000000ff */
[C---:B------:R-:W-:Y:S01]  /*5180*/  @!P0 FFMA.FTZ R47, R6.reuse, R29, -R9 ;  /* 0x0000001d062f8223 */ /* 0x040fe20000010809 */
[----:B------:R-:W-:Y:S01]  /*5190*/  @!P0 MOV R9, R42 ;  /* 0x0000002a00098202 */ /* 0x000fe20000000f00 */
[----:B------:R-:W-:Y:S01]  /*51a0*/  @!P0 FMUL.FTZ R7, R6, R7 ;  /* 0x0000000706078220 */ /* 0x000fe20000410000 */
[----:B------:R-:W-:Y:S01]  /*51b0*/  @!P0 MOV R40, R0 ;  /* 0x0000000000288202 */ /* 0x000fe20000000f00 */
[----:B------:R-:W-:Y:S02]  /*51c0*/  @!P0 IMAD.MOV.U32 R6, RZ, RZ, R14 ;  /* 0x000000ffff068224 */ /* 0x000fe400078e000e */
[C---:B------:R-:W-:Y:S01]  /*51d0*/  @!P0 FMUL.FTZ R8, R5.reuse, R8 ;  /* 0x0000000805088220 */ /* 0x040fe20000410000 */
[--C-:B------:R-:W-:Y:S01]  /*51e0*/  @!P0 HADD2.F32 R20, -RZ, R9.reuse.H0_H0 ;  /* 0x20000009ff148230 */ /* 0x100fe20000004100 */
[----:B------:R-:W-:Y:S01]  /*51f0*/  @!P0 FFMA.FTZ R46, R5, R31, -R10 ;  /* 0x0000001f052e8223 */ /* 0x000fe2000001080a */
[----:B------:R-:W-:Y:S01]  /*5200*/  @!P0 HADD2.F32 R5, -RZ, R34.H1_H1 ;  /* 0x30000022ff058230 */ /* 0x000fe20000004100 */
[----:B------:R-:W-:Y:S01]  /*5210*/  @!P0 FFMA.FTZ R4, R18, R19, R4 ;  /* 0x0000001312048223 */ /* 0x000fe20000010004 */
[----:B------:R-:W-:Y:S01]  /*5220*/  @!P0 HADD2.F32 R22, -RZ, R9.H1_H1 ;  /* 0x30000009ff168230 */ /* 0x000fe20000004100 */
[----:B------:R-:W-:Y:S01]  /*5230*/  @!P0 IMAD.MOV.U32 R13, RZ, RZ, R16 ;  /* 0x000000ffff0d8224 */ /* 0x000fe200078e0010 */
[--C-:B------:R-:W-:Y:S02]  /*5240*/  @!P0 HADD2.F32 R10, -RZ, R6.reuse.H0_H0 ;  /* 0x20000006ff0a8230 */ /* 0x100fe40000004100 */
[----:B------:R-:W-:Y:S01]  /*5250*/  @!P0 HADD2.F32 R9, -RZ, R6.H1_H1 ;  /* 0x30000006ff098230 */ /* 0x000fe20000004100 */
[----:B------:R-:W-:Y:S01]  /*5260*/  @!P0 FMUL.FTZ R6, R20, R5 ;  /* 0x0000000514068220 */ /* 0x000fe20000410000 */
[----:B------:R-:W-:Y:S01]  /*5270*/  @!P0 F2FP.PACK_AB R3, R4, R3 ;  /* 0x000000030403823e */ /* 0x000fe200000000ff */
[----:B------:R-:W-:Y:S02]  /*5280*/  @!P0 FMUL.FTZ R34, R22, R11 ;  /* 0x0000000b16228220 */ /* 0x000fe40000410000 */
[C---:B------:R-:W-:Y:S02]  /*5290*/  @!P0 FMUL.FTZ R5, R10.reuse, R5 ;  /* 0x000000050a058220 */ /* 0x040fe40000410000 */
[----:B------:R-:W-:Y:S01]  /*52a0*/  @!P0 FFMA.FTZ R45, R10, R21, -R6 ;  /* 0x000000150a2d8223 */ /* 0x000fe20000010806 */
[----:B------:R-:W-:Y:S01]  /*52b0*/  @!P0 F2FP.PACK_AB R10, R46, R47 ;  /* 0x0000002f2e0a823e */ /* 0x000fe200000000ff */
[C---:B------:R-:W-:Y:S02]  /*52c0*/  @!P0 FFMA.FTZ R34, R9.reuse, R23, -R34 ;  /* 0x0000001709228223 */ /* 0x040fe40000010822 */
[----:B------:R-:W-:Y:S01]  /*52d0*/  @!P0 FMUL.FTZ R6, R9, R11 ;  /* 0x0000000b09068220 */ /* 0x000fe20000410000 */
[----:B------:R-:W-:Y:S01]  /*52e0*/  @!P0 F2FP.PACK_AB R11, R52, R53 ;  /* 0x00000035340b823e */ /* 0x000fe200000000ff */
[----:B------:R-:W-:Y:S01]  /*52f0*/  @!P0 FFMA.FTZ R5, R20, R21, R5 ;  /* 0x0000001514058223 */ /* 0x000fe20000010005 */
[----:B------:R-:W-:Y:S01]  /*5300*/  @!P0 F2FP.PACK_AB R9, R34, R45 ;  /* 0x0000002d2209823e */ /* 0x000fe200000000ff */
[----:B------:R-:W-:Y:S01]  /*5310*/  @!P0 FFMA.FTZ R6, R22, R23, R6 ;  /* 0x0000001716068223 */ /* 0x000fe20000010006 */
[----:B------:R-:W-:Y:S01]  /*5320*/  @!P0 MOV R12, R11 ;  /* 0x0000000b000c8202 */ /* 0x000fe20000000f00 */
[----:B------:R-:W-:Y:S01]  /*5330*/  @!P0 FFMA.FTZ R7, R26, R29, R7 ;  /* 0x0000001d1a078223 */ /* 0x000fe20000010007 */
[----:B------:R-:W-:Y:S01]  /*5340*/  @!P0 MOV R14, R9 ;  /* 0x00000009000e8202 */ /* 0x000fe20000000f00 */
[----:B------:R-:W-:Y:S01]  /*5350*/  @!P0 IMAD.MOV.U32 R15, RZ, RZ, R10 ;  /* 0x000000ffff0f8224 */ /* 0x000fe200078e000a */
[----:B------:R-:W-:Y:S01]  /*5360*/  @!P0 F2FP.PACK_AB R5, R6, R5 ;  /* 0x000000050605823e */ /* 0x000fe200000000ff */
[----:B------:R-:W-:Y:S02]  /*5370*/  @!P0 FFMA.FTZ R8, R30, R31, R8 ;  /* 0x0000001f1e088223 */ /* 0x000fe40000010008 */
[----:B------:R-:W-:Y:S01]  /*5380*/  @!P0 IMAD.MOV.U32 R41, RZ, RZ, R3 ;  /* 0x000000ffff298224 */ /* 0x000fe200078e0003 */
[----:B------:R1:W-:Y:S01]  /*5390*/  ST.E.128 [R50.64], R12 ;  /* 0x0000000c32007985 */ /* 0x0003e2000c101d06 */
[----:B------:R-:W-:Y:S02]  /*53a0*/  @!P0 MOV R42, R5 ;  /* 0x00000005002a8202 */ /* 0x000fe40000000f00 */
[----:B------:R-:W-:Y:S04]  /*53b0*/  @!P0 F2FP.PACK_AB R7, R8, R7 ;  /* 0x000000070807823e */ /* 0x000fe800000000ff */
[----:B------:R-:W-:Y:S02]  /*53c0*/  @!P0 MOV R43, R7 ;  /* 0x00000007002b8202 */ /* 0x000fe40000000f00 */
[----:B------:R-:W-:Y:S11]  /*53d0*/  ISETP.GE.AND P0, PT, R44, c[0x0][0x1d4], PT ;  /* 0x000075002c007a0c */ /* 0x000ff60003f06270 */
[----:B------:R-:W-:Y:S02]  /*53e0*/  @!UPT UIADD3 URZ, URZ, URZ, URZ ;  /* 0x0000003f3f3ff290 */ /* 0x000fe4000fffe03f */
[----:B------:R-:W-:-:S05]  /*53f0*/  @P0 BRA `(.L_x_71) ;  /* 0x000002a000000947 */ /* 0x000fca0003800000 */
[C---:B------:R-:W-:Y:S04]  /*5400*/  LEA R2, P0, R44.reuse, R68, 0x1 ;  /* 0x000000442c027211 */ /* 0x040fe800078008ff */
[----:B------:R-:W-:Y:S05]  /*5410*/  LEA.HI.X.SX32 R3, R44, R69, 0x1, P0 ;  /* 0x000000452c037211 */ /* 0x000fea00000f0eff */
[----:B------:R2:W-:Y:S01]  /*5420*/  ST.E.128 [R2.64], R40 ;  /* 0x0000002802007985 */ /* 0x0005e2000c101d06 */
[----:B------:R-:W-:-:S05]  /*5430*/  BRA `(.L_x_71) ;  /* 0x0000026000007947 */ /* 0x000fca0003800000 */
.L_x_67:
[----:B------:R1:W2:Y:S01]  /*5440*/  SHFL.IDX PT, R2, R26, RZ, 0x1e1f ;  /* 0x001e1fff1a027589 */ /* 0x0002a200000e0000 */
[----:B------:R-:W-:Y:S03]  /*5450*/  IMAD.IADD R3, R105, 0x1, -R90 ;  /* 0x0000000169037824 */ /* 0x000fe600078e0a5a */
[----:B------:R1:W3:Y:S02]  /*5460*/  SHFL.IDX PT, R0, R29, RZ, 0x1e1f ;  /* 0x001e1fff1d007589 */ /* 0x0002e400000e0000 */
[----:B------:R-:W-:Y:S04]  /*5470*/  IMNMX R84, R3, 0x40, PT ;  /* 0x0000004003547817 */ /* 0x000fe80003800200 */
[----:B------:R-:W-:Y:S11]  /*5480*/  ISETP.GT.AND P0, PT, R84, R91, PT ;  /* 0x0000005b5400720c */ /* 0x000ff60003f04270 */
[----:B------:R-:W-:Y:S02]  /*5490*/  @!UPT UIADD3 URZ, URZ, URZ, URZ ;  /* 0x0000003f3f3ff290 */ /* 0x000fe4000fffe03f */
[----:B------:R-:W-:-:S05]  /*54a0*/  @!P0 BRA `(.L_x_71) ;  /* 0x000001f000008947 */ /* 0x000fca0003800000 */
[----:B------:R-:W-:Y:S02]  /*54b0*/  ISETP.GE.AND P2, PT, R24, c[0x0][0x1d4], PT ;  /* 0x0000750018007a0c */ /* 0x000fe40003f46270 */
[----:B------:R-:W-:Y:S02]  /*54c0*/  ISETP.GE.AND P1, PT, R28, c[0x0][0x1d4], PT ;  /* 0x000075001c007a0c */ /* 0x000fe40003f26270 */
[----:B------:R-:W-:Y:S02]  /*54d0*/  ISETP.GE.AND P4, PT, R27, c[0x0][0x1d4], PT ;  /* 0x000075001b007a0c */ /* 0x000fe40003f86270 */
[----:B------:R-:W-:Y:S07]  /*54e0*/  ISETP.GE.AND P3, PT, R94, c[0x0][0x1d4], PT ;  /* 0x000075005e007a0c */ /* 0x000fee0003f66270 */
[----:B------:R-:W4:Y:S01]  /*54f0*/  @!P2 LDS.128 R12, [R80+0x3000] ;  /* 0x00300000500ca984 */ /* 0x000f220000000c00 */
[C---:B---3--:R-:W-:Y:S04]  /*5500*/  @!P2 LEA R6, P0, R24.reuse, R0, 0x1 ;  /* 0x000000001806a211 */ /* 0x048fe800078008ff */
[----:B--2---:R-:W-:Y:S02]  /*5510*/  @!P2 LEA.HI.X R7, R24, R2, R25, 0x1, P0 ;  /* 0x000000021807a211 */ /* 0x004fe400000f0c19 */
[C---:B------:R-:W-:Y:S04]  /*5520*/  @!P1 LEA R4, P0, R86.reuse, R0, 0x1 ;  /* 0x0000000056049211 */ /* 0x040fe800078008ff */
[----:B------:R-:W-:Y:S02]  /*5530*/  @!P1 LEA.HI.X R5, R86, R2, R101, 0x1, P0 ;  /* 0x0000000256059211 */ /* 0x000fe400000f0c65 */
[C---:B------:R-:W-:Y:S04]  /*5540*/  @!P4 LEA R10, P0, R85.reuse, R0, 0x1 ;  /* 0x00000000550ac211 */ /* 0x040fe800078008ff */
[----:B------:R-:W-:Y:S02]  /*5550*/  @!P4 LEA.HI.X R11, R85, R2, R100, 0x1, P0 ;  /* 0x00000002550bc211 */ /* 0x000fe400000f0c64 */
[C---:B------:R-:W-:Y:S04]  /*5560*/  @!P3 LEA R8, P0, R89.reuse, R0, 0x1 ;  /* 0x000000005908b211 */ /* 0x040fe800078008ff */
[----:B------:R-:W-:Y:S01]  /*5570*/  @!P3 LEA.HI.X R9, R89, R2, R104, 0x1, P0 ;  /* 0x000000025909b211 */ /* 0x000fe200000f0c68 */
[----:B----4-:R-:W-:Y:S04]  /*5580*/  @!P2 ST.E.128 [R6.64], R12 ;  /* 0x0000000c0600a985 */ /* 0x010fe8000c101d06 */
[----:B------:R-:W2:Y:S04]  /*5590*/  @!P1 LDS.128 R12, [R81+0x3000] ;  /* 0x00300000510c9984 */ /* 0x000ea80000000c00 */
[----:B--2---:R2:W-:Y:S01]  /*55a0*/  @!P1 ST.E.128 [R4.64], R12 ;  /* 0x0000000c04009985 */ /* 0x0045e2000c101d06 */
[----:B------:R-:W-:Y:S03]  /*55b0*/  ISETP.GE.AND P1, PT, R93, c[0x0][0x1d4], PT ;  /* 0x000075005d007a0c */ /* 0x000fe60003f26270 */
[----:B------:R-:W3:Y:S10]  /*55c0*/  @!P4 LDS.128 R12, [R80+0x4000] ;  /* 0x00400000500cc984 */ /* 0x000ef40000000c00 */
[C---:B------:R-:W-:Y:S04]  /*55d0*/  @!P1 LEA R6, P0, R88.reuse, R0, 0x1 ;  /* 0x0000000058069211 */ /* 0x040fe800078008ff */
[----:B------:R-:W-:Y:S02]  /*55e0*/  @!P1 LEA.HI.X R7, R88, R2, R103, 0x1, P0 ;  /* 0x0000000258079211 */ /* 0x000fe400000f0c67 */
[----:B------:R-:W-:Y:S11]  /*55f0*/  ISETP.GE.AND P0, PT, R92, c[0x0][0x1d4], PT ;  /* 0x000075005c007a0c */ /* 0x000ff60003f06270 */
[----:B------:R-:W-:Y:S02]  /*5600*/  @!UPT UIADD3 URZ, URZ, URZ, URZ ;  /* 0x0000003f3f3ff290 */ /* 0x000fe4000fffe03f */
[C---:B--2---:R-:W-:Y:S04]  /*5610*/  @!P0 LEA R4, P2, R87.reuse, R0, 0x1 ;  /* 0x0000000057048211 */ /* 0x044fe800078408ff */
[----:B------:R-:W-:Y:S01]  /*5620*/  @!P0 LEA.HI.X R5, R87, R2, R102, 0x1, P2 ;  /* 0x0000000257058211 */ /* 0x000fe200010f0c66 */
[----:B---3--:R-:W-:Y:S04]  /*5630*/  @!P4 ST.E.128 [R10.64], R12 ;  /* 0x0000000c0a00c985 */ /* 0x008fe8000c101d06 */
[----:B------:R-:W2:Y:S04]  /*5640*/  @!P3 LDS.128 R12, [R81+0x4000] ;  /* 0x00400000510cb984 */ /* 0x000ea80000000c00 */
[----:B--2---:R-:W-:Y:S04]  /*5650*/  @!P3 ST.E.128 [R8.64], R12 ;  /* 0x0000000c0800b985 */ /* 0x004fe8000c101d06 */
[----:B------:R-:W2:Y:S04]  /*5660*/  @!P1 LDS.128 R8, [R80+0x5000] ;  /* 0x0050000050089984 */ /* 0x000ea80000000c00 */
[----:B--2---:R-:W-:Y:S04]  /*5670*/  @!P1 ST.E.128 [R6.64], R8 ;  /* 0x0000000806009985 */ /* 0x004fe8000c101d06 */
[----:B------:R-:W2:Y:S04]  /*5680*/  @!P0 LDS.128 R8, [R81+0x5000] ;  /* 0x0050000051088984 */ /* 0x000ea80000000c00 */
[----:B--2---:R2:W-:Y:S02]  /*5690*/  @!P0 ST.E.128 [R4.64], R8 ;  /* 0x0000000804008985 */ /* 0x0045e4000c101d06 */
.L_x_71:
[----:B------:R-:W-:Y:S05]  /*56a0*/  BSYNC B1 ;  /* 0x0000000000017941 */ /* 0x000fea0003800000 */
.L_x_66:
[----:B---3--:R-:W-:Y:S01]  /*56b0*/  IMAD.IADD R0, R147, 0x1, -R90 ;  /* 0x0000000193007824 */ /* 0x008fe200078e0a5a */
[----:B-12--5:R-:W-:Y:S01]  /*56c0*/  LEA R2, P0, R78, R108, 0x6 ;  /* 0x0000006c4e027211 */ /* 0x026fe200078030ff */
[----:B------:R-:W-:Y:S01]  /*56d0*/  IMAD R6, R95, c[0x0][0x208], RZ ;  /* 0x000082005f067a24 */ /* 0x000fe200078e02ff */
[----:B------:R-:W-:Y:S01]  /*56e0*/  ISETP.NE.AND P3, PT, R112, RZ, PT ;  /* 0x000000ff7000720c */ /* 0x000fe20003f65270 */
[C---:B------:R-:W-:Y:S01]  /*56f0*/  IMAD.WIDE.U32 R4, R83.reuse, c[0x0][0x208], RZ ;  /* 0x0000820053047a25 */ /* 0x040fe200078e00ff */
[----:B------:R-:W-:Y:S01]  /*5700*/  LEA.HI.X.SX32 R3, R78, R109, 0x6, P0 ;  /* 0x0000006d4e037211 */ /* 0x000fe200000f36ff */
[----:B------:R-:W-:Y:S01]  /*5710*/  BSSY B0, `(.L_x_88) ;  /* 0x000004e000007945 */ /* 0x000fe20003800000 */
[----:B------:R-:W-:Y:S01]  /*5720*/  ISETP.GE.AND P0, PT, R0, 0x21, PT ;  /* 0x000000210000780c */ /* 0x000fe20003f06270 */
[----:B------:R-:W-:Y:S05]  /*5730*/  IMAD R6, R83, c[0x0][0x20c], R6 ;  /* 0x0000830053067a24 */ /* 0x000fea00078e0206 */
[----:B------:R-:W-:Y:S01]  /*5740*/  IADD3 R5, R5, R6, RZ ;  /* 0x0000000605057210 */ /* 0x000fe20007ffe0ff */
[----:B------:R-:W-:Y:S04]  /*5750*/  IMAD R6, R96, c[0x0][0x218], RZ ;  /* 0x0000860060067a24 */ /* 0x000fe800078e02ff */
[----:B------:R-:W-:Y:S02]  /*5760*/  IMAD.WIDE.U32 R4, R82, c[0x0][0x218], R4 ;  /* 0x0000860052047a25 */ /* 0x000fe400078e0004 */
[----:B------:R-:W-:Y:S02]  /*5770*/  @P0 IADD3 R11, P1, R2, 0x20, RZ ;  /* 0x00000020020b0810 */ /* 0x000fe40007f3e0ff */
[----:B------:R-:W-:Y:S03]  /*5780*/  IMAD R6, R82, c[0x0][0x21c], R6 ;  /* 0x0000870052067a24 */ /* 0x000fe600078e0206 */
[----:B------:R-:W-:Y:S01]  /*5790*/  @P0 IMAD.X R12, RZ, RZ, R3, P1 ;  /* 0x000000ffff0c0224 */ /* 0x000fe200008e0603 */
[----:B------:R-:W-:Y:S04]  /*57a0*/  IADD3 R8, P1, R166, R4, RZ ;  /* 0x00000004a6087210 */ /* 0x000fe80007f3e0ff */
[----:B------:R-:W-:Y:S02]  /*57b0*/  IADD3.X R9, R145, R5, R6, P1, !PT ;  /* 0x0000000591097210 */ /* 0x000fe40000ffe406 */
[----:B------:R-:W-:Y:S11]  /*57c0*/  ISETP.GE.AND P1, PT, R0, 0x1, PT ;  /* 0x000000010000780c */ /* 0x000ff60003f26270 */
[----:B------:R-:W-:Y:S02]  /*57d0*/  @!UPT UIADD3 URZ, URZ, URZ, URZ ;  /* 0x0000003f3f3ff290 */ /* 0x000fe4000fffe03f */
[----:B------:R-:W-:Y:S01]  /*57e0*/  @P1 MOV R5, R110 ;  /* 0x0000006e00051202 */ /* 0x000fe20000000f00 */
[----:B------:R-:W-:Y:S02]  /*57f0*/  @P1 IMAD.MOV.U32 R4, RZ, RZ, R106 ;  /* 0x000000ffff041224 */ /* 0x000fe400078e006a */
[----:B------:R-:W-:Y:S02]  /*5800*/  @P1 IMAD R0, R3, c[0x0][0x258], RZ ;  /* 0x0000960003001a24 */ /* 0x000fe400078e02ff */
[C---:B------:R-:W-:Y:S04]  /*5810*/  @P1 IMAD.WIDE.U32 R4, R2.reuse, c[0x0][0x258], R4 ;  /* 0x0000960002041a25 */ /* 0x040fe800078e0004 */
[----:B------:R-:W-:Y:S01]  /*5820*/  @P1 IMAD R2, R2, c[0x0][0x25c], R0 ;  /* 0x0000970002021a24 */ /* 0x000fe200078e0200 */
[----:B------:R-:W-:Y:S01]  /*5830*/  @P1 LEA R6, P2, R4, c[0x0][0x250], 0x1 ;  /* 0x0000940004061a11 */ /* 0x000fe200078408ff */
[----:B------:R-:W-:Y:S02]  /*5840*/  @P0 IMAD.MOV.U32 R3, RZ, RZ, R110 ;  /* 0x000000ffff030224 */ /* 0x000fe400078e006e */
[----:B------:R-:W-:Y:S02]  /*5850*/  @P1 IMAD.IADD R2, R5, 0x1, R2 ;  /* 0x0000000105021824 */ /* 0x000fe400078e0202 */
[----:B------:R-:W-:Y:S03]  /*5860*/  @P0 IMAD R0, R12, c[0x0][0x258], RZ ;  /* 0x000096000c000a24 */ /* 0x000fe600078e02ff */
[----:B------:R-:W-:Y:S01]  /*5870*/  @P1 LEA.HI.X R7, R4, c[0x0][0x254], R2, 0x1, P2 ;  /* 0x0000950004071a11 */ /* 0x000fe200010f0c02 */
[C---:B------:R-:W-:Y:S01]  /*5880*/  @P0 IMAD R0, R11.reuse, c[0x0][0x25c], R0 ;  /* 0x000097000b000a24 */ /* 0x040fe200078e0200 */
[----:B------:R-:W-:Y:S02]  /*5890*/  @P0 MOV R2, R106 ;  /* 0x0000006a00020202 */ /* 0x000fe40000000f00 */
[C---:B------:R-:W-:Y:S01]  /*58a0*/  LEA R10, P2, R8.reuse, c[0x0][0x1f8], 0x1 ;  /* 0x00007e00080a7a11 */ /* 0x040fe200078408ff */
[----:B------:R-:W-:Y:S01]  /*58b0*/  @!PT LDS RZ, [RZ] ;  /* 0x00000000fffff984 */ /* 0x000fe20000000800 */
[----:B------:R-:W-:Y:S01]  /*58c0*/  @!PT LDS RZ, [RZ] ;  /* 0x00000000fffff984 */ /* 0x000fe20000000800 */
[----:B------:R-:W-:Y:S01]  /*58d0*/  @!PT LDS RZ, [RZ] ;  /* 0x00000000fffff984 */ /* 0x000fe20000000800 */
[----:B------:R1:W-:Y:S02]  /*58e0*/  @P1 LDGSTS.E.BYPASS.LTC128B.128 [R79+0x100], [R6.64], !P3 ;  /* 0x00100000064f1fae */ /* 0x0003e4000d901d46 */
[----:B------:R-:W-:Y:S01]  /*58f0*/  @P0 IMAD.WIDE.U32 R2, R11, c[0x0][0x258], R2 ;  /* 0x000096000b020a25 */ /* 0x000fe200078e0002 */
[----:B------:R-:W-:Y:S01]  /*5900*/  LEA.HI.X R8, R8, c[0x0][0x1fc], R9, 0x1, P2 ;  /* 0x00007f0008087a11 */ /* 0x000fe200010f0c09 */
[----:B------:R1:W-:Y:S03]  /*5910*/  @P1 LDGSTS.E.BYPASS.LTC128B.128 [R79+0x1100], [R6.64+0x40], !P6 ;  /* 0x01100040064f1fae */ /* 0x0003e6000f101d46 */
[C---:B------:R-:W-:Y:S01]  /*5920*/  @P0 LEA R4, P2, R2.reuse, c[0x0][0x250], 0x1 ;  /* 0x0000940002040a11 */ /* 0x040fe200078408ff */
[----:B------:R1:W-:Y:S01]  /*5930*/  @P1 LDGSTS.E.BYPASS.LTC128B.128 [R79+0x2100], [R6.64+0x80], !P5 ;  /* 0x02100080064f1fae */ /* 0x0003e2000e901d46 */
[----:B------:R-:W-:Y:S04]  /*5940*/  @P0 IADD3 R0, R3, R0, RZ ;  /* 0x0000000003000210 */ /* 0x000fe80007ffe0ff */
[----:B------:R-:W-:Y:S02]  /*5950*/  @P0 LEA.HI.X R5, R2, c[0x0][0x254], R0, 0x1, P2 ;  /* 0x0000950002050a11 */ /* 0x000fe400010f0c00 */
[----:B------:R1:W2:Y:S04]  /*5960*/  SHFL.IDX PT, R0, R10, RZ, 0x1e1f ;  /* 0x001e1fff0a007589 */ /* 0x0002a800000e0000 */
[----:B------:R1:W-:Y:S04]  /*5970*/  @P0 LDGSTS.E.BYPASS.LTC128B.128 [R79+0x900], [R4.64], !P3 ;  /* 0x00900000044f0fae */ /* 0x0003e8000d901d46 */
[----:B------:R1:W-:Y:S04]  /*5980*/  @P0 LDGSTS.E.BYPASS.LTC128B.128 [R79+0x1900], [R4.64+0x40], !P6 ;  /* 0x01900040044f0fae */ /* 0x0003e8000f101d46 */
[----:B------:R1:W-:Y:S01]  /*5990*/  @P0 LDGSTS.E.BYPASS.LTC128B.128 [R79+0x2900], [R4.64+0x80], !P5 ;  /* 0x02900080044f0fae */ /* 0x0003e2000e901d46 */
[----:B------:R-:W-:Y:S03]  /*59a0*/  ISETP.GT.AND P0, PT, R84, R91, PT ;  /* 0x0000005b5400720c */ /* 0x000fe60003f04270 */
[----:B------:R-:W0:Y:S04]  /*59b0*/  LDGDEPBAR ;  /* 0x00000000000079af */ /* 0x000e280000000000 */
[----:B------:R1:W3:Y:S01]  /*59c0*/  SHFL.IDX PT, R2, R8, RZ, 0x1e1f ;  /* 0x001e1fff08027589 */ /* 0x0002e200000e0000 */
[----:B------:R-:W-:Y:S04]  /*59d0*/  DEPBAR.LE SB0, 0x0 ;  /* 0x000080000000791a */ /* 0x000fe80000000000 */
[----:B------:R-:W-:Y:S06]  /*59e0*/  BAR.SYNC.DEFER_BLOCKING 0x0 ;  /* 0x0000000000007b1d */ /* 0x000fec0000010000 */
[----:B------:R-:W-:-:S05]  /*59f0*/  @!P0 BRA `(.L_x_89) ;  /* 0x000001f000008947 */ /* 0x000fca0003800000 */
[----:B-123--:R-:W-:Y:S02]  /*5a00*/  ISETP.GE.AND P2, PT, R24, c[0x0][0x1d4], PT ;  /* 0x0000750018007a0c */ /* 0x00efe40003f46270 */
[----:B------:R-:W-:Y:S02]  /*5a10*/  ISETP.GE.AND P1, PT, R28, c[0x0][0x1d4], PT ;  /* 0x000075001c007a0c */ /* 0x000fe40003f26270 */
[----:B------:R-:W-:Y:S02]  /*5a20*/  ISETP.GE.AND P4, PT, R27, c[0x0][0x1d4], PT ;  /* 0x000075001b007a0c */ /* 0x000fe40003f86270 */
[----:B------:R-:W-:Y:S07]  /*5a30*/  ISETP.GE.AND P3, PT, R94, c[0x0][0x1d4], PT ;  /* 0x000075005e007a0c */ /* 0x000fee0003f66270 */
[----:B------:R-:W1:Y:S01]  /*5a40*/  @!P2 LDS.128 R12, [R80] ;  /* 0x00000000500ca984 */ /* 0x000e620000000c00 */
[C---:B------:R-:W-:Y:S04]  /*5a50*/  @!P2 LEA R6, P0, R24.reuse, R0, 0x1 ;  /* 0x000000001806a211 */ /* 0x040fe800078008ff */
[----:B------:R-:W-:Y:S02]  /*5a60*/  @!P2 LEA.HI.X R7, R24, R2, R25, 0x1, P0 ;  /* 0x000000021807a211 */ /* 0x000fe400000f0c19 */
[C---:B------:R-:W-:Y:S04]  /*5a70*/  @!P1 LEA R4, P0, R86.reuse, R0, 0x1 ;  /* 0x0000000056049211 */ /* 0x040fe800078008ff */
[----:B------:R-:W-:Y:S02]  /*5a80*/  @!P1 LEA.HI.X R5, R86, R2, R101, 0x1, P0 ;  /* 0x0000000256059211 */ /* 0x000fe400000f0c65 */
[C---:B------:R-:W-:Y:S04]  /*5a90*/  @!P4 LEA R10, P0, R85.reuse, R0, 0x1 ;  /* 0x00000000550ac211 */ /* 0x040fe800078008ff */
[----:B------:R-:W-:Y:S02]  /*5aa0*/  @!P4 LEA.HI.X R11, R85, R2, R100, 0x1, P0 ;  /* 0x00000002550bc211 */ /* 0x000fe400000f0c64 */
[C---:B------:R-:W-:Y:S04]  /*5ab0*/  @!P3 LEA R8, P0, R89.reuse, R0, 0x1 ;  /* 0x000000005908b211 */ /* 0x040fe800078008ff */
[----:B------:R-:W-:Y:S01]  /*5ac0*/  @!P3 LEA.HI.X R9, R89, R2, R104, 0x1, P0 ;  /* 0x000000025909b211 */ /* 0x000fe200000f0c68 */
[----:B-1----:R-:W-:Y:S04]  /*5ad0*/  @!P2 ST.E.128 [R6.64], R12 ;  /* 0x0000000c0600a985 */ /* 0x002fe8000c101d06 */
[----:B------:R-:W1:Y:S04]  /*5ae0*/  @!P1 LDS.128 R12, [R81] ;  /* 0x00000000510c9984 */ /* 0x000e680000000c00 */
[----:B-1----:R1:W-:Y:S01]  /*5af0*/  @!P1 ST.E.128 [R4.64], R12 ;  /* 0x0000000c04009985 */ /* 0x0023e2000c101d06 */
[----:B------:R-:W-:Y:S03]  /*5b00*/  ISETP.GE.AND P1, PT, R93, c[0x0][0x1d4], PT ;  /* 0x000075005d007a0c */ /* 0x000fe60003f26270 */
[----:B------:R-:W2:Y:S10]  /*5b10*/  @!P4 LDS.128 R12, [R80+0x1000] ;  /* 0x00100000500cc984 */ /* 0x000eb40000000c00 */
[C---:B------:R-:W-:Y:S04]  /*5b20*/  @!P1 LEA R6, P0, R88.reuse, R0, 0x1 ;  /* 0x0000000058069211 */ /* 0x040fe800078008ff */
[----:B------:R-:W-:Y:S02]  /*5b30*/  @!P1 LEA.HI.X R7, R88, R2, R103, 0x1, P0 ;  /* 0x0000000258079211 */ /* 0x000fe400000f0c67 */
[----:B------:R-:W-:Y:S11]  /*5b40*/  ISETP.GE.AND P0, PT, R92, c[0x0][0x1d4], PT ;  /* 0x000075005c007a0c */ /* 0x000ff60003f06270 */
[----:B------:R-:W-:Y:S02]  /*5b50*/  @!UPT UIADD3 URZ, URZ, URZ, URZ ;  /* 0x0000003f3f3ff290 */ /* 0x000fe4000fffe03f */
[C---:B-1----:R-:W-:Y:S04]  /*5b60*/  @!P0 LEA R4, P2, R87.reuse, R0, 0x1 ;  /* 0x0000000057048211 */ /* 0x042fe800078408ff */
[----:B------:R-:W-:Y:S01]  /*5b70*/  @!P0 LEA.HI.X R5, R87, R2, R102, 0x1, P2 ;  /* 0x0000000257058211 */ /* 0x000fe200010f0c66 */
[----:B--2---:R-:W-:Y:S04]  /*5b80*/  @!P4 ST.E.128 [R10.64], R12 ;  /* 0x0000000c0a00c985 */ /* 0x004fe8000c101d06 */
[----:B------:R-:W1:Y:S04]  /*5b90*/  @!P3 LDS.128 R12, [R81+0x1000] ;  /* 0x00100000510cb984 */ /* 0x000e680000000c00 */
[----:B-1----:R-:W-:Y:S04]  /*5ba0*/  @!P3 ST.E.128 [R8.64], R12 ;  /* 0x0000000c0800b985 */ /* 0x002fe8000c101d06 */
[----:B------:R-:W1:Y:S04]  /*5bb0*/  @!P1 LDS.128 R8, [R80+0x2000] ;  /* 0x0020000050089984 */ /* 0x000e680000000c00 */
[----:B-1----:R-:W-:Y:S04]  /*5bc0*/  @!P1 ST.E.128 [R6.64], R8 ;  /* 0x0000000806009985 */ /* 0x002fe8000c101d06 */
[----:B------:R-:W1:Y:S04]  /*5bd0*/  @!P0 LDS.128 R8, [R81+0x2000] ;  /* 0x0020000051088984 */ /* 0x000e680000000c00 */
[----:B-1----:R1:W-:Y:S02]  /*5be0*/  @!P0 ST.E.128 [R4.64], R8 ;  /* 0x0000000804008985 */ /* 0x0023e4000c101d06 */
.L_x_89:
[----:B-123--:R-:W-:Y:S05]  /*5bf0*/  BSYNC B0 ;  /* 0x0000000000007941 */ /* 0x00efea0003800000 */
.L_x_88:
[C---:B------:R-:W-:Y:S02]  /*5c00*/  ISETP.GT.AND P0, PT, R78.reuse, R144, PT ;  /* 0x000000904e00720c */ /* 0x040fe40003f04270 */
[----:B------:R-:W-:Y:S02]  /*5c10*/  IADD3 R78, R78, -0x1, RZ ;  /* 0xffffffff4e4e7810 */ /* 0x000fe40007ffe0ff */
[----:B------:R-:W-:Y:S09]  /*5c20*/  ISETP.NE.AND P2, PT, R112, RZ, PT ;  /* 0x000000ff7000720c */ /* 0x000ff20003f45270 */
[----:B------:R-:W-:Y:S01]  /*5c30*/  @P0 SHF.R.S32.HI R4, RZ, 0x1f, R78 ;  /* 0x0000001fff040819 */ /* 0x000fe2000001144e */
[----:B------:R-:W-:Y:S02]  /*5c40*/  @P0 IMAD R0, R160, R78, RZ ;  /* 0x0000004ea0000224 */ /* 0x000fe400078e02ff */
[----:B------:R-:W-:Y:S02]  /*5c50*/  @P0 IMAD.MOV.U32 R2, RZ, RZ, R116 ;  /* 0x000000ffff020224 */ /* 0x000fe400078e0074 */
[----:B------:R-:W-:Y:S02]  /*5c60*/  @P0 IMAD.MOV.U32 R3, RZ, RZ, R115 ;  /* 0x000000ffff030224 */ /* 0x000fe400078e0073 */
[-C--:B------:R-:W-:Y:S02]  /*5c70*/  @P0 IMAD R0, R4, R164.reuse, R0 ;  /* 0x000000a404000224 */ /* 0x080fe400078e0200 */
[----:B------:R-:W-:Y:S04]  /*5c80*/  @P0 IMAD.WIDE.U32 R2, R78, R164, R2 ;  /* 0x000000a44e020225 */ /* 0x000fe800078e0002 */
[----:B------:R-:W-:Y:S01]  /*5c90*/  @P0 IMAD.IADD R0, R3, 0x1, R0 ;  /* 0x0000000103000824 */ /* 0x000fe200078e0200 */
[C---:B------:R-:W-:Y:S04]  /*5ca0*/  @P0 LEA R4, P1, R2.reuse, c[0x0][0x220], 0x1 ;  /* 0x0000880002040a11 */ /* 0x040fe800078208ff */
[----:B------:R-:W-:Y:S02]  /*5cb0*/  @P0 LEA.HI.X R5, R2, c[0x0][0x224], R0, 0x1, P1 ;  /* 0x0000890002050a11 */ /* 0x000fe400008f0c00 */
[C---:B------:R-:W-:Y:S03]  /*5cc0*/  @P0 LEA R2, P1, R163.reuse, R4, 0x1 ;  /* 0x00000004a3020211 */ /* 0x040fe600078208ff */
[----:B------:R-:W-:Y:S01]  /*5cd0*/  @!PT LDS RZ, [RZ] ;  /* 0x00000000fffff984 */ /* 0x000fe20000000800 */
[----:B------:R-:W-:Y:S01]  /*5ce0*/  @!PT LDS RZ, [RZ] ;  /* 0x00000000fffff984 */ /* 0x000fe20000000800 */
[----:B------:R-:W-:Y:S01]  /*5cf0*/  @!PT LDS RZ, [RZ] ;  /* 0x00000000fffff984 */ /* 0x000fe20000000800 */
[----:B------:R1:W-:Y:S01]  /*5d00*/  @P0 LDGSTS.E.BYPASS.LTC128B.128 [R79+0x3100], [R4.64], !P2 ;  /* 0x03100000044f0fae */ /* 0x0003e2000d101d46 */
[----:B------:R-:W-:Y:S03]  /*5d10*/  @P0 LEA.HI.X R3, R163, R5, R159, 0x1, P1 ;  /* 0x00000005a3030211 */ /* 0x000fe600008f0c9f */
[----:B------:R1:W-:Y:S04]  /*5d20*/  @P0 LDGSTS.E.BYPASS.LTC128B.128 [R79+0x4100], [R4.64+0x40], !P6 ;  /* 0x04100040044f0fae */ /* 0x0003e8000f101d46 */
[----:B------:R1:W-:Y:S04]  /*5d30*/  @P0 LDGSTS.E.BYPASS.LTC128B.128 [R79+0x5100], [R4.64+0x80], !P5 ;  /* 0x05100080044f0fae */ /* 0x0003e8000e901d46 */
[----:B------:R1:W-:Y:S04]  /*5d40*/  @P0 LDGSTS.E.BYPASS.LTC128B.128 [R79+0x3900], [R2.64], !P2 ;  /* 0x03900000024f0fae */ /* 0x0003e8000d101d46 */
[----:B------:R1:W-:Y:S04]  /*5d50*/  @P0 LDGSTS.E.BYPASS.LTC128B.128 [R79+0x4900], [R2.64+0x40], !P6 ;  /* 0x04900040024f0fae */ /* 0x0003e8000f101d46 */
[----:B------:R1:W-:Y:S04]  /*5d60*/  @P0 LDGSTS.E.BYPASS.LTC128B.128 [R79+0x5900], [R2.64+0x80], !P5 ;  /* 0x05900080024f0fae */ /* 0x0003e8000e901d46 */
[----:B------:R-:W0:Y:S01]  /*5d70*/  LDGDEPBAR ;  /* 0x00000000000079af */ /* 0x000e220000000000 */
[----:B------:R-:W-:-:S05]  /*5d80*/  @P0 BRA `(.L_x_90) ;  /* 0xffffbb2000000947 */ /* 0x000fca000383ffff */
[----:B------:R-:W-:Y:S06]  /*5d90*/  BAR.SYNC.DEFER_BLOCKING 0x0 ;  /* 0x0000000000007b1d */ /* 0x000fec0000010000 */
.L_x_65:
[----:B-1----:R-:W-:Y:S01]  /*5da0*/  ISETP.GE.AND P0, PT, R165, 0x1, PT ;  /* 0x00000001a500780c */ /* 0x002fe20003f06270 */
[----:B------:R-:W-:Y:S01]  /*5db0*/  CS2R R130, SRZ ;  /* 0x0000000000827805 */ /* 0x000fe2000001ff00 */
[----:B------:R-:W-:Y:S01]  /*5dc0*/  PLOP3.LUT P4, PT, PT, PT, PT, 0x80, 0x0 ;  /* 0x000000000000781c */ /* 0x000fe20003f8f070 */
[----:B------:R-:W-:Y:S01]  /*5dd0*/  CS2R R128, SRZ ;  /* 0x0000000000807805 */ /* 0x000fe2000001ff00 */
[----:B------:R-:W-:Y:S01]  /*5de0*/  CS2R R170, SRZ ;  /* 0x0000000000aa7805 */ /* 0x000fe2000001ff00 */
[----:B------:R-:W-:Y:S01]  /*5df0*/  CS2R R168, SRZ ;  /* 0x0000000000a87805 */ /* 0x000fe2000001ff00 */
[----:B------:R-:W-:Y:S01]  /*5e00*/  IMAD.MOV.U32 R12, RZ, RZ, RZ ;  /* 0x000000ffff0c7224 */ /* 0x000fe200078e00ff */
[----:B------:R-:W-:Y:S01]  /*5e10*/  CS2R R124, SRZ ;  /* 0x00000000007c7805 */ /* 0x000fe2000001ff00 */
[----:B------:R-:W-:Y:S01]  /*5e20*/  IMAD.MOV.U32 R126, RZ, RZ, RZ ;  /* 0x000000ffff7e7224 */ /* 0x000fe200078e00ff */
[----:B------:R-:W-:Y:S01]  /*5e30*/  CS2R R122, SRZ ;  /* 0x00000000007a7805 */ /* 0x000fe2000001ff00 */
[----:B------:R-:W-:Y:S01]  /*5e40*/  CS2R R120, SRZ ;  /* 0x0000000000787805 */ /* 0x000fe2000001ff00 */
[----:B------:R-:W-:Y:S01]  /*5e50*/  CS2R R14, SRZ ;  /* 0x00000000000e7805 */ /* 0x000fe2000001ff00 */
[----:B------:R-:W-:Y:S01]  /*5e60*/  MOV R166, RZ ;  /* 0x000000ff00a67202 */ /* 0x000fe20000000f00 */
[----:B------:R-:W-:Y:S01]  /*5e70*/  IMAD.MOV.U32 R164, RZ, RZ, RZ ;  /* 0x000000ffffa47224 */ /* 0x000fe200078e00ff */
        /* <DEDUP_REMOVED lines=16> */
[----:B------:R-:W-:Y:S01]  /*5f80*/  CS2R R26, SRZ ;  /* 0x00000000001a7805 */ /* 0x000fe2000001ff00 */
[----:B------:R-:W-:Y:S01]  /*5f90*/  MOV R100, RZ ;  /* 0x000000ff00647202 */ /* 0x000fe20000000f00 */
[----:B------:R-:W-:Y:S01]  /*5fa0*/  IMAD.MOV.U32 R98, RZ, RZ, RZ ;  /* 0x000000ffff627224 */ /* 0x000fe200078e00ff */
[----:B------:R-:W-:Y:S01]  /*5fb0*/  MOV R28, RZ ;  /* 0x000000ff001c7202 */ /* 0x000fe20000000f00 */
[----:B------:R-:W-:Y:S01]  /*5fc0*/  IMAD.MOV.U32 R96, RZ, RZ, RZ ;  /* 0x000000ffff607224 */ /* 0x000fe200078e00ff */
[----:B------:R-:W-:Y:S01]  /*5fd0*/  CS2R R158, SRZ ;  /* 0x00000000009e7805 */ /* 0x000fe2000001ff00 */
[----:B------:R-:W-:Y:S01]  /*5fe0*/  CS2R R30, SRZ ;  /* 0x00000000001e7805 */ /* 0x000fe2000001ff00 */
[----:B------:R-:W-:Y:S01]  /*5ff0*/  MOV R156, RZ ;  /* 0x000000ff009c7202 */ /* 0x000fe20000000f00 */
[----:B------:R-:W-:Y:S01]  /*6000*/  IMAD.MOV.U32 R94, RZ, RZ, RZ ;  /* 0x000000ffff5e7224 */ /* 0x000fe200078e00ff */
[----:B------:R-:W-:Y:S01]  /*6010*/  CS2R R32, SRZ ;  /* 0x0000000000207805 */ /* 0x000fe2000001ff00 */
[----:B------:R-:W-:Y:S01]  /*6020*/  MOV R92, RZ ;  /* 0x000000ff005c7202 */ /* 0x000fe20000000f00 */
[----:B------:R-:W-:Y:S01]  /*6030*/  CS2R R90, SRZ ;  /* 0x00000000005a7805 */ /* 0x000fe2000001ff00 */
        /* <DEDUP_REMOVED lines=14> */
[----:B----4-:R-:W-:Y:S01]  /*6120*/  IMAD.MOV.U32 R68, RZ, RZ, RZ ;  /* 0x000000ffff447224 */ /* 0x010fe200078e00ff */
[----:B------:R-:W-:Y:S01]  /*6130*/  CS2R R150, SRZ ;  /* 0x0000000000967805 */ /* 0x000fe2000001ff00 */
[----:B------:R-:W-:Y:S01]  /*6140*/  CS2R R46, SRZ ;  /* 0x00000000002e7805 */ /* 0x000fe2000001ff00 */
[----:B------:R-:W-:Y:S01]  /*6150*/  MOV R148, RZ ;  /* 0x000000ff00947202 */ /* 0x000fe20000000f00 */
[----:B------:R-:W-:Y:S01]  /*6160*/  CS2R R42, SRZ ;  /* 0x00000000002a7805 */ /* 0x000fe2000001ff00 */
[----:B------:R-:W-:Y:S01]  /*6170*/  IMAD.MOV.U32 R154, RZ, RZ, RZ ;  /* 0x000000ffff9a7224 */ /* 0x000fe200078e00ff */
[----:B------:R-:W-:Y:S01]  /*6180*/  MOV R152, RZ ;  /* 0x000000ff00987202 */ /* 0x000fe20000000f00 */
[----:B------:R-:W-:Y:S01]  /*6190*/  CS2R R142, SRZ ;  /* 0x00000000008e7805 */ /* 0x000fe2000001ff00 */
[----:B------:R-:W-:Y:S01]  /*61a0*/  IMAD.MOV.U32 R140, RZ, RZ, RZ ;  /* 0x000000ffff8c7224 */ /* 0x000fe200078e00ff */
[----:B------:R-:W-:Y:S01]  /*61b0*/  CS2R R44, SRZ ;  /* 0x00000000002c7805 */ /* 0x000fe2000001ff00 */
[----:B------:R-:W-:Y:S01]  /*61c0*/  MOV R146, RZ ;  /* 0x000000ff00927202 */ /* 0x000fe20000000f00 */
[----:B------:R-:W-:Y:S01]  /*61d0*/  IMAD.MOV.U32 R144, RZ, RZ, RZ ;  /* 0x000000ffff907224 */ /* 0x000fe200078e00ff */
[----:B------:R-:W-:Y:S01]  /*61e0*/  MOV R54, RZ ;  /* 0x000000ff00367202 */ /* 0x000fe20000000f00 */
[----:B------:R-:W-:Y:S01]  /*61f0*/  IMAD.MOV.U32 R53, RZ, RZ, RZ ;  /* 0x000000ffff357224 */ /* 0x000fe200078e00ff */
[----:B------:R-:W-:Y:S01]  /*6200*/  CS2R R50, SRZ ;  /* 0x0000000000327805 */ /* 0x000fe2000001ff00 */
[----:B------:R-:W-:Y:S05]  /*6210*/  @!P0 BRA `(.L_x_91) ;  /* 0x0000dde000008947 */ /* 0x000fea0003800000 */
[----:B------:R-:W-:-:S04]  /*6220*/  ISETP.NE.U32.AND P0, PT, RZ, c[0x0][0x340], PT ;  /* 0x0000d000ff007a0c */ /* 0x000fc80003f05070 */
[----:B------:R-:W-:-:S13]  /*6230*/  ISETP.NE.AND.EX P5, PT, RZ, c[0x0][0x344], PT, P0 ;  /* 0x0000d100ff007a0c */ /* 0x000fda0003fa5300 */
[----:B------:R-:W-:-:S04]  /*6240*/  @P5 IMAD.MOV.U32 R2, RZ, RZ, 0x4 ;  /* 0x00000004ff025424 */ /* 0x000fc800078e00ff */
[----:B------:R-:W-:-:S05]  /*6250*/  @P5 IMAD.WIDE R2, R251, R2, c[0x0][0x340] ;  /* 0x0000d000fb025625 */ /* 0x000fca00078e0202 */
[----:B------:R1:W5:Y:S01]  /*6260*/  @P5 LDG.E R14, [R2.64] ;  /* 0x00000006020e5981 */ /* 0x000362000c1e1900 */
[----:B------:R-:W-:Y:S01]  /*6270*/  SHF.R.S32.HI R0, RZ, 0x1f, R155 ;  /* 0x0000001fff007819 */ /* 0x000fe2000001149b */
[----:B------:R-:W-:Y:S01]  /*6280*/  IMAD.MOV.U32 R5, RZ, RZ, c[0x0][0x2c4] ;  /* 0x0000b100ff057624 */ /* 0x000fe200078e00ff */
[----:B------:R-:W-:Y:S01]  /*6290*/  SHF.R.S32.HI R10, RZ, 0x1f, R173 ;  /* 0x0000001fff0a7819 */ /* 0x000fe200000114ad */
[----:B------:R-:W2:Y:S01]  /*62a0*/  S2R R6, SR_CTAID.Y ;  /* 0x0000000000067919 */ /* 0x000ea20000002600 */
[----:B------:R-:W-:Y:S01]  /*62b0*/  ISETP.NE.U32.AND P0, PT, RZ, c[0x0][0x348], PT ;  /* 0x0000d200ff007a0c */ /* 0x000fe20003f05070 */
[----:B------:R-:W-:Y:S01]  /*62c0*/  IMAD R0, R0, c[0x0][0x178], RZ ;  /* 0x00005e0000007a24 */ /* 0x000fe200078e02ff */
[CC--:B------:R-:W-:Y:S01]  /*62d0*/  LEA.HI R4, R10.reuse, R173.reuse, RZ, 0x2 ;  /* 0x000000ad0a047211 */ /* 0x0c0fe200078f10ff */
[----:B------:R-:W3:Y:S01]  /*62e0*/  S2R R29, SR_CTAID.Y ;  /* 0x00000000001d7919 */ /* 0x000ee20000002600 */
[----:B------:R-:W-:Y:S01]  /*62f0*/  ISETP.NE.AND P1, PT, R5, 0x1, PT ;  /* 0x000000010500780c */ /* 0x000fe20003f25270 */
[----:B------:R-:W-:Y:S01]  /*6300*/  IMAD R0, R155, c[0x0][0x17c], R0 ;  /* 0x00005f009b007a24 */ /* 0x000fe200078e0200 */
[----:B------:R-:W-:Y:S01]  /*6310*/  SHF.R.S32.HI R59, RZ, 0x2, R4 ;  /* 0x00000002ff3b7819 */ /* 0x000fe20000011404 */
[----:B------:R-:W-:Y:S01]  /*6320*/  IMAD R60, R157, c[0x0][0x2c4], RZ ;  /* 0x0000b1009d3c7a24 */ /* 0x000fe200078e02ff */
[----:B------:R-:W-:Y:S01]  /*6330*/  ISETP.NE.AND.EX P0, PT, RZ, c[0x0][0x34c], PT, P0 ;  /* 0x0000d300ff007a0c */ /* 0x000fe20003f05300 */
[----:B------:R-:W-:Y:S01]  /*6340*/  BSSY B0, `(.L_x_92) ;  /* 0x0000058000007945 */ /* 0x000fe20003800000 */
[-C--:B------:R-:W-:Y:S01]  /*6350*/  LEA.HI R17, R10, R173.reuse, RZ, 0x3 ;  /* 0x000000ad0a117211 */ /* 0x080fe200078f18ff */
[----:B------:R-:W-:Y:S01]  /*6360*/  IMAD R16, R174, 0x80, R59 ;  /* 0x00000080ae107824 */ /* 0x000fe200078e023b */
[----:B------:R-:W-:-:S02]  /*6370*/  LEA.HI R135, R10, R173, RZ, 0x5 ;  /* 0x000000ad0a877211 */ /* 0x000fc400078f28ff */
[----:B------:R-:W-:Y:S02]  /*6380*/  SHF.R.S32.HI R24, RZ, 0x3, R17 ;  /* 0x00000003ff187819 */ /* 0x000fe40000011411 */
[----:B------:R-:W-:Y:S01]  /*6390*/  SHF.R.S32.HI R25, RZ, 0x5, R135 ;  /* 0x00000005ff197819 */ /* 0x000fe20000011487 */
[----:B-1----:R-:W-:Y:S01]  /*63a0*/  IMAD.WIDE.U32 R2, R155, c[0x0][0x178], RZ ;  /* 0x00005e009b027a25 */ /* 0x002fe200078e00ff */
[----:B--2---:R-:W-:-:S03]  /*63b0*/  SHF.R.S32.HI R48, RZ, 0x1f, R6 ;  /* 0x0000001fff307819 */ /* 0x004fc60000011406 */
[----:B------:R-:W-:Y:S01]  /*63c0*/  IMAD.IADD R3, R3, 0x1, R0 ;  /* 0x0000000103037824 */ /* 0x000fe200078e0200 */
[----:B------:R-:W-:Y:S02]  /*63d0*/  LOP3.LUT R0, R4, 0xfffffffc, RZ, 0xc0, !PT ;  /* 0xfffffffc04007812 */ /* 0x000fe400078ec0ff */
[----:B------:R-:W-:Y:S01]  /*63e0*/  SEL R4, R251, RZ, !P0 ;  /* 0x000000fffb047207 */ /* 0x000fe20004000000 */
[----:B------:R-:W-:Y:S02]  /*63f0*/  IMAD R5, R48, c[0x0][0x1b8], RZ ;  /* 0x00006e0030057a24 */ /* 0x000fe400078e02ff */
[----:B------:R-:W-:Y:S01]  /*6400*/  IMAD.IADD R9, R173, 0x1, -R0 ;  /* 0x00000001ad097824 */ /* 0x000fe200078e0a00 */
[----:B------:R-:W-:Y:S01]  /*6410*/  SHF.R.S32.HI R0, RZ, 0x1f, R251 ;  /* 0x0000001fff007819 */ /* 0x000fe200000114fb */
[----:B---3--:R-:W-:Y:S02]  /*6420*/  IMAD R5, R29, c[0x0][0x1bc], R5 ;  /* 0x00006f001d057a24 */ /* 0x008fe400078e0205 */
[----:B------:R-:W-:Y:S01]  /*6430*/  IMAD R250, R9, 0x20, R59 ;  /* 0x0000002009fa7824 */ /* 0x000fe200078e023b */
[----:B------:R-:W-:Y:S01]  /*6440*/  SEL R6, R0, RZ, !P0 ;  /* 0x000000ff00067207 */ /* 0x000fe20004000000 */
[----:B------:R-:W-:-:S04]  /*6450*/  IMAD.WIDE.U32 R2, R29, c[0x0][0x1b8], R2 ;  /* 0x00006e001d027a25 */ /* 0x000fc800078e0002 */
[----:B------:R-:W-:Y:S02]  /*6460*/  IMAD R8, R174, 0x80, R250 ;  /* 0x00000080ae087824 */ /* 0x000fe400078e02fa */
[----:B------:R-:W-:Y:S02]  /*6470*/  IMAD.IADD R3, R3, 0x1, R5 ;  /* 0x0000000103037824 */ /* 0x000fe400078e0205 */
[----:B------:R-:W-:-:S04]  /*6480*/  @P1 IMAD.HI.U32 R7, R8, c[0x0][0x2c8], RZ ;  /* 0x0000b20008071a27 */ /* 0x000fc800078e00ff */
[----:B------:R-:W-:Y:S01]  /*6490*/  IMAD.MOV.U32 R0, RZ, RZ, R8 ;  /* 0x000000ffff007224 */ /* 0x000fe200078e0008 */
[----:B------:R-:W-:Y:S01]  /*64a0*/  @P1 SHF.R.U32.HI R0, RZ, c[0x0][0x2cc], R7 ;  /* 0x0000b300ff001a19 */ /* 0x000fe20000011607 */
[----:B------:R-:W-:Y:S01]  /*64b0*/  IMAD R5, R6, c[0x0][0x1c0], RZ ;  /* 0x0000700006057a24 */ /* 0x000fe200078e02ff */
[----:B------:R-:W-:Y:S01]  /*64c0*/  LEA.HI R7, R59, R59, RZ, 0x1 ;  /* 0x0000003b3b077211 */ /* 0x000fe200078f08ff */
[----:B------:R-:W-:-:S04]  /*64d0*/  IMAD.WIDE.U32 R2, R4, c[0x0][0x1c0], R2 ;  /* 0x0000700004027a25 */ /* 0x000fc800078e0002 */
[----:B------:R-:W-:Y:S01]  /*64e0*/  IMAD R6, R4, c[0x0][0x1c4], R5 ;  /* 0x0000710004067a24 */ /* 0x000fe200078e0205 */
[--C-:B------:R-:W-:Y:S01]  /*64f0*/  SHF.R.S32.HI R5, RZ, 0x1f, R0.reuse ;  /* 0x0000001fff057819 */ /* 0x100fe20000011400 */
[----:B------:R-:W-:Y:S02]  /*6500*/  IMAD.MOV R4, RZ, RZ, -R0 ;  /* 0x000000ffff047224 */ /* 0x000fe400078e0a00 */
[----:B------:R-:W-:Y:S01]  /*6510*/  IMAD.IADD R3, R3, 0x1, R6 ;  /* 0x0000000103037824 */ /* 0x000fe200078e0206 */
[----:B------:R-:W-:Y:S01]  /*6520*/  LEA.HI R6, R10, R173, RZ, 0x4 ;  /* 0x000000ad0a067211 */ /* 0x000fe200078f20ff */
[----:B------:R-:W-:Y:S02]  /*6530*/  IMAD R5, R5, c[0x0][0x1b0], RZ ;  /* 0x00006c0005057a24 */ /* 0x000fe400078e02ff */
[----:B------:R-:W-:Y:S01]  /*6540*/  IMAD R4, R4, c[0x0][0x2c4], R8 ;  /* 0x0000b10004047a24 */ /* 0x000fe200078e0208 */
[----:B------:R-:W-:Y:S01]  /*6550*/  LOP3.LUT R6, R6, 0xfffffff0, RZ, 0xc0, !PT ;  /* 0xfffffff006067812 */ /* 0x000fe200078ec0ff */
[----:B------:R-:W-:-:S02]  /*6560*/  IMAD R5, R0, c[0x0][0x1b4], R5 ;  /* 0x00006d0000057a24 */ /* 0x000fc400078e0205 */
[----:B------:R-:W-:Y:S01]  /*6570*/  IMAD.WIDE.U32 R2, R0, c[0x0][0x1b0], R2 ;  /* 0x00006c0000027a25 */ /* 0x000fe200078e0002 */
[----:B------:R-:W-:-:S03]  /*6580*/  SHF.R.S32.HI R0, RZ, 0x1f, R4 ;  /* 0x0000001fff007819 */ /* 0x000fc60000011404 */
[----:B------:R-:W-:Y:S02]  /*6590*/  IMAD.IADD R3, R3, 0x1, R5 ;  /* 0x0000000103037824 */ /* 0x000fe400078e0205 */
[----:B------:R-:W-:Y:S02]  /*65a0*/  IMAD R5, R0, c[0x0][0x1a8], RZ ;  /* 0x00006a0000057a24 */ /* 0x000fe400078e02ff */
[----:B------:R-:W-:Y:S02]  /*65b0*/  IMAD.SHL.U32 R0, R24, 0x40, RZ ;  /* 0x0000004018007824 */ /* 0x000fe400078e00ff */
[----:B------:R-:W-:Y:S02]  /*65c0*/  IMAD.IADD R20, R173, 0x1, -R6 ;  /* 0x00000001ad147824 */ /* 0x000fe400078e0a06 */
[----:B------:R-:W-:Y:S01]  /*65d0*/  IMAD R5, R4, c[0x0][0x1ac], R5 ;  /* 0x00006b0004057a24 */ /* 0x000fe200078e0205 */
[----:B------:R-:W-:Y:S01]  /*65e0*/  LOP3.LUT R0, R0, 0xc0, RZ, 0xc0, !PT ;  /* 0x000000c000007812 */ /* 0x000fe200078ec0ff */
[----:B------:R-:W-:Y:S01]  /*65f0*/  IMAD.WIDE.U32 R2, R4, c[0x0][0x1a8], R2 ;  /* 0x00006a0004027a25 */ /* 0x000fe200078e0002 */
[----:B------:R-:W-:-:S02]  /*6600*/  LEA.HI R15, R20, R20, RZ, 0x1 ;  /* 0x00000014140f7211 */ /* 0x000fc400078f08ff */
[----:B------:R-:W-:Y:S01]  /*6610*/  SHF.R.U32.HI R4, RZ, 0x3, R0 ;  /* 0x00000003ff047819 */ /* 0x000fe20000011600 */
[----:B------:R-:W-:Y:S01]  /*6620*/  IMAD.SHL.U32 R132, R9, 0x8, RZ ;  /* 0x0000000809847824 */ /* 0x000fe200078e00ff */
[----:B------:R-:W-:Y:S01]  /*6630*/  LEA R12, P0, R2, c[0x0][0x160], 0x1 ;  /* 0x00005800020c7a11 */ /* 0x000fe200078008ff */
[----:B------:R-:W-:Y:S01]  /*6640*/  IMAD.IADD R5, R3, 0x1, R5 ;  /* 0x0000000103057824 */ /* 0x000fe200078e0205 */
[--C-:B------:R-:W-:Y:S02]  /*6650*/  SHF.R.S32.HI R6, RZ, 0x1, R15.reuse ;  /* 0x00000001ff067819 */ /* 0x100fe4000001140f */
[----:B------:R-:W-:Y:S02]  /*6660*/  LOP3.LUT R0, R0, 0x18, R132, 0xf8, !PT ;  /* 0x0000001800007812 */ /* 0x000fe400078ef884 */
[----:B------:R-:W-:Y:S02]  /*6670*/  SHF.R.S32.HI R3, RZ, 0x1f, R15 ;  /* 0x0000001fff037819 */ /* 0x000fe4000001140f */
[----:B------:R-:W-:-:S02]  /*6680*/  LEA.HI.X R11, R2, c[0x0][0x164], R5, 0x1, P0 ;  /* 0x00005900020b7a11 */ /* 0x000fc400000f0c05 */
[----:B------:R-:W-:Y:S01]  /*6690*/  LOP3.LUT R5, R0, R4, RZ, 0x3c, !PT ;  /* 0x0000000400057212 */ /* 0x000fe200078e3cff */
[----:B------:R1:W2:Y:S01]  /*66a0*/  SHFL.IDX PT, R2, R12, RZ, 0x1c1f ;  /* 0x001c1fff0c027589 */ /* 0x0002a200000e0000 */
[----:B------:R-:W-:Y:S02]  /*66b0*/  LEA.HI R0, R3, R6, RZ, 0x2 ;  /* 0x0000000603007211 */ /* 0x000fe400078f10ff */
[----:B------:R-:W-:Y:S01]  /*66c0*/  ISETP.GE.AND P0, PT, R16, R60, PT ;  /* 0x0000003c1000720c */ /* 0x000fe20003f06270 */
[----:B------:R1:W3:Y:S01]  /*66d0*/  SHFL.IDX PT, R3, R11, RZ, 0x1c1f ;  /* 0x001c1fff0b037589 */ /* 0x0002e200000e0000 */
[----:B------:R-:W-:Y:S02]  /*66e0*/  LOP3.LUT R4, R0, 0xfffffffc, RZ, 0xc0, !PT ;  /* 0xfffffffc00047812 */ /* 0x000fe400078ec0ff */
[----:B------:R-:W-:Y:S02]  /*66f0*/  LOP3.LUT R0, R7, 0x7fffffe, RZ, 0xc0, !PT ;  /* 0x07fffffe07007812 */ /* 0x000fe400078ec0ff */
[----:B------:R-:W-:Y:S01]  /*6700*/  IADD3 R73, R132, 0x20, RZ ;  /* 0x0000002084497810 */ /* 0x000fe20007ffe0ff */
[----:B------:R-:W-:Y:S01]  /*6710*/  IMAD.IADD R23, R6, 0x1, -R4 ;  /* 0x0000000106177824 */ /* 0x000fe200078e0a04 */
[C---:B------:R-:W-:Y:S01]  /*6720*/  IADD3 R72, R132.reuse, 0x40, RZ ;  /* 0x0000004084487810 */ /* 0x040fe20007ffe0ff */
[----:B------:R-:W-:Y:S01]  /*6730*/  IMAD.IADD R0, R59, 0x1, -R0 ;  /* 0x000000013b007824 */ /* 0x000fe200078e0a00 */
[----:B------:R-:W-:Y:S01]  /*6740*/  ISETP.GE.AND P4, PT, R132, c[0x0][0x198], PT ;  /* 0x0000660084007a0c */ /* 0x000fe20003f86270 */
[----:B------:R-:W-:Y:S01]  /*6750*/  IMAD.MOV.U32 R4, RZ, RZ, 0x10 ;  /* 0x00000010ff047424 */ /* 0x000fe200078e00ff */
[----:B------:R-:W-:Y:S01]  /*6760*/  LOP3.LUT P1, RZ, R23, 0x2, RZ, 0xc0, !PT ;  /* 0x0000000217ff7812 */ /* 0x000fe2000782c0ff */
[----:B------:R-:W-:Y:S01]  /*6770*/  IMAD R0, R25, 0x8, R0 ;  /* 0x0000000819007824 */ /* 0x000fe200078e0200 */
[----:B------:R-:W-:-:S02]  /*6780*/  ISETP.GE.AND P3, PT, R73, c[0x0][0x198], PT ;  /* 0x0000660049007a0c */ /* 0x000fc40003f66270 */
[----:B------:R-:W-:Y:S01]  /*6790*/  ISETP.GE.AND P2, PT, R72, c[0x0][0x198], PT ;  /* 0x0000660048007a0c */ /* 0x000fe20003f46270 */
[----:B------:R-:W-:Y:S01]  /*67a0*/  IMAD.U32 R221, R0, 0x20, R5 ;  /* 0x0000002000dd7824 */ /* 0x000fe200078e0005 */
[----:B------:R-:W-:Y:S01]  /*67b0*/  SEL R4, R4, 0xfffffff0, !P1 ;  /* 0xfffffff004047807 */ /* 0x000fe20004800000 */
        /* <DEDUP_REMOVED lines=16> */
.L_x_93:
[----:B-123--:R-:W-:Y:S05]  /*68c0*/  BSYNC B0 ;  /* 0x0000000000007941 */ /* 0x00efea0003800000 */
.L_x_92:
        /* <DEDUP_REMOVED lines=20> */
.L_x_95:
[----:B------:R-:W-:Y:S05]  /*6a10*/  BSYNC B0 ;  /* 0x0000000000007941 */ /* 0x000fea0003800000 */
.L_x_94:
        /* <DEDUP_REMOVED lines=20> */
.L_x_97:
[----:B------:R-:W-:Y:S05]  /*6b60*/  BSYNC B0 ;  /* 0x0000000000007941 */ /* 0x000fea0003800000 */
.L_x_96:
[----:B--2---:R-:W2:Y:S01]  /*6b70*/  LDL R158, [R1+0xc] ;  /* 0x00000c00019e7983 */ /* 0x004ea20000100800 */
[----:B------:R-:W-:Y:S01]  /*6b80*/  IMAD.MOV.U32 R159, RZ, RZ, c[0x0][0x2b8] ;  /* 0x0000ae00ff9f7624 */ /* 0x000fe200078e00ff */
[----:B---3--:R-:W-:Y:S01]  /*6b90*/  IADD3 R6, R16, 0x60, RZ ;  /* 0x0000006010067810 */ /* 0x008fe20007ffe0ff */
[----:B-----5:R-:W-:Y:S01]  /*6ba0*/  IMAD.WIDE.U32 R156, R14, c[0x0][0x2b0], RZ ;  /* 0x0000ac000e9c7a25 */ /* 0x020fe200078e00ff */
[----:B------:R-:W-:Y:S01]  /*6bb0*/  SHFL.IDX PT, R2, R12, 0x3, 0x1c1f ;  /* 0x007c1f000c027f89 */ /* 0x000fe200000e0000 */
[----:B------:R-:W-:Y:S02]  /*6bc0*/  IADD3 R13, R172, -0x40, RZ ;  /* 0xffffffc0ac0d7810 */ /* 0x000fe40007ffe0ff */
[----:B------:R-:W-:Y:S01]  /*6bd0*/  ISETP.NE.AND P5, PT, R159, 0x1, PT ;  /* 0x000000019f00780c */ /* 0x000fe20003fa5270 */
[----:B----4-:R2:W3:Y:S01]  /*6be0*/  SHFL.IDX PT, R3, R11, 0x3, 0x1c1f ;  /* 0x007c1f000b037f89 */ /* 0x0104e200000e0000 */
[----:B------:R-:W-:Y:S01]  /*6bf0*/  ISETP.GE.AND P0, PT, R6, R60, PT ;  /* 0x0000003c0600720c */ /* 0x000fe20003f06270 */
[----:B------:R-:W-:Y:S01]  /*6c00*/  IMAD.IADD R5, R250, 0x1, R13 ;  /* 0x00000001fa057824 */ /* 0x000fe200078e020d */
[----:B------:R-:W-:Y:S01]  /*6c10*/  SHF.R.S32.HI R6, RZ, 0x1f, R14 ;  /* 0x0000001fff067819 */ /* 0x000fe2000001140e */
[----:B------:R-:W-:-:S02]  /*6c20*/  IMAD.MOV.U32 R229, RZ, RZ, RZ ;  /* 0x000000ffffe57224 */ /* 0x000fc400078e00ff */
[----:B------:R-:W-:Y:S01]  /*6c30*/  IMAD.WIDE.U32 R154, R29, c[0x0][0x1e8], RZ ;  /* 0x00007a001d9a7a25 */ /* 0x000fe200078e00ff */
[----:B------:R-:W-:Y:S01]  /*6c40*/  ISETP.GE.AND P1, PT, R5, R165, PT ;  /* 0x000000a50500720c */ /* 0x000fe20003f26270 */
[----:B------:R-:W-:Y:S03]  /*6c50*/  STL.64 [R1], R156 ;  /* 0x0000009c01007387 */ /* 0x000fe60000100a00 */
[----:B------:R-:W-:-:S03]  /*6c60*/  ISETP.GT.OR P1, PT, R250, 0x3f, P1 ;  /* 0x0000003ffa00780c */ /* 0x000fc60000f24670 */
[----:B------:R-:W-:-:S04]  /*6c70*/  @!P0 SHF.R.S32.HI R9, RZ, 0x1f, R72 ;  /* 0x0000001fff098819 */ /* 0x000fc80000011448 */
[----:B------:R-:W-:Y:S01]  /*6c80*/  @!P0 LEA.HI R9, R9, R72, RZ, 0x3 ;  /* 0x0000004809098211 */ /* 0x000fe200078f18ff */
[----:B-12---:R-:W-:Y:S02]  /*6c90*/  IMAD.IADD R11, R5, 0x1, R158 ;  /* 0x00000001050b7824 */ /* 0x006fe400078e029e */
[----:B------:R-:W-:Y:S02]  /*6ca0*/  IMAD R5, R6, c[0x0][0x2b0], RZ ;  /* 0x0000ac0006057a24 */ /* 0x000fe400078e02ff */
[----:B------:R-:W-:-:S04]  /*6cb0*/  @P5 IMAD.HI.U32 R7, R11, c[0x0][0x2bc], RZ ;  /* 0x0000af000b075a27 */ /* 0x000fc800078e00ff */
[----:B------:R-:W-:Y:S01]  /*6cc0*/  IMAD R10, R14, c[0x0][0x2b4], R5 ;  /* 0x0000ad000e0a7a24 */ /* 0x000fe200078e0205 */
[----:B------:R-:W-:Y:S01]  /*6cd0*/  @!P0 SHF.R.S32.HI R5, RZ, 0x1f, R73 ;  /* 0x0000001fff058819 */ /* 0x000fe20000011449 */
[----:B------:R-:W-:Y:S01]  /*6ce0*/  IMAD.MOV.U32 R0, RZ, RZ, R11 ;  /* 0x000000ffff007224 */ /* 0x000fe200078e000b */
[----:B------:R-:W-:Y:S01]  /*6cf0*/  @P5 SHF.R.U32.HI R0, RZ, c[0x0][0x2c0], R7 ;  /* 0x0000b000ff005a19 */ /* 0x000fe20000011607 */
[----:B---3--:R-:W-:Y:S01]  /*6d00*/  @!P0 IMAD.WIDE R6, R132, 0x2, R2 ;  /* 0x0000000284068825 */ /* 0x008fe200078e0202 */
[----:B------:R-:W-:-:S03]  /*6d10*/  @!P0 LEA.HI R8, R5, R73, RZ, 0x3 ;  /* 0x0000004905088211 */ /* 0x000fc600078f18ff */
[----:B------:R-:W-:Y:S01]  /*6d20*/  @!P0 IMAD.SHL.U32 R5, R221, 0x2, RZ ;  /* 0x00000002dd058824 */ /* 0x000fe200078e00ff */
[----:B------:R-:W-:Y:S01]  /*6d30*/  @!P0 LOP3.LUT R8, R8, 0xfffffff8, RZ, 0xc0, !PT ;  /* 0xfffffff808088812 */ /* 0x000fe200078ec0ff */
[----:B------:R-:W-:Y:S01]  /*6d40*/  IMAD.IADD R152, R157, 0x1, R10 ;  /* 0x000000019d987824 */ /* 0x000fe200078e020a */
[C---:B------:R-:W-:Y:S02]  /*6d50*/  @!P1 IADD3 R10, P5, R0.reuse, R156, RZ ;  /* 0x0000009c000a9210 */ /* 0x040fe40007fbe0ff */
[----:B------:R-:W-:Y:S01]  /*6d60*/  @!PT LDS RZ, [RZ] ;  /* 0x00000000fffff984 */ /* 0x000fe20000000800 */
[----:B------:R1:W-:Y:S02]  /*6d70*/  @!P0 LDGSTS.E.BYPASS.LTC128B.128 [R5+0x7900], [R6.64], !P4 ;  /* 0x0790000006058fae */ /* 0x0003e4000e101d46 */
[----:B------:R-:W-:Y:S01]  /*6d80*/  @!P1 LEA.HI.X.SX32 R12, R0, R152, 0x1, P5 ;  /* 0x00000098000c9211 */ /* 0x000fe200028f0eff */
[----:B------:R-:W-:Y:S01]  /*6d90*/  IMAD.IADD R133, R165, 0x1, -R13 ;  /* 0x00000001a5857824 */ /* 0x000fe200078e0a0d */
[----:B------:R-:W-:Y:S01]  /*6da0*/  ISETP.GE.AND P6, PT, R132, c[0x0][0x1d4], PT ;  /* 0x0000750084007a0c */ /* 0x000fe20003fc6270 */
[----:B------:R-:W-:Y:S01]  /*6db0*/  STL [R1+0x8], R152 ;  /* 0x0000089801007387 */ /* 0x000fe20000100800 */
[----:B-1----:R-:W-:Y:S01]  /*6dc0*/  @!P0 LOP3.LUT R7, R9, 0xfffffff8, RZ, 0xc0, !PT ;  /* 0xfffffff809078812 */ /* 0x002fe200078ec0ff */
[----:B------:R-:W-:Y:S01]  /*6dd0*/  @!P0 IMAD.WIDE R8, R8, 0x2, R2 ;  /* 0x0000000208088825 */ /* 0x000fe200078e0202 */
[----:B------:R-:W-:-:S03]  /*6de0*/  @!P1 LEA R6, P4, R10, c[0x0][0x2a0], 0x2 ;  /* 0x0000a8000a069a11 */ /* 0x000fc600078810ff */
[----:B------:R-:W-:Y:S01]  /*6df0*/  @!P0 IMAD.WIDE R2, R7, 0x2, R2 ;  /* 0x0000000207028825 */ /* 0x000fe200078e0202 */
[----:B------:R1:W-:Y:S01]  /*6e00*/  @!P0 LDGSTS.E.BYPASS.LTC128B.128 [R5+0x9900], [R8.64], !P3 ;  /* 0x0990000008058fae */ /* 0x0003e2000d901d46 */
[----:B------:R-:W-:-:S03]  /*6e10*/  @!P1 LEA.HI.X R7, R10, c[0x0][0x2a4], R12, 0x2, P4 ;  /* 0x0000a9000a079a11 */ /* 0x000fc600020f140c */
[----:B------:R2:W-:Y:S04]  /*6e20*/  @!P0 LDGSTS.E.BYPASS.LTC128B.128 [R5+0xb900], [R2.64], !P2 ;  /* 0x0b90000002058fae */ /* 0x0005e8000d101d46 */
[----:B------:R-:W0:Y:S04]  /*6e30*/  LDGDEPBAR ;  /* 0x00000000000079af */ /* 0x000e280000000000 */
[----:B------:R-:W-:Y:S06]  /*6e40*/  BAR.SYNC.DEFER_BLOCKING 0x0 ;  /* 0x0000000000007b1d */ /* 0x000fec0000010000 */
[----:B------:R-:W3:Y:S01]  /*6e50*/  @!P1 LDG.E R229, [R6.64] ;  /* 0x0000000606e59981 */ /* 0x000ee2000c1e1900 */
[----:B------:R-:W-:Y:S01]  /*6e60*/  IMAD.MOV R0, RZ, RZ, -R0 ;  /* 0x000000ffff007224 */ /* 0x000fe200078e0a00 */
[----:B-1----:R-:W-:Y:S01]  /*6e70*/  LOP3.LUT R8, R17, 0xfffffff8, RZ, 0xc0, !PT ;  /* 0xfffffff811087812 */ /* 0x002fe200078ec0ff */
[----:B--2---:R-:W-:Y:S01]  /*6e80*/  IMAD R5, R48, c[0x0][0x1e8], RZ ;  /* 0x00007a0030057a24 */ /* 0x004fe200078e02ff */
[----:B------:R-:W-:Y:S01]  /*6e90*/  ISETP.GE.AND P5, PT, R73, c[0x0][0x1d4], PT ;  /* 0x0000750049007a0c */ /* 0x000fe20003fa6270 */
[----:B------:R-:W-:Y:S01]  /*6ea0*/  IMAD R230, R0, c[0x0][0x2b8], R11 ;  /* 0x0000ae0000e67a24 */ /* 0x000fe200078e020b */
[----:B------:R-:W-:Y:S01]  /*6eb0*/  ISETP.GE.AND P4, PT, R72, c[0x0][0x1d4], PT ;  /* 0x0000750048007a0c */ /* 0x000fe20003f86270 */
[----:B------:R-:W-:Y:S01]  /*6ec0*/  IMAD R5, R29, c[0x0][0x1ec], R5 ;  /* 0x00007b001d057a24 */ /* 0x000fe200078e0205 */
[----:B------:R-:W-:Y:S01]  /*6ed0*/  SHF.R.S32.HI R22, RZ, 0x1f, R173 ;  /* 0x0000001fff167819 */ /* 0x000fe200000114ad */
[----:B------:R-:W-:Y:S01]  /*6ee0*/  IMAD.WIDE.U32 R2, R230, c[0x0][0x1e0], RZ ;  /* 0x00007800e6027a25 */ /* 0x000fe200078e00ff */
[----:B------:R-:W-:-:S02]  /*6ef0*/  SHF.R.S32.HI R74, RZ, 0x1f, R230 ;  /* 0x0000001fff4a7819 */ /* 0x000fc400000114e6 */
[----:B------:R-:W-:Y:S01]  /*6f00*/  LEA.HI R22, R22, R173, RZ, 0x4 ;  /* 0x000000ad16167211 */ /* 0x000fe200078f20ff */
[----:B------:R-:W-:Y:S01]  /*6f10*/  IMAD.IADD R252, R155, 0x1, R5 ;  /* 0x000000019bfc7824 */ /* 0x000fe200078e0205 */
[----:B------:R-:W-:Y:S01]  /*6f20*/  ISETP.GT.AND P3, PT, R250, 0x3f, PT ;  /* 0x0000003ffa00780c */ /* 0x000fe20003f64270 */
[----:B------:R-:W-:Y:S01]  /*6f30*/  IMAD R0, R74, c[0x0][0x1e0], RZ ;  /* 0x000078004a007a24 */ /* 0x000fe200078e02ff */
[----:B------:R-:W-:Y:S01]  /*6f40*/  SHF.R.S32.HI R63, RZ, 0x4, R22 ;  /* 0x00000004ff3f7819 */ /* 0x000fe20000011416 */
[----:B------:R-:W-:Y:S01]  /*6f50*/  IMAD.IADD R112, R133, 0x1, -R59 ;  /* 0x0000000185707824 */ /* 0x000fe200078e0a3b */
[----:B------:R-:W-:Y:S01]  /*6f60*/  SEL R134, RZ, 0x10, P4 ;  /* 0x00000010ff867807 */ /* 0x000fe20002000000 */
[----:B------:R-:W-:Y:S02]  /*6f70*/  IMAD R0, R230, c[0x0][0x1e4], R0 ;  /* 0x00007900e6007a24 */ /* 0x000fe400078e0200 */
[----:B------:R-:W-:Y:S01]  /*6f80*/  IMAD.IADD R8, R173, 0x1, -R8 ;  /* 0x00000001ad087824 */ /* 0x000fe200078e0a08 */
[----:B------:R-:W-:Y:S01]  /*6f90*/  ISETP.GE.AND P1, PT, R112, 0x1, PT ;  /* 0x000000017000780c */ /* 0x000fe20003f26270 */
[----:B------:R-:W-:-:S02]  /*6fa0*/  IMAD.IADD R3, R3, 0x1, R0 ;  /* 0x0000000103037824 */ /* 0x000fc400078e0200 */
[----:B------:R-:W-:Y:S01]  /*6fb0*/  IMAD.WIDE.U32 R78, R29, c[0x0][0x210], RZ ;  /* 0x000084001d4e7a25 */ /* 0x000fe200078e00ff */
[----:B------:R-:W-:-:S09]  /*6fc0*/  LEA.HI R18, R8, R8, RZ, 0x1 ;  /* 0x0000000808127211 */ /* 0x000fd200078f08ff */
[----:B------:R-:W-:Y:S01]  /*6fd0*/  @P1 IMAD.SHL.U32 R17, R221, 0x2, RZ ;  /* 0x00000002dd111824 */ /* 0x000fe200078e00ff */
[----:B---3--:R-:W-:Y:S01]  /*6fe0*/  SHF.R.S32.HI R75, RZ, 0x1f, R229 ;  /* 0x0000001fff4b7819 */ /* 0x008fe200000114e5 */
[----:B------:R-:W-:-:S04]  /*6ff0*/  IMAD.WIDE.U32 R2, R229, c[0x0][0x1f0], R2 ;  /* 0x00007c00e5027a25 */ /* 0x000fc800078e0002 */
[----:B------:R-:W-:-:S04]  /*7000*/  IMAD R0, R75, c[0x0][0x1f0], RZ ;  /* 0x00007c004b007a24 */ /* 0x000fc800078e02ff */
[----:B------:R-:W-:Y:S01]  /*7010*/  IMAD R5, R229, c[0x0][0x1f4], R0 ;  /* 0x00007d00e5057a24 */ /* 0x000fe200078e0200 */
[----:B------:R-:W-:-:S04]  /*7020*/  IADD3 R0, P0, R154, R2, RZ ;  /* 0x000000029a007210 */ /* 0x000fc80007f1e0ff */
[----:B------:R-:W-:Y:S02]  /*7030*/  IADD3.X R2, R252, R3, R5, P0, !PT ;  /* 0x00000003fc027210 */ /* 0x000fe400007fe405 */
[----:B------:R-:W-:-:S04]  /*7040*/  LEA R5, P0, R0, c[0x0][0x1c8], 0x1 ;  /* 0x0000720000057a11 */ /* 0x000fc800078008ff */
[----:B------:R-:W-:Y:S01]  /*7050*/  LEA.HI.X R3, R0, c[0x0][0x1cc], R2, 0x1, P0 ;  /* 0x0000730000037a11 */ /* 0x000fe200000f0c02 */
[----:B------:R-:W-:Y:S01]  /*7060*/  SHFL.IDX PT, R6, R5, RZ, 0x1c1f ;  /* 0x001c1fff05067589 */ /* 0x000fe200000e0000 */
[----:B------:R-:W-:Y:S02]  /*7070*/  LOP3.LUT R0, R15, 0x7fffffe, RZ, 0xc0, !PT ;  /* 0x07fffffe0f007812 */ /* 0x000fe400078ec0ff */
[----:B------:R-:W-:Y:S01]  /*7080*/  SHF.R.S32.HI R2, RZ, 0x1f, R20 ;  /* 0x0000001fff027819 */ /* 0x000fe20000011414 */
[----:B------:R-:W1:Y:S01]  /*7090*/  SHFL.IDX PT, R7, R3, RZ, 0x1c1f ;  /* 0x001c1fff03077589 */ /* 0x000e6200000e0000 */
[----:B------:R-:W-:Y:S01]  /*70a0*/  ISETP.GE.AND P0, PT, R112, 0x21, PT ;  /* 0x000000217000780c */ /* 0x000fe20003f06270 */
[----:B------:R-:W-:Y:S01]  /*70b0*/  IMAD.IADD R19, R20, 0x1, -R0 ;  /* 0x0000000114137824 */ /* 0x000fe200078e0a00 */
[----:B------:R-:W-:Y:S01]  /*70c0*/  LEA.HI R20, R2, R20, RZ, 0x3 ;  /* 0x0000001402147211 */ /* 0x000fe200078f18ff */
[----:B------:R-:W-:Y:S01]  /*70d0*/  SHFL.IDX PT, R3, R3, 0x1, 0x1c1f ;  /* 0x003c1f0003037f89 */ /* 0x000fe200000e0000 */
[----:B------:R-:W-:-:S03]  /*70e0*/  LOP3.LUT R0, R18, 0x7fffffe, RZ, 0xc0, !PT ;  /* 0x07fffffe12007812 */ /* 0x000fc600078ec0ff */
[----:B------:R2:W3:Y:S02]  /*70f0*/  SHFL.IDX PT, R2, R5, 0x1, 0x1c1f ;  /* 0x003c1f0005027f89 */ /* 0x0004e400000e0000 */
[----:B------:R-:W-:Y:S01]  /*7100*/  IMAD.IADD R21, R8, 0x1, -R0 ;  /* 0x0000000108157824 */ /* 0x000fe200078e0a00 */
[----:B------:R-:W-:-:S03]  /*7110*/  @P1 SHF.R.S32.HI R0, RZ, 0x1f, R72 ;  /* 0x0000001fff001819 */ /* 0x000fc60000011448 */
[----:B------:R-:W-:Y:S01]  /*7120*/  @P0 SHF.R.S32.HI R10, RZ, 0x1f, R73 ;  /* 0x0000001fff0a0819 */ /* 0x000fe20000011449 */
[----:B------:R-:W-:Y:S01]  /*7130*/  @P0 IMAD.SHL.U32 R16, R221, 0x2, RZ ;  /* 0x00000002dd100824 */ /* 0x000fe200078e00ff */
[----:B------:R-:W-:Y:S02]  /*7140*/  @P0 SHF.R.S32.HI R11, RZ, 0x1f, R72 ;  /* 0x0000001fff0b0819 */ /* 0x000fe40000011448 */
[-C--:B------:R-:W-:Y:S02]  /*7150*/  @P1 LEA.HI R8, R0, R72.reuse, RZ, 0x3 ;  /* 0x0000004800081211 */ /* 0x080fe400078f18ff */
[----:B------:R-:W-:Y:S02]  /*7160*/  @P0 LEA.HI R0, R11, R72, RZ, 0x3 ;  /* 0x000000480b000211 */ /* 0x000fe400078f18ff */
[----:B------:R-:W-:Y:S02]  /*7170*/  @P1 LOP3.LUT R8, R8, 0xfffffff8, RZ, 0xc0, !PT ;  /* 0xfffffff808081812 */ /* 0x000fe400078ec0ff */
[----:B------:R-:W-:-:S03]  /*7180*/  @P0 LOP3.LUT R0, R0, 0xfffffff8, RZ, 0xc0, !PT ;  /* 0xfffffff800000812 */ /* 0x000fc600078ec0ff */
[----:B-1----:R-:W-:Y:S01]  /*7190*/  @P1 IMAD.WIDE R12, R8, 0x2, R6 ;  /* 0x00000002080c1825 */ /* 0x002fe200078e0206 */
[----:B--2---:R-:W-:-:S04]  /*71a0*/  @P1 SHF.R.S32.HI R5, RZ, 0x1f, R73 ;  /* 0x0000001fff051819 */ /* 0x004fc80000011449 */
[-C--:B------:R-:W-:Y:S02]  /*71b0*/  @P1 LEA.HI R9, R5, R73.reuse, RZ, 0x3 ;  /* 0x0000004905091211 */ /* 0x080fe400078f18ff */
[----:B------:R-:W-:Y:S01]  /*71c0*/  @P0 LEA.HI R5, R10, R73, RZ, 0x3 ;  /* 0x000000490a050211 */ /* 0x000fe200078f18ff */
[--C-:B------:R-:W-:Y:S01]  /*71d0*/  @P1 IMAD.WIDE R10, R132, 0x2, R6.reuse ;  /* 0x00000002840a1825 */ /* 0x100fe200078e0206 */
[----:B------:R-:W-:Y:S02]  /*71e0*/  @P1 LOP3.LUT R9, R9, 0xfffffff8, RZ, 0xc0, !PT ;  /* 0xfffffff809091812 */ /* 0x000fe400078ec0ff */
[----:B------:R-:W-:Y:S02]  /*71f0*/  @P0 LOP3.LUT R5, R5, 0xfffffff8, RZ, 0xc0, !PT ;  /* 0xfffffff805050812 */ /* 0x000fe400078ec0ff */
[----:B------:R1:W-:Y:S01]  /*7200*/  @P1 LDGSTS.E.BYPASS.LTC128B.128 [R17+0x3100], [R10.64], !P6 ;  /* 0x031000000a111fae */ /* 0x0003e2000f101d46 */
[----:B------:R-:W-:-:S04]  /*7210*/  @P1 IMAD.WIDE R14, R9, 0x2, R6 ;  /* 0x00000002090e1825 */ /* 0x000fc800078e0206 */
[--C-:B---3--:R-:W-:Y:S01]  /*7220*/  @P0 IMAD.WIDE R8, R5, 0x2, R2.reuse ;  /* 0x0000000205080825 */ /* 0x108fe200078e0202 */
[----:B------:R1:W-:Y:S03]  /*7230*/  @P1 LDGSTS.E.BYPASS.LTC128B.128 [R17+0x4100], [R14.64], !P5 ;  /* 0x041000000e111fae */ /* 0x0003e6000e901d46 */
[----:B------:R-:W-:Y:S01]  /*7240*/  @P0 IMAD.WIDE R6, R0, 0x2, R2 ;  /* 0x0000000200060825 */ /* 0x000fe200078e0202 */
[----:B------:R1:W-:Y:S01]  /*7250*/  @P1 LDGSTS.E.BYPASS.LTC128B.128 [R17+0x5100], [R12.64], !P4 ;  /* 0x051000000c111fae */ /* 0x0003e2000e101d46 */
[----:B------:R-:W-:Y:S02]  /*7260*/  SHF.R.S32.HI R0, RZ, 0x1, R18 ;  /* 0x00000001ff007819 */ /* 0x000fe40000011412 */
[----:B------:R-:W-:Y:S01]  /*7270*/  @P0 IMAD.WIDE R2, R132, 0x2, R2 ;  /* 0x0000000284020825 */ /* 0x000fe200078e0202 */
[----:B------:R-:W-:-:S03]  /*7280*/  ISETP.LT.AND P1, PT, RZ, c[0x0][0x27c], PT ;  /* 0x00009f00ff007a0c */ /* 0x000fc60003f21270 */
[----:B------:R-:W-:Y:S01]  /*7290*/  IMAD.SHL.U32 R5, R23, 0x40, RZ ;  /* 0x0000004017057824 */ /* 0x000fe200078e00ff */
[----:B------:R2:W-:Y:S04]  /*72a0*/  @P0 LDGSTS.E.BYPASS.LTC128B.128 [R16+0x3900], [R2.64], !P6 ;  /* 0x0390000002100fae */ /* 0x0005e8000f101d46 */
[----:B------:R3:W-:Y:S01]  /*72b0*/  @P0 LDGSTS.E.BYPASS.LTC128B.128 [R16+0x4900], [R8.64], !P5 ;  /* 0x0490000008100fae */ /* 0x0007e2000e901d46 */
[----:B------:R-:W-:-:S03]  /*72c0*/  LOP3.LUT R5, R5, 0xc0, RZ, 0xc0, !PT ;  /* 0x000000c005057812 */ /* 0x000fc600078ec0ff */
[----:B------:R4:W-:Y:S01]  /*72d0*/  @P0 LDGSTS.E.BYPASS.LTC128B.128 [R16+0x5900], [R6.64], !P4 ;  /* 0x0590000006100fae */ /* 0x0009e2000e101d46 */
[C---:B------:R-:W-:Y:S01]  /*72e0*/  LOP3.LUT P0, RZ, R0.reuse, 0x2, RZ, 0xc0, !PT ;  /* 0x0000000200ff7812 */ /* 0x040fe2000780c0ff */
[----:B------:R-:W-:Y:S02]  /*72f0*/  IMAD.SHL.U32 R0, R0, 0x40, RZ ;  /* 0x0000004000007824 */ /* 0x000fe400078e00ff */
[----:B------:R-:W0:Y:S03]  /*7300*/  LDGDEPBAR ;  /* 0x00000000000079af */ /* 0x000e260000000000 */
[----:B------:R-:W-:Y:S02]  /*7310*/  LOP3.LUT R0, R0, 0xc0, RZ, 0xc0, !PT ;  /* 0x000000c000007812 */ /* 0x000fe400078ec0ff */
[----:B--2---:R-:W-:Y:S02]  /*7320*/  LEA.HI R2, R63, R63, RZ, 0x1 ;  /* 0x0000003f3f027211 */ /* 0x004fe400078f08ff */
[----:B------:R-:W-:-:S02]  /*7330*/  SHF.R.U32.HI R3, RZ, 0x3, R0 ;  /* 0x00000003ff037819 */ /* 0x000fc40000011600 */
[----:B------:R-:W-:Y:S01]  /*7340*/  LOP3.LUT R2, R2, 0xfffffffe, RZ, 0xc0, !PT ;  /* 0xfffffffe02027812 */ /* 0x000fe200078ec0ff */
[----:B----4-:R-:W-:-:S04]  /*7350*/  IMAD.SHL.U32 R7, R24, 0x8, RZ ;  /* 0x0000000818077824 */ /* 0x010fc800078e00ff */
[----:B------:R-:W-:Y:S02]  /*7360*/  IMAD.IADD R2, R63, 0x1, -R2 ;  /* 0x000000013f027824 */ /* 0x000fe400078e0a02 */
[----:B------:R-:W-:Y:S01]  /*7370*/  IMAD.SHL.U32 R6, R20, 0x20, RZ ;  /* 0x0000002014067824 */ /* 0x000fe200078e00ff */
[----:B------:R-:W-:Y:S01]  /*7380*/  LOP3.LUT R7, R0, 0x8, R7, 0xf8, !PT ;  /* 0x0000000800077812 */ /* 0x000fe200078ef807 */
[C---:B---3--:R-:W-:Y:S01]  /*7390*/  IMAD R9, R2.reuse, 0x8, R21 ;  /* 0x0000000802097824 */ /* 0x048fe200078e0215 */
[----:B------:R-:W-:Y:S01]  /*73a0*/  SHF.R.U32.HI R0, RZ, 0x3, R5 ;  /* 0x00000003ff007819 */ /* 0x000fe20000011605 */
[----:B------:R-:W-:Y:S01]  /*73b0*/  IMAD.SHL.U32 R2, R2, 0x8, RZ ;  /* 0x0000000802027824 */ /* 0x000fe200078e00ff */
[----:B------:R-:W-:Y:S02]  /*73c0*/  LOP3.LUT R6, R6, 0xffffff00, RZ, 0xc0, !PT ;  /* 0xffffff0006067812 */ /* 0x000fe400078ec0ff */
[----:B------:R-:W-:Y:S01]  /*73d0*/  LOP3.LUT R3, R7, R3, RZ, 0x3c, !PT ;  /* 0x0000000307037212 */ /* 0x000fe200078e3cff */
[----:B------:R-:W-:Y:S01]  /*73e0*/  IMAD.MOV.U32 R7, RZ, RZ, 0x10 ;  /* 0x00000010ff077424 */ /* 0x000fe200078e00ff */
[----:B------:R-:W-:Y:S01]  /*73f0*/  LOP3.LUT R2, R5, 0x8, R2, 0xf8, !PT ;  /* 0x0000000805027812 */ /* 0x000fe200078ef802 */
[----:B------:R-:W-:-:S02]  /*7400*/  IMAD R8, R25, 0x200, R6 ;  /* 0x0000020019087824 */ /* 0x000fc400078e0206 */
[C---:B------:R-:W-:Y:S01]  /*7410*/  IMAD R5, R19.reuse, 0x20, R6 ;  /* 0x0000002013057824 */ /* 0x040fe200078e0206 */
[----:B------:R-:W-:Y:S01]  /*7420*/  LOP3.LUT R0, R2, R0, RZ, 0x3c, !PT ;  /* 0x0000000002007212 */ /* 0x000fe200078e3cff */
[----:B------:R-:W-:Y:S02]  /*7430*/  IMAD R2, R48, c[0x0][0x210], RZ ;  /* 0x0000840030027a24 */ /* 0x000fe400078e02ff */
[----:B------:R-:W-:Y:S02]  /*7440*/  IMAD R6, R19, 0x20, R8 ;  /* 0x0000002013067824 */ /* 0x000fe400078e0208 */
[----:B------:R-:W-:Y:S02]  /*7450*/  IMAD R2, R29, c[0x0][0x214], R2 ;  /* 0x000085001d027a24 */ /* 0x000fe400078e0202 */
[----:B------:R-:W-:Y:S02]  /*7460*/  IMAD.IADD R5, R0, 0x1, R5 ;  /* 0x0000000100057824 */ /* 0x000fe400078e0205 */
[----:B------:R-:W-:Y:S01]  /*7470*/  IMAD.IADD R76, R79, 0x1, R2 ;  /* 0x000000014f4c7824 */ /* 0x000fe200078e0202 */
[----:B------:R-:W-:Y:S01]  /*7480*/  SEL R2, R7, 0xfffffff0, !P0 ;  /* 0xfffffff007027807 */ /* 0x000fe20004000000 */
[----:B------:R-:W-:-:S02]  /*7490*/  IMAD.U32 R3, R9, 0x20, R3 ;  /* 0x0000002009037824 */ /* 0x000fc400078e0003 */
[----:B------:R-:W-:Y:S01]  /*74a0*/  IMAD.IADD R0, R0, 0x1, R6 ;  /* 0x0000000100007824 */ /* 0x000fe200078e0206 */
[----:B------:R-:W-:Y:S05]  /*74b0*/  @P1 BRA `(.L_x_98) ;  /* 0x0000002000001947 */ /* 0x000fea0003800000 */
[----:B-1----:R-:W-:-:S04]  /*74c0*/  DEPBAR.LE SB0, 0x1 ;  /* 0x000080400000791a */ /* 0x002fc80000000000 */
[----:B------:R-:W-:Y:S05]  /*74d0*/  BRA `(.L_x_99) ;  /* 0x00005d4000007947 */ /* 0x000fea0003800000 */
.L_x_98:
[----:B-1----:R-:W-:Y:S01]  /*74e0*/  SHF.R.S32.HI R6, RZ, 0x1f, R153 ;  /* 0x0000001fff067819 */ /* 0x002fe20000011499 */
[----:B------:R-:W-:Y:S01]  /*74f0*/  IMAD.WIDE.U32 R8, R153, c[0x0][0x280], RZ ;  /* 0x0000a00099087a25 */ /* 0x000fe200078e00ff */
[----:B------:R-:W-:Y:S01]  /*7500*/  ULDC.U8 UR4, c[0x0][0x298] ;  /* 0x0000a60000047ab9 */ /* 0x000fe20000000000 */
[----:B------:R-:W-:Y:S01]  /*7510*/  LEA.HI R11, R173, R173, RZ, 0x1 ;  /* 0x000000adad0b7211 */ /* 0x000fe200078f08ff */
[----:B------:R-:W-:Y:S01]  /*7520*/  BSSY B2, `(.L_x_99) ;  /* 0x00005cf000027945 */ /* 0x000fe20003800000 */
[C---:B------:R-:W-:Y:S01]  /*7530*/  IMAD R7, R6.reuse, c[0x0][0x280], RZ ;  /* 0x0000a00006077a24 */ /* 0x040fe200078e02ff */
[----:B------:R-:W-:Y:S01]  /*7540*/  ISETP.NE.AND P1, PT, RZ, UR4, PT ;  /* 0x00000004ff007c0c */ /* 0x000fe2000bf25270 */
[----:B------:R-:W-:Y:S01]  /*7550*/  IMAD R6, R6, c[0x0][0x290], RZ ;  /* 0x0000a40006067a24 */ /* 0x000fe200078e02ff */
[----:B------:R-:W-:Y:S01]  /*7560*/  LEA R34, P0, R8, c[0x0][0x270], 0x1 ;  /* 0x00009c0008227a11 */ /* 0x000fe200078008ff */
[C---:B------:R-:W-:Y:S01]  /*7570*/  IMAD R7, R153.reuse, c[0x0][0x284], R7 ;  /* 0x0000a10099077a24 */ /* 0x040fe200078e0207 */
[----:B------:R-:W-:Y:S01]  /*7580*/  SHF.R.S32.HI R61, RZ, 0x1, R11 ;  /* 0x00000001ff3d7819 */ /* 0x000fe2000001140b */
[----:B------:R-:W-:-:S02]  /*7590*/  IMAD R10, R153, c[0x0][0x294], R6 ;  /* 0x0000a500990a7a24 */ /* 0x000fc400078e0206 */
[----:B------:R-:W-:Y:S02]  /*75a0*/  IMAD.IADD R9, R7, 0x1, R9 ;  /* 0x0000000107097824 */ /* 0x000fe400078e0209 */
[----:B------:R-:W-:-:S03]  /*75b0*/  IMAD.WIDE.U32 R6, R153, c[0x0][0x290], RZ ;  /* 0x0000a40099067a25 */ /* 0x000fc600078e00ff */
[----:B------:R-:W-:Y:S01]  /*75c0*/  LEA.HI.X R35, R8, c[0x0][0x274], R9, 0x1, P0 ;  /* 0x00009d0008237a11 */ /* 0x000fe200000f0c09 */
[----:B------:R-:W-:Y:S01]  /*75d0*/  IMAD.IADD R7, R10, 0x1, R7 ;  /* 0x000000010a077824 */ /* 0x000fe200078e0207 */
[----:B------:R-:W-:Y:S02]  /*75e0*/  LOP3.LUT R8, R11, 0xfffffffe, RZ, 0xc0, !PT ;  /* 0xfffffffe0b087812 */ /* 0x000fe400078ec0ff */
[----:B------:R-:W-:Y:S02]  /*75f0*/  LEA R32, P0, R6, c[0x0][0x288], 0x1 ;  /* 0x0000a20006207a11 */ /* 0x000fe400078008ff */
[----:B------:R-:W-:Y:S02]  /*7600*/  IADD3 R62, -R8, R173, RZ ;  /* 0x000000ad083e7210 */ /* 0x000fe40007ffe1ff */
[----:B------:R-:W-:Y:S01]  /*7610*/  LEA.HI.X R33, R6, c[0x0][0x28c], R7, 0x1, P0 ;  /* 0x0000a30006217a11 */ /* 0x000fe200000f0c07 */
[----:B------:R-:W-:Y:S01]  /*7620*/  IMAD R6, R174, 0x80, R61 ;  /* 0x00000080ae067824 */ /* 0x000fe200078e023d */
[----:B------:R-:W-:Y:S01]  /*7630*/  SHF.L.U32 R64, R62, 0x3, RZ ;  /* 0x000000033e407819 */ /* 0x000fe200000006ff */
[----:B------:R-:W-:Y:S05]  /*7640*/  @!P1 BRA `(.L_x_100) ;  /* 0x00002ab000009947 */ /* 0x000fea0003800000 */
[----:B------:R-:W-:Y:S01]  /*7650*/  ISETP.GE.AND P0, PT, R6, R60, PT ;  /* 0x0000003c0600720c */ /* 0x000fe20003f06270 */
[----:B------:R-:W-:Y:S01]  /*7660*/  BSSY B0, `(.L_x_101) ;  /* 0x000004d000007945 */ /* 0x000fe20003800000 */
[----:B------:R-:W-:Y:S01]  /*7670*/  SHF.L.U32 R38, R62, 0x2, RZ ;  /* 0x000000023e267819 */ /* 0x000fe200000006ff */
        /* <DEDUP_REMOVED lines=12> */
[----:B------:R-:W-:Y:S05]  /*7740*/  @P0 BRA `(.L_x_102) ;  /* 0x000003e000000947 */ /* 0x000fea0003800000 */
[C---:B------:R-:W-:Y:S01]  /*7750*/  IADD3 R13, R38.reuse, 0x8, RZ ;  /* 0x00000008260d7810 */ /* 0x040fe20007ffe0ff */
[----:B------:R-:W-:Y:S01]  /*7760*/  CS2R R18, SRZ ;  /* 0x0000000000127805 */ /* 0x000fe2000001ff00 */
[----:B------:R-:W-:Y:S01]  /*7770*/  ISETP.GE.AND P1, PT, R38, c[0x0][0x27c], PT ;  /* 0x00009f0026007a0c */ /* 0x000fe20003f26270 */
[----:B------:R-:W-:Y:S01]  /*7780*/  CS2R R6, SRZ ;  /* 0x0000000000067805 */ /* 0x000fe2000001ff00 */
[----:B------:R-:W-:-:S02]  /*7790*/  ISETP.GE.AND P0, PT, R13, c[0x0][0x27c], PT ;  /* 0x00009f000d007a0c */ /* 0x000fc40003f06270 */
[----:B------:R-:W-:-:S09]  /*77a0*/  IADD3 R14, R38, 0x10, RZ ;  /* 0x00000010260e7810 */ /* 0x000fd20007ffe0ff */
[C---:B------:R-:W-:Y:S02]  /*77b0*/  @!P1 IMAD.WIDE R10, R38.reuse, 0x2, R34 ;  /* 0x00000002260a9825 */ /* 0x040fe400078e0222 */
[----:B------:R-:W-:Y:S02]  /*77c0*/  @!P0 SHF.R.S32.HI R12, RZ, 0x1f, R13 ;  /* 0x0000001fff0c8819 */ /* 0x000fe4000001140d */
[----:B------:R-:W-:Y:S01]  /*77d0*/  @!P1 IMAD.WIDE R8, R38, 0x2, R32 ;  /* 0x0000000226089825 */ /* 0x000fe200078e0220 */
[----:B------:R1:W5:Y:S01]  /*77e0*/  @!P1 LD.E.64 R18, [R10.64] ;  /* 0x000000060a129980 */ /* 0x000362000c101b00 */
[----:B------:R-:W-:-:S03]  /*77f0*/  @!P0 LEA.HI R12, R12, R13, RZ, 0x2 ;  /* 0x0000000d0c0c8211 */ /* 0x000fc600078f10ff */
[----:B------:R2:W5:Y:S01]  /*7800*/  @!P1 LD.E.64 R6, [R8.64] ;  /* 0x0000000608069980 */ /* 0x000562000c101b00 */
[----:B------:R-:W-:Y:S01]  /*7810*/  ISETP.GE.AND P1, PT, R14, c[0x0][0x27c], PT ;  /* 0x00009f000e007a0c */ /* 0x000fe20003f26270 */
[----:B------:R-:W-:Y:S01]  /*7820*/  CS2R R20, SRZ ;  /* 0x0000000000147805 */ /* 0x000fe2000001ff00 */
[----:B------:R-:W-:Y:S02]  /*7830*/  IADD3 R15, R38, 0x18, RZ ;  /* 0x00000018260f7810 */ /* 0x000fe40007ffe0ff */
[----:B-1----:R-:W-:Y:S01]  /*7840*/  @!P0 LOP3.LUT R10, R12, 0xfffffffc, RZ, 0xc0, !PT ;  /* 0xfffffffc0c0a8812 */ /* 0x002fe200078ec0ff */
[----:B--2---:R-:W-:-:S04]  /*7850*/  CS2R R8, SRZ ;  /* 0x0000000000087805 */ /* 0x004fc8000001ff00 */
[----:B------:R-:W-:-:S04]  /*7860*/  @!P0 IMAD.WIDE R12, R10, 0x2, R34 ;  /* 0x000000020a0c8825 */ /* 0x000fc800078e0222 */
[----:B------:R-:W-:Y:S01]  /*7870*/  @!P0 IMAD.WIDE R10, R10, 0x2, R32 ;  /* 0x000000020a0a8825 */ /* 0x000fe200078e0220 */
[----:B------:R1:W5:Y:S04]  /*7880*/  @!P0 LD.E.64 R20, [R12.64] ;  /* 0x000000060c148980 */ /* 0x000368000c101b00 */
[----:B------:R2:W5:Y:S01]  /*7890*/  @!P0 LD.E.64 R8, [R10.64] ;  /* 0x000000060a088980 */ /* 0x000562000c101b00 */
[----:B------:R-:W-:Y:S01]  /*78a0*/  ISETP.GE.AND P0, PT, R15, c[0x0][0x27c], PT ;  /* 0x00009f000f007a0c */ /* 0x000fe20003f06270 */
[----:B------:R-:W-:Y:S01]  /*78b0*/  CS2R R22, SRZ ;  /* 0x0000000000167805 */ /* 0x000fe2000001ff00 */
[----:B-1----:R-:W-:-:S04]  /*78c0*/  @!P1 SHF.R.S32.HI R12, RZ, 0x1f, R14 ;  /* 0x0000001fff0c9819 */ /* 0x002fc8000001140e */
[----:B------:R-:W-:-:S04]  /*78d0*/  @!P1 LEA.HI R12, R12, R14, RZ, 0x2 ;  /* 0x0000000e0c0c9211 */ /* 0x000fc800078f10ff */
[----:B------:R-:W-:-:S03]  /*78e0*/  @!P1 LOP3.LUT R12, R12, 0xfffffffc, RZ, 0xc0, !PT ;  /* 0xfffffffc0c0c9812 */ /* 0x000fc600078ec0ff */
[----:B------:R-:W-:Y:S02]  /*78f0*/  @!P0 SHF.R.S32.HI R14, RZ, 0x1f, R15 ;  /* 0x0000001fff0e8819 */ /* 0x000fe4000001140f */
[----:B--2---:R-:W-:Y:S02]  /*7900*/  @!P1 IMAD.WIDE R10, R12, 0x2, R34 ;  /* 0x000000020c0a9825 */ /* 0x004fe400078e0222 */
[----:B------:R-:W-:-:S03]  /*7910*/  @!P0 LEA.HI R14, R14, R15, RZ, 0x2 ;  /* 0x0000000f0e0e8211 */ /* 0x000fc600078f10ff */
[----:B------:R1:W5:Y:S01]  /*7920*/  @!P1 LD.E.64 R22, [R10.64] ;  /* 0x000000060a169980 */ /* 0x000362000c101b00 */
[----:B------:R-:W-:Y:S01]  /*7930*/  @!P0 LOP3.LUT R14, R14, 0xfffffffc, RZ, 0xc0, !PT ;  /* 0xfffffffc0e0e8812 */ /* 0x000fe200078ec0ff */
[----:B------:R-:W-:Y:S01]  /*7940*/  @!P1 IMAD.WIDE R26, R12, 0x2, R32 ;  /* 0x000000020c1a9825 */ /* 0x000fe200078e0220 */
[----:B------:R-:W-:Y:S01]  /*7950*/  CS2R R24, SRZ ;  /* 0x0000000000187805 */ /* 0x000fe2000001ff00 */
[----:B------:R-:W-:Y:S02]  /*7960*/  CS2R R12, SRZ ;  /* 0x00000000000c7805 */ /* 0x000fe4000001ff00 */
[----:B------:R-:W-:-:S04]  /*7970*/  @!P0 IMAD.WIDE R16, R14, 0x2, R34 ;  /* 0x000000020e108825 */ /* 0x000fc800078e0222 */
[----:B------:R-:W-:Y:S01]  /*7980*/  @!P0 IMAD.WIDE R14, R14, 0x2, R32 ;  /* 0x000000020e0e8825 */ /* 0x000fe200078e0220 */
[----:B------:R2:W5:Y:S04]  /*7990*/  @!P0 LD.E.64 R24, [R16.64] ;  /* 0x0000000610188980 */ /* 0x000568000c101b00 */
[----:B------:R3:W5:Y:S01]  /*79a0*/  @!P0 LD.E.64 R12, [R14.64] ;  /* 0x000000060e0c8980 */ /* 0x000762000c101b00 */
[----:B-1----:R-:W-:-:S06]  /*79b0*/  CS2R R10, SRZ ;  /* 0x00000000000a7805 */ /* 0x002fcc000001ff00 */
[----:B------:R1:W5:Y:S02]  /*79c0*/  @!P1 LD.E.64 R10, [R26.64] ;  /* 0x000000061a0a9980 */ /* 0x000364000c101b00 */
[C---:B-1----:R-:W-:Y:S02]  /*79d0*/  IADD3 R26, R38.reuse, 0x20, RZ ;  /* 0x00000020261a7810 */ /* 0x042fe40007ffe0ff */
[----:B------:R-:W-:Y:S02]  /*79e0*/  IADD3 R27, R38, 0x28, RZ ;  /* 0x00000028261b7810 */ /* 0x000fe40007ffe0ff */
[----:B------:R-:W-:Y:S02]  /*79f0*/  ISETP.GE.AND P1, PT, R26, c[0x0][0x27c], PT ;  /* 0x00009f001a007a0c */ /* 0x000fe40003f26270 */
[----:B------:R-:W-:-:S11]  /*7a00*/  ISETP.GE.AND P0, PT, R27, c[0x0][0x27c], PT ;  /* 0x00009f001b007a0c */ /* 0x000fd60003f06270 */
[----:B---3--:R-:W-:Y:S02]  /*7a10*/  @!P1 SHF.R.S32.HI R15, RZ, 0x1f, R26 ;  /* 0x0000001fff0f9819 */ /* 0x008fe4000001141a */
[----:B------:R-:W-:Y:S02]  /*7a20*/  @!P0 SHF.R.S32.HI R14, RZ, 0x1f, R27 ;  /* 0x0000001fff0e8819 */ /* 0x000fe4000001141b */
[----:B------:R-:W-:Y:S02]  /*7a30*/  @!P1 LEA.HI R15, R15, R26, RZ, 0x2 ;  /* 0x0000001a0f0f9211 */ /* 0x000fe400078f10ff */
[----:B------:R-:W-:Y:S02]  /*7a40*/  @!P0 LEA.HI R14, R14, R27, RZ, 0x2 ;  /* 0x0000001b0e0e8211 */ /* 0x000fe400078f10ff */
[----:B------:R-:W-:Y:S02]  /*7a50*/  @!P1 LOP3.LUT R15, R15, 0xfffffffc, RZ, 0xc0, !PT ;  /* 0xfffffffc0f0f9812 */ /* 0x000fe400078ec0ff */
[----:B------:R-:W-:Y:S01]  /*7a60*/  @!P0 LOP3.LUT R14, R14, 0xfffffffc, RZ, 0xc0, !PT ;  /* 0xfffffffc0e0e8812 */ /* 0x000fe200078ec0ff */
[----:B------:R-:W-:-:S02]  /*7a70*/  CS2R R26, SRZ ;  /* 0x00000000001a7805 */ /* 0x000fc4000001ff00 */
[C---:B------:R-:W-:Y:S01]  /*7a80*/  @!P1 IMAD.WIDE R36, R15.reuse, 0x2, R34 ;  /* 0x000000020f249825 */ /* 0x040fe200078e0222 */
[----:B------:R-:W-:Y:S01]  /*7a90*/  CS2R R28, SRZ ;  /* 0x00000000001c7805 */ /* 0x000fe2000001ff00 */
[----:B--2---:R-:W-:Y:S02]  /*7aa0*/  CS2R R16, SRZ ;  /* 0x0000000000107805 */ /* 0x004fe4000001ff00 */
[----:B------:R-:W-:Y:S01]  /*7ab0*/  @!P1 IMAD.WIDE R30, R15, 0x2, R32 ;  /* 0x000000020f1e9825 */ /* 0x000fe200078e0220 */
[----:B------:R1:W5:Y:S03]  /*7ac0*/  @!P1 LD.E.64 R26, [R36.64] ;  /* 0x00000006241a9980 */ /* 0x000366000c101b00 */
[----:B------:R-:W-:-:S04]  /*7ad0*/  @!P0 IMAD.WIDE R34, R14, 0x2, R34 ;  /* 0x000000020e228825 */ /* 0x000fc800078e0222 */
[----:B------:R-:W-:Y:S01]  /*7ae0*/  @!P0 IMAD.WIDE R32, R14, 0x2, R32 ;  /* 0x000000020e208825 */ /* 0x000fe200078e0220 */
[----:B------:R1:W5:Y:S01]  /*7af0*/  @!P0 LD.E.64 R28, [R34.64] ;  /* 0x00000006221c8980 */ /* 0x000362000c101b00 */
[----:B------:R-:W-:-:S03]  /*7b00*/  CS2R R14, SRZ ;  /* 0x00000000000e7805 */ /* 0x000fc6000001ff00 */
[----:B------:R1:W5:Y:S04]  /*7b10*/  @!P0 LD.E.64 R16, [R32.64] ;  /* 0x0000000620108980 */ /* 0x000368000c101b00 */
[----:B------:R1:W5:Y:S02]  /*7b20*/  @!P1 LD.E.64 R14, [R30.64] ;  /* 0x000000061e0e9980 */ /* 0x000364000c101b00 */
.L_x_102:
[----:B------:R-:W-:Y:S05]  /*7b30*/  BSYNC B0 ;  /* 0x0000000000007941 */ /* 0x000fea0003800000 */
.L_x_101:
[----:B-----5:R-:W-:Y:S01]  /*7b40*/  IMAD.MOV.U32 R46, RZ, RZ, R24 ;  /* 0x000000ffff2e7224 */ /* 0x020fe200078e0018 */
[--C-:B------:R-:W-:Y:S01]  /*7b50*/  SHF.R.U64 R43, R24, 0x10, R25.reuse ;  /* 0x00000010182b7819 */ /* 0x100fe20000001219 */
[--C-:B------:R-:W-:Y:S01]  /*7b60*/  IMAD.MOV.U32 R45, RZ, RZ, R25.reuse ;  /* 0x000000ffff2d7224 */ /* 0x100fe200078e0019 */
[----:B-1----:R-:W-:Y:S01]  /*7b70*/  SHF.R.U32.HI R34, RZ, 0x10, R25 ;  /* 0x00000010ff227819 */ /* 0x002fe20000011619 */
[----:B------:R-:W-:Y:S01]  /*7b80*/  IMAD.MOV.U32 R50, RZ, RZ, R22 ;  /* 0x000000ffff327224 */ /* 0x000fe200078e0016 */
[----:B------:R-:W-:Y:S01]  /*7b90*/  SHF.R.U64 R47, R22, 0x10, R23 ;  /* 0x00000010162f7819 */ /* 0x000fe20000001217 */
[----:B------:R-:W-:Y:S01]  /*7ba0*/  IMAD.MOV.U32 R25, RZ, RZ, R6 ;  /* 0x000000ffff197224 */ /* 0x000fe200078e0006 */
[----:B------:R-:W-:Y:S01]  /*7bb0*/  SHF.R.U64 R42, R14, 0x10, R15 ;  /* 0x000000100e2a7819 */ /* 0x000fe2000000120f */
[--C-:B------:R-:W-:Y:S01]  /*7bc0*/  IMAD.MOV.U32 R24, RZ, RZ, R7.reuse ;  /* 0x000000ffff187224 */ /* 0x100fe200078e0007 */
[----:B------:R-:W-:Y:S01]  /*7bd0*/  SHF.R.U64 R22, R6, 0x10, R7 ;  /* 0x0000001006167819 */ /* 0x000fe20000001207 */
[----:B------:R-:W-:Y:S01]  /*7be0*/  IMAD.MOV.U32 R36, RZ, RZ, R14 ;  /* 0x000000ffff247224 */ /* 0x000fe200078e000e */
[--C-:B------:R-:W-:Y:S01]  /*7bf0*/  SHF.R.U32.HI R14, RZ, 0x10, R15.reuse ;  /* 0x00000010ff0e7819 */ /* 0x100fe2000001160f */
[----:B------:R-:W-:Y:S01]  /*7c00*/  IMAD.MOV.U32 R35, RZ, RZ, R15 ;  /* 0x000000ffff237224 */ /* 0x000fe200078e000f */
[----:B------:R-:W-:Y:S01]  /*7c10*/  SHF.R.U32.HI R7, RZ, 0x10, R7 ;  /* 0x00000010ff077819 */ /* 0x000fe20000011607 */
[----:B------:R-:W-:Y:S01]  /*7c20*/  IMAD.MOV.U32 R39, RZ, RZ, R16 ;  /* 0x000000ffff277224 */ /* 0x000fe200078e0010 */
[----:B------:R-:W-:Y:S01]  /*7c30*/  SHF.R.U64 R15, R16, 0x10, R17 ;  /* 0x00000010100f7819 */ /* 0x000fe20000001211 */
[----:B------:R-:W-:Y:S01]  /*7c40*/  IMAD.MOV.U32 R54, RZ, RZ, R20 ;  /* 0x000000ffff367224 */ /* 0x000fe200078e0014 */
[----:B------:R-:W-:Y:S01]  /*7c50*/  SHF.R.S32.HI R16, RZ, 0x1f, R59 ;  /* 0x0000001fff107819 */ /* 0x000fe2000001143b */
[----:B------:R-:W-:Y:S01]  /*7c60*/  IMAD.MOV.U32 R32, RZ, RZ, R28 ;  /* 0x000000ffff207224 */ /* 0x000fe200078e001c */
[----:B------:R-:W-:Y:S01]  /*7c70*/  PRMT R25, R25, 0x5410, R24 ;  /* 0x0000541019197816 */ /* 0x000fe20000000018 */
[----:B------:R-:W-:Y:S01]  /*7c80*/  IMAD.MOV.U32 R57, RZ, RZ, R18 ;  /* 0x000000ffff397224 */ /* 0x000fe200078e0012 */
[----:B------:R-:W-:Y:S01]  /*7c90*/  PRMT R24, R22, 0x5410, R7 ;  /* 0x0000541016187816 */ /* 0x000fe20000000007 */
[----:B------:R-:W-:Y:S01]  /*7ca0*/  IMAD.MOV.U32 R56, RZ, RZ, R19 ;  /* 0x000000ffff387224 */ /* 0x000fe200078e0013 */
[----:B------:R-:W-:Y:S01]  /*7cb0*/  LEA.HI R7, R16, R59, RZ, 0x2 ;  /* 0x0000003b10077211 */ /* 0x000fe200078f10ff */
[----:B------:R-:W-:Y:S01]  /*7cc0*/  IMAD.MOV.U32 R49, RZ, RZ, R23 ;  /* 0x000000ffff317224 */ /* 0x000fe200078e0017 */
[----:B------:R-:W-:Y:S01]  /*7cd0*/  SHF.R.U64 R51, R20, 0x10, R21 ;  /* 0x0000001014337819 */ /* 0x000fe20000001215 */
[----:B------:R-:W-:Y:S01]  /*7ce0*/  IMAD.MOV.U32 R20, RZ, RZ, R9 ;  /* 0x000000ffff147224 */ /* 0x000fe200078e0009 */
[--C-:B------:R-:W-:Y:S01]  /*7cf0*/  SHF.R.U64 R28, R28, 0x10, R29.reuse ;  /* 0x000000101c1c7819 */ /* 0x100fe2000000121d */
[----:B------:R-:W-:Y:S01]  /*7d00*/  IMAD.MOV.U32 R31, RZ, RZ, R29 ;  /* 0x000000ffff1f7224 */ /* 0x000fe200078e001d */
[----:B------:R-:W-:Y:S01]  /*7d10*/  SHF.R.U32.HI R6, RZ, 0x10, R9 ;  /* 0x00000010ff067819 */ /* 0x000fe20000011609 */
[----:B------:R-:W-:Y:S01]  /*7d20*/  IMAD.MOV.U32 R53, RZ, RZ, R21 ;  /* 0x000000ffff357224 */ /* 0x000fe200078e0015 */
[----:B------:R-:W-:Y:S01]  /*7d30*/  LOP3.LUT R7, R7, 0xfffffffc, RZ, 0xc0, !PT ;  /* 0xfffffffc07077812 */ /* 0x000fe200078ec0ff */
[----:B------:R-:W-:Y:S01]  /*7d40*/  IMAD.MOV.U32 R40, RZ, RZ, R27 ;  /* 0x000000ffff287224 */ /* 0x000fe200078e001b */
[--C-:B------:R-:W-:Y:S01]  /*7d50*/  SHF.R.U64 R55, R18, 0x10, R19.reuse ;  /* 0x0000001012377819 */ /* 0x100fe20000001213 */
[----:B------:R-:W-:Y:S01]  /*7d60*/  IMAD.MOV.U32 R18, RZ, RZ, R8 ;  /* 0x000000ffff127224 */ /* 0x000fe200078e0008 */
[----:B------:R-:W-:Y:S01]  /*7d70*/  SHF.R.U32.HI R52, RZ, 0x10, R19 ;  /* 0x00000010ff347819 */ /* 0x000fe20000011613 */
[----:B------:R-:W-:Y:S01]  /*7d80*/  IMAD.IADD R7, R59, 0x1, -R7 ;  /* 0x000000013b077824 */ /* 0x000fe200078e0a07 */
[----:B------:R-:W-:Y:S01]  /*7d90*/  SHF.R.U64 R19, R8, 0x10, R9 ;  /* 0x0000001008137819 */ /* 0x000fe20000001209 */
[----:B------:R-:W-:Y:S01]  /*7da0*/  IMAD.MOV.U32 R8, RZ, RZ, R10 ;  /* 0x000000ffff087224 */ /* 0x000fe200078e000a */
[----:B------:R-:W-:Y:S01]  /*7db0*/  PRMT R35, R35, 0x5410, R28 ;  /* 0x0000541023237816 */ /* 0x000fe2000000001c */
[----:B------:R-:W-:Y:S01]  /*7dc0*/  IMAD.MOV.U32 R37, RZ, RZ, R17 ;  /* 0x000000ffff257224 */ /* 0x000fe200078e0011 */
[----:B------:R-:W-:Y:S01]  /*7dd0*/  SHF.R.U32.HI R30, RZ, 0x10, R27 ;  /* 0x00000010ff1e7819 */ /* 0x000fe2000001161b */
[----:B------:R-:W-:Y:S01]  /*7de0*/  IMAD.MOV.U32 R41, RZ, RZ, R26 ;  /* 0x000000ffff297224 */ /* 0x000fe200078e001a */
[----:B------:R-:W-:Y:S01]  /*7df0*/  PRMT R28, R6, 0x5410, R20 ;  /* 0x00005410061c7816 */ /* 0x000fe20000000014 */
[----:B------:R-:W-:-:S04]  /*7e00*/  DEPBAR.LE SB0, 0x1 ;  /* 0x000080400000791a */ /* 0x000fc80000000000 */
[--C-:B------:R-:W-:Y:S01]  /*7e10*/  SHF.R.U64 R10, R10, 0x10, R11.reuse ;  /* 0x000000100a0a7819 */ /* 0x100fe2000000120b */
[----:B------:R-:W-:Y:S01]  /*7e20*/  BSSY B1, `(.L_x_103) ;  /* 0x000012a000017945 */ /* 0x000fe20003800000 */
[----:B------:R-:W-:Y:S02]  /*7e30*/  SHF.R.U32.HI R9, RZ, 0x10, R11 ;  /* 0x00000010ff097819 */ /* 0x000fe4000001160b */
[----:B------:R-:W-:Y:S02]  /*7e40*/  LEA.HI R6, R61, R61, RZ, 0x1 ;  /* 0x0000003d3d067211 */ /* 0x000fe400078f08ff */
[----:B------:R-:W-:Y:S02]  /*7e50*/  SHF.R.U32.HI R44, RZ, 0x10, R23 ;  /* 0x00000010ff2c7819 */ /* 0x000fe40000011617 */
[----:B------:R-:W-:Y:S02]  /*7e60*/  SHF.R.U32.HI R23, RZ, 0x10, R29 ;  /* 0x00000010ff177819 */ /* 0x000fe4000001161d */
[----:B------:R-:W-:-:S02]  /*7e70*/  PRMT R34, R34, 0x5410, R30 ;  /* 0x0000541022227816 */ /* 0x000fc4000000001e */
[----:B------:R-:W-:Y:S02]  /*7e80*/  SHF.R.U32.HI R29, RZ, 0x10, R13 ;  /* 0x00000010ff1d7819 */ /* 0x000fe4000001160d */
[----:B------:R-:W-:Y:S01]  /*7e90*/  PRMT R30, R10, 0x5410, R9 ;  /* 0x000054100a1e7816 */ /* 0x000fe20000000009 */
[----:B------:R-:W-:Y:S01]  /*7ea0*/  IMAD.SHL.U32 R9, R7, 0x40, RZ ;  /* 0x0000004007097824 */ /* 0x000fe200078e00ff */
[----:B------:R-:W-:Y:S02]  /*7eb0*/  LOP3.LUT R6, R6, 0x7fffffe, RZ, 0xc0, !PT ;  /* 0x07fffffe06067812 */ /* 0x000fe400078ec0ff */
[----:B------:R-:W-:Y:S01]  /*7ec0*/  SHF.R.U32.HI R48, RZ, 0x10, R21 ;  /* 0x00000010ff307819 */ /* 0x000fe20000011615 */
[----:B------:R-:W-:Y:S01]  /*7ed0*/  IMAD.MOV.U32 R21, RZ, RZ, R11 ;  /* 0x000000ffff157224 */ /* 0x000fe200078e000b */
[----:B------:R-:W-:Y:S01]  /*7ee0*/  SHF.R.U64 R33, R26, 0x10, R27 ;  /* 0x000000101a217819 */ /* 0x000fe2000000121b */
[----:B------:R-:W-:Y:S01]  /*7ef0*/  IMAD.MOV.U32 R11, RZ, RZ, R12 ;  /* 0x000000ffff0b7224 */ /* 0x000fe200078e000c */
[----:B------:R-:W-:Y:S01]  /*7f00*/  PRMT R29, R29, 0x5410, R8 ;  /* 0x000054101d1d7816 */ /* 0x000fe20000000008 */
[----:B------:R-:W-:Y:S01]  /*7f10*/  IMAD.IADD R8, R61, 0x1, -R6 ;  /* 0x000000013d087824 */ /* 0x000fe200078e0a06 */
[--C-:B------:R-:W-:Y:S01]  /*7f20*/  SHF.R.U64 R27, R12, 0x10, R13.reuse ;  /* 0x000000100c1b7819 */ /* 0x100fe2000000120d */
[----:B------:R-:W-:Y:S01]  /*7f30*/  IMAD R12, R174, -0x80, R60 ;  /* 0xffffff80ae0c7824 */ /* 0x000fe200078e023c */
[----:B------:R-:W-:Y:S01]  /*7f40*/  LOP3.LUT R6, R9, 0xc0, RZ, 0xc0, !PT ;  /* 0x000000c009067812 */ /* 0x000fe200078ec0ff */
[----:B------:R-:W-:Y:S01]  /*7f50*/  IMAD R8, R63, 0x8, R8 ;  /* 0x000000083f087824 */ /* 0x000fe200078e0208 */
[----:B------:R-:W-:Y:S01]  /*7f60*/  BAR.SYNC.DEFER_BLOCKING 0x0 ;  /* 0x0000000000007b1d */ /* 0x000fe20000010000 */
[----:B------:R-:W-:Y:S01]  /*7f70*/  LOP3.LUT P1, RZ, R7, 0x2, RZ, 0xc0, !PT ;  /* 0x0000000207ff7812 */ /* 0x000fe2000782c0ff */
[----:B------:R-:W-:Y:S01]  /*7f80*/  IMAD.MOV.U32 R26, RZ, RZ, R13 ;  /* 0x000000ffff1a7224 */ /* 0x000fe200078e000d */
[----:B------:R-:W-:-:S02]  /*7f90*/  PRMT R37, R37, 0x5410, R23 ;  /* 0x0000541025257816 */ /* 0x000fc40000000017 */
[----:B------:R-:W-:Y:S02]  /*7fa0*/  LOP3.LUT R7, R6, 0x8, R64, 0xf8, !PT ;  /* 0x0000000806077812 */ /* 0x000fe400078ef840 */
[----:B------:R-:W-:Y:S02]  /*7fb0*/  SHF.R.U32.HI R6, RZ, 0x3, R6 ;  /* 0x00000003ff067819 */ /* 0x000fe40000011606 */
[----:B------:R-:W-:Y:S02]  /*7fc0*/  IMNMX R23, R12, 0x80, PT ;  /* 0x000000800c177817 */ /* 0x000fe40003800200 */
[----:B------:R-:W-:Y:S02]  /*7fd0*/  LOP3.LUT R6, R7, R6, RZ, 0x3c, !PT ;  /* 0x0000000607067212 */ /* 0x000fe400078e3cff */
[----:B------:R-:W-:Y:S02]  /*7fe0*/  ISETP.GE.AND P0, PT, R61, R23, PT ;  /* 0x000000173d00720c */ /* 0x000fe40003f06270 */
[----:B------:R-:W-:Y:S01]  /*7ff0*/  SHF.R.U32.HI R13, RZ, 0x10, R17 ;  /* 0x00000010ff0d7819 */ /* 0x000fe20000011611 */
[----:B------:R-:W-:Y:S01]  /*8000*/  IMAD.U32 R6, R8, 0x20, R6 ;  /* 0x0000002008067824 */ /* 0x000fe200078e0006 */
[----:B------:R-:W-:-:S02]  /*8010*/  PRMT R39, R39, 0x5410, R31 ;  /* 0x0000541027277816 */ /* 0x000fc4000000001f */
[----:B------:R-:W-:Y:S02]  /*8020*/  PRMT R36, R36, 0x5410, R32 ;  /* 0x0000541024247816 */ /* 0x000fe40000000020 */
[C---:B------:R-:W-:Y:S02]  /*8030*/  IADD3 R7, R6.reuse, 0x10, RZ ;  /* 0x0000001006077810 */ /* 0x040fe40007ffe0ff */
[----:B------:R-:W-:Y:S02]  /*8040*/  @P1 IADD3 R7, R6, -0x10, RZ ;  /* 0xfffffff006071810 */ /* 0x000fe40007ffe0ff */
[----:B------:R-:W-:Y:S02]  /*8050*/  PRMT R31, R21, 0x5410, R11 ;  /* 0x00005410151f7816 */ /* 0x000fe4000000000b */
[----:B------:R-:W-:Y:S02]  /*8060*/  PRMT R26, R26, 0x5410, R18 ;  /* 0x000054101a1a7816 */ /* 0x000fe40000000012 */
[----:B------:R-:W-:-:S02]  /*8070*/  PRMT R27, R27, 0x5410, R19 ;  /* 0x000054101b1b7816 */ /* 0x000fc40000000013 */
[----:B------:R-:W-:Y:S02]  /*8080*/  PRMT R32, R14, 0x5410, R15 ;  /* 0x000054100e207816 */ /* 0x000fe4000000000f */
[----:B------:R-:W-:Y:S02]  /*8090*/  PRMT R33, R33, 0x5410, R13 ;  /* 0x0000541021217816 */ /* 0x000fe4000000000d */
[----:B------:R-:W-:Y:S02]  /*80a0*/  LEA R21, R6, 0x6100, 0x1 ;  /* 0x0000610006157811 */ /* 0x000fe400078e08ff */
[----:B------:R-:W-:Y:S01]  /*80b0*/  LEA R22, R7, 0x6100, 0x1 ;  /* 0x0000610007167811 */ /* 0x000fe200078e08ff */
[----:B------:R-:W-:Y:S05]  /*80c0*/  @P0 BRA `(.L_x_104) ;  /* 0x00000ff000000947 */ /* 0x000fea0003800000 */
[----:B------:R-:W-:Y:S01]  /*80d0*/  ISETP.GE.AND P0, PT, R38, c[0x0][0x27c], PT ;  /* 0x00009f0026007a0c */ /* 0x000fe20003f06270 */
[----:B------:R-:W-:-:S12]  /*80e0*/  BSSY B0, `(.L_x_105) ;  /* 0x0000028000007945 */ /* 0x000fd80003800000 */
[----:B------:R-:W-:Y:S05]  /*80f0*/  @P0 BRA `(.L_x_106) ;  /* 0x0000026000000947 */ /* 0x000fea0003800000 */
[----:B------:R-:W1:Y:S01]  /*8100*/  LDS.128 R8, [R21] ;  /* 0x0000000015087984 */ /* 0x000e620000000c00 */
[----:B------:R-:W-:Y:S02]  /*8110*/  HADD2.F32 R15, -RZ, R25.H0_H0 ;  /* 0x20000019ff0f7230 */ /* 0x000fe40000004100 */
[----:B------:R-:W-:Y:S02]  /*8120*/  HADD2.F32 R6, -RZ, R24.H0_H0 ;  /* 0x20000018ff067230 */ /* 0x000fe40000004100 */
[----:B------:R-:W-:Y:S02]  /*8130*/  HADD2.F32 R7, -RZ, R55.H0_H0 ;  /* 0x20000037ff077230 */ /* 0x000fe40000004100 */
[--C-:B-1----:R-:W-:Y:S02]  /*8140*/  HADD2.F32 R14, -RZ, R8.reuse.H1_H1 ;  /* 0x30000008ff0e7230 */ /* 0x102fe40000004100 */
[----:B------:R-:W-:Y:S02]  /*8150*/  HADD2.F32 R16, -RZ, R8.H0_H0 ;  /* 0x20000008ff107230 */ /* 0x000fe40000004100 */
[----:B------:R-:W-:-:S02]  /*8160*/  HADD2.F32 R12, -RZ, R9.H1_H1 ;  /* 0x30000009ff0c7230 */ /* 0x000fc40000004100 */
[----:B------:R-:W-:Y:S02]  /*8170*/  HADD2.F32 R13, -RZ, R9.H0_H0 ;  /* 0x20000009ff0d7230 */ /* 0x000fe40000004100 */
[--C-:B------:R-:W-:Y:S01]  /*8180*/  HADD2.F32 R18, -RZ, R10.reuse.H0_H0 ;  /* 0x2000000aff127230 */ /* 0x100fe20000004100 */
[-C--:B------:R-:W-:Y:S01]  /*8190*/  FMUL.FTZ R9, R12, R6.reuse ;  /* 0x000000060c097220 */ /* 0x080fe20000410000 */
[----:B------:R-:W-:Y:S01]  /*81a0*/  HADD2.F32 R17, -RZ, R10.H1_H1 ;  /* 0x3000000aff117230 */ /* 0x000fe20000004100 */
[-C--:B------:R-:W-:Y:S01]  /*81b0*/  FMUL.FTZ R10, R14, R15.reuse ;  /* 0x0000000f0e0a7220 */ /* 0x080fe20000410000 */
[----:B------:R-:W-:Y:S01]  /*81c0*/  HADD2.F32 R8, -RZ, R57.H0_H0 ;  /* 0x20000039ff087230 */ /* 0x000fe20000004100 */
[----:B------:R-:W-:Y:S01]  /*81d0*/  FMUL.FTZ R15, R16, R15 ;  /* 0x0000000f100f7220 */ /* 0x000fe20000410000 */
[--C-:B------:R-:W-:Y:S01]  /*81e0*/  HADD2.F32 R19, -RZ, R11.reuse.H1_H1 ;  /* 0x3000000bff137230 */ /* 0x100fe20000004100 */
[----:B------:R-:W-:Y:S01]  /*81f0*/  FMUL.FTZ R6, R13, R6 ;  /* 0x000000060d067220 */ /* 0x000fe20000410000 */
[----:B------:R-:W-:Y:S01]  /*8200*/  HADD2.F32 R20, -RZ, R11.H0_H0 ;  /* 0x2000000bff147230 */ /* 0x000fe20000004100 */
[----:B------:R-:W-:-:S02]  /*8210*/  FFMA.FTZ R15, R14, R8, R15 ;  /* 0x000000080e0f7223 */ /* 0x000fc4000001000f */
[-C--:B------:R-:W-:Y:S01]  /*8220*/  FFMA.FTZ R14, R13, R7.reuse, -R9 ;  /* 0x000000070d0e7223 */ /* 0x080fe20000010809 */
[----:B------:R-:W-:Y:S01]  /*8230*/  HADD2.F32 R9, -RZ, R25.H1_H1 ;  /* 0x30000019ff097230 */ /* 0x000fe20000004100 */
[----:B------:R-:W-:Y:S01]  /*8240*/  FFMA.FTZ R13, R12, R7, R6 ;  /* 0x000000070c0d7223 */ /* 0x000fe20000010006 */
[----:B------:R-:W-:Y:S01]  /*8250*/  HADD2.F32 R6, -RZ, R24.H1_H1 ;  /* 0x30000018ff067230 */ /* 0x000fe20000004100 */
[----:B------:R-:W-:Y:S01]  /*8260*/  FFMA.FTZ R16, R16, R8, -R10 ;  /* 0x0000000810107223 */ /* 0x000fe2000001080a */
[----:B------:R-:W-:Y:S01]  /*8270*/  HADD2.F32 R8, -RZ, R56.H0_H0 ;  /* 0x20000038ff087230 */ /* 0x000fe20000004100 */
[-C--:B------:R-:W-:Y:S01]  /*8280*/  FMUL.FTZ R11, R17, R9.reuse ;  /* 0x00000009110b7220 */ /* 0x080fe20000410000 */
[----:B------:R-:W-:Y:S01]  /*8290*/  HADD2.F32 R7, -RZ, R52.H0_H0 ;  /* 0x20000034ff077230 */ /* 0x000fe20000004100 */
[----:B------:R-:W-:Y:S02]  /*82a0*/  FMUL.FTZ R10, R18, R9 ;  /* 0x00000009120a7220 */ /* 0x000fe40000410000 */
[----:B------:R-:W-:-:S02]  /*82b0*/  FMUL.FTZ R9, R19, R6 ;  /* 0x0000000613097220 */ /* 0x000fc40000410000 */
[----:B------:R-:W-:Y:S02]  /*82c0*/  FMUL.FTZ R6, R20, R6 ;  /* 0x0000000614067220 */ /* 0x000fe40000410000 */
[-C--:B------:R-:W-:Y:S02]  /*82d0*/  FFMA.FTZ R12, R18, R8.reuse, -R11 ;  /* 0x00000008120c7223 */ /* 0x080fe4000001080b */
[----:B------:R-:W-:Y:S01]  /*82e0*/  FFMA.FTZ R10, R17, R8, R10 ;  /* 0x00000008110a7223 */ /* 0x000fe2000001000a */
[----:B------:R-:W-:Y:S01]  /*82f0*/  F2FP.PACK_AB R8, R15, R16 ;  /* 0x000000100f08723e */ /* 0x000fe200000000ff */
[-C--:B------:R-:W-:Y:S01]  /*8300*/  FFMA.FTZ R11, R20, R7.reuse, -R9 ;  /* 0x00000007140b7223 */ /* 0x080fe20000010809 */
[----:B------:R-:W-:Y:S01]  /*8310*/  F2FP.PACK_AB R9, R13, R14 ;  /* 0x0000000e0d09723e */ /* 0x000fe200000000ff */
[----:B------:R-:W-:Y:S01]  /*8320*/  FFMA.FTZ R6, R19, R7, R6 ;  /* 0x0000000713067223 */ /* 0x000fe20000010006 */
[----:B------:R-:W-:-:S04]  /*8330*/  F2FP.PACK_AB R10, R10, R12 ;  /* 0x0000000c0a0a723e */ /* 0x000fc800000000ff */
[----:B------:R-:W-:-:S05]  /*8340*/  F2FP.PACK_AB R11, R6, R11 ;  /* 0x0000000b060b723e */ /* 0x000fca00000000ff */
[----:B------:R1:W-:Y:S02]  /*8350*/  STS.128 [R21], R8 ;  /* 0x0000000815007388 */ /* 0x0003e40000000c00 */
.L_x_106:
[----:B------:R-:W-:Y:S05]  /*8360*/  BSYNC B0 ;  /* 0x0000000000007941 */ /* 0x000fea0003800000 */
.L_x_105:
[----:B------:R-:W-:Y:S01]  /*8370*/  IADD3 R6, R38, 0x8, RZ ;  /* 0x0000000826067810 */ /* 0x000fe20007ffe0ff */
[----:B------:R-:W-:Y:S03]  /*8380*/  BSSY B0, `(.L_x_107) ;  /* 0x0000029000007945 */ /* 0x000fe60003800000 */
[----:B------:R-:W-:-:S13]  /*8390*/  ISETP.GE.AND P0, PT, R6, c[0x0][0x27c], PT ;  /* 0x00009f0006007a0c */ /* 0x000fda0003f06270 */
[----:B------:R-:W-:Y:S05]  /*83a0*/  @P0 BRA `(.L_x_108) ;  /* 0x0000026000000947 */ /* 0x000fea0003800000 */
[----:B-1----:R-:W1:Y:S01]  /*83b0*/  LDS.128 R8, [R22] ;  /* 0x0000000016087984 */ /* 0x002e620000000c00 */
[----:B------:R-:W-:Y:S02]  /*83c0*/  HADD2.F32 R15, -RZ, R26.H1_H1 ;  /* 0x3000001aff0f7230 */ /* 0x000fe40000004100 */
[----:B------:R-:W-:Y:S02]  /*83d0*/  HADD2.F32 R6, -RZ, R27.H1_H1 ;  /* 0x3000001bff067230 */ /* 0x000fe40000004100 */
        /* <DEDUP_REMOVED lines=16> */
[--C-:B------:R-:W-:Y:S01]  /*84e0*/  HADD2.F32 R9, -RZ, R28.reuse.H1_H1 ;  /* 0x3000001cff097230 */ /* 0x100fe20000004100 */
[----:B------:R-:W-:Y:S01]  /*84f0*/  FFMA.FTZ R13, R12, R7, R6 ;  /* 0x000000070c0d7223 */ /* 0x000fe20000010006 */
[----:B------:R-:W-:Y:S01]  /*8500*/  HADD2.F32 R6, -RZ, R28.H0_H0 ;  /* 0x2000001cff067230 */ /* 0x000fe20000004100 */
        /* <DEDUP_REMOVED lines=16> */
.L_x_108:
[----:B------:R-:W-:Y:S05]  /*8610*/  BSYNC B0 ;  /* 0x0000000000007941 */ /* 0x000fea0003800000 */
.L_x_107:
[----:B------:R-:W-:Y:S01]  /*8620*/  IADD3 R6, R38, 0x10, RZ ;  /* 0x0000001026067810 */ /* 0x000fe20007ffe0ff */
[----:B------:R-:W-:Y:S03]  /*8630*/  BSSY B0, `(.L_x_109) ;  /* 0x0000029000007945 */ /* 0x000fe60003800000 */
[----:B------:R-:W-:-:S13]  /*8640*/  ISETP.GE.AND P0, PT, R6, c[0x0][0x27c], PT ;  /* 0x00009f0006007a0c */ /* 0x000fda0003f06270 */
[----:B------:R-:W-:Y:S05]  /*8650*/  @P0 BRA `(.L_x_110) ;  /* 0x0000026000000947 */ /* 0x000fea0003800000 */
[----:B-1----:R-:W1:Y:S01]  /*8660*/  LDS.128 R8, [R21+0x2000] ;  /* 0x0020000015087984 */ /* 0x002e620000000c00 */
[----:B------:R-:W-:Y:S02]  /*8670*/  HADD2.F32 R15, -RZ, R29.H1_H1 ;  /* 0x3000001dff0f7230 */ /* 0x000fe40000004100 */
        /* <DEDUP_REMOVED lines=17> */
[----:B------:R-:W-:Y:S01]  /*8790*/  HADD2.F32 R9, -RZ, R31.H0_H0 ;  /* 0x2000001fff097230 */ /* 0x000fe20000004100 */
        /* <DEDUP_REMOVED lines=17> */
[----:B------:R1:W-:Y:S02]  /*88b0*/  STS.128 [R21+0x2000], R8 ;  /* 0x0020000815007388 */ /* 0x0003e40000000c00 */
.L_x_110:
[----:B------:R-:W-:Y:S05]  /*88c0*/  BSYNC B0 ;  /* 0x0000000000007941 */ /* 0x000fea0003800000 */
.L_x_109:
        /* <DEDUP_REMOVED lines=42> */
.L_x_112:
[----:B------:R-:W-:Y:S05]  /*8b70*/  BSYNC B0 ;  /* 0x0000000000007941 */ /* 0x000fea0003800000 */
.L_x_111:
[----:B------:R-:W-:Y:S01]  /*8b80*/  IADD3 R6, R38, 0x20, RZ ;  /* 0x0000002026067810 */ /* 0x000fe20007ffe0ff */
[----:B------:R-:W-:Y:S03]  /*8b90*/  BSSY B0, `(.L_x_113) ;  /* 0x0000029000007945 */ /* 0x000fe60003800000 */
[----:B------:R-:W-:-:S13]  /*8ba0*/  ISETP.GE.AND P0, PT, R6, c[0x0][0x27c], PT ;  /* 0x00009f0006007a0c */ /* 0x000fda0003f06270 */
[----:B------:R-:W-:Y:S05]  /*8bb0*/  @P0 BRA `(.L_x_114) ;  /* 0x0000026000000947 */ /* 0x000fea0003800000 */
[----:B-1----:R-:W1:Y:S01]  /*8bc0*/  LDS.128 R8, [R21+0x4000] ;  /* 0x0040000015087984 */ /* 0x002e620000000c00 */
        /* <DEDUP_REMOVED lines=24> */
[----:B------:R-:W-:Y:S01]  /*8d50*/  HADD2.F32 R7, -RZ, R34.H1_H1 ;  /* 0x30000022ff077230 */ /* 0x000fe20000004100 */
        /* <DEDUP_REMOVED lines=12> */
.L_x_114:
[----:B------:R-:W-:Y:S05]  /*8e20*/  BSYNC B0 ;  /* 0x0000000000007941 */ /* 0x000fea0003800000 */
.L_x_113:
[----:B------:R-:W-:-:S04]  /*8e30*/  IADD3 R6, R38, 0x28, RZ ;  /* 0x0000002826067810 */ /* 0x000fc80007ffe0ff */
[----:B------:R-:W-:-:S13]  /*8e40*/  ISETP.GE.AND P0, PT, R6, c[0x0][0x27c], PT ;  /* 0x00009f0006007a0c */ /* 0x000fda0003f06270 */
[----:B------:R-:W-:Y:S05]  /*8e50*/  @P0 BRA `(.L_x_104) ;  /* 0x0000026000000947 */ /* 0x000fea0003800000 */
[----:B-1----:R-:W1:Y:S01]  /*8e60*/  LDS.128 R8, [R22+0x4000] ;  /* 0x0040000016087984 */ /* 0x002e620000000c00 */
[----:B------:R-:W-:Y:S02]  /*8e70*/  HADD2.F32 R15, -RZ, R39.H0_H0 ;  /* 0x20000027ff0f7230 */ /* 0x000fe40000004100 */
[----:B------:R-:W-:Y:S02]  /*8e80*/  HADD2.F32 R6, -RZ, R32.H1_H1 ;  /* 0x30000020ff067230 */ /* 0x000fe40000004100 */
[----:B------:R-:W-:Y:S02]  /*8e90*/  HADD2.F32 R7, -RZ, R35.H1_H1 ;  /* 0x30000023ff077230 */ /* 0x000fe40000004100 */
        /* <DEDUP_REMOVED lines=8> */
[----:B------:R-:W-:Y:S01]  /*8f20*/  HADD2.F32 R8, -RZ, R36.H1_H1 ;  /* 0x30000024ff087230 */ /* 0x000fe20000004100 */
        /* <DEDUP_REMOVED lines=10> */
[----:B------:R-:W-:Y:S01]  /*8fd0*/  HADD2.F32 R8, -RZ, R39.H1_H1 ;  /* 0x30000027ff087230 */ /* 0x000fe20000004100 */
        /* <DEDUP_REMOVED lines=14> */
.L_x_104:
[----:B------:R-:W-:Y:S05]  /*90c0*/  BSYNC B1 ;  /* 0x0000000000017941 */ /* 0x000fea0003800000 */
.L_x_103:
[----:B------:R-:W-:-:S04]  /*90d0*/  IADD3 R6, R61, 0x40, RZ ;  /* 0x000000403d067810 */ /* 0x000fc80007ffe0ff */
[----:B------:R-:W-:-:S13]  /*90e0*/  ISETP.GE.AND P0, PT, R6, R23, PT ;  /* 0x000000170600720c */ /* 0x000fda0003f06270 */
[----:B------:R-:W-:Y:S05]  /*90f0*/  @P0 BRA `(.L_x_115) ;  /* 0x0000411000000947 */ /* 0x000fea0003800000 */
[----:B------:R-:W-:Y:S01]  /*9100*/  ISETP.GE.AND P0, PT, R38, c[0x0][0x27c], PT ;  /* 0x00009f0026007a0c */ /* 0x000fe20003f06270 */
[----:B------:R-:W-:-:S12]  /*9110*/  BSSY B0, `(.L_x_116) ;  /* 0x0000028000007945 */ /* 0x000fd80003800000 */
        /* <DEDUP_REMOVED lines=10> */
[C---:B------:R-:W-:Y:S01]  /*91c0*/  FMUL.FTZ R9, R6.reuse, R12 ;  /* 0x0000000c06097220 */ /* 0x040fe20000410000 */
[----:B------:R-:W-:Y:S01]  /*91d0*/  HADD2.F32 R17, -RZ, R10.H1_H1 ;  /* 0x3000000aff117230 */ /* 0x000fe20000004100 */
[C---:B------:R-:W-:Y:S01]  /*91e0*/  FMUL.FTZ R10, R15.reuse, R14 ;  /* 0x0000000e0f0a7220 */ /* 0x040fe20000410000 */
[----:B------:R-:W-:Y:S01]  /*91f0*/  HADD2.F32 R8, -RZ, R57.H0_H0 ;  /* 0x20000039ff087230 */ /* 0x000fe20000004100 */
[----:B------:R-:W-:Y:S01]  /*9200*/  FMUL.FTZ R15, R15, R16 ;  /* 0x000000100f0f7220 */ /* 0x000fe20000410000 */
[--C-:B------:R-:W-:Y:S01]  /*9210*/  HADD2.F32 R19, -RZ, R11.reuse.H1_H1 ;  /* 0x3000000bff137230 */ /* 0x100fe20000004100 */
[----:B------:R-:W-:Y:S01]  /*9220*/  FMUL.FTZ R6, R6, R13 ;  /* 0x0000000d06067220 */ /* 0x000fe20000410000 */
[----:B------:R-:W-:Y:S01]  /*9230*/  HADD2.F32 R20, -RZ, R11.H0_H0 ;  /* 0x2000000bff147230 */ /* 0x000fe20000004100 */
[----:B------:R-:W-:-:S02]  /*9240*/  FFMA.FTZ R15, R8, R14, R15 ;  /* 0x0000000e080f7223 */ /* 0x000fc4000001000f */
[C---:B------:R-:W-:Y:S01]  /*9250*/  FFMA.FTZ R14, R7.reuse, R13, -R9 ;  /* 0x0000000d070e7223 */ /* 0x040fe20000010809 */
[----:B------:R-:W-:Y:S01]  /*9260*/  HADD2.F32 R9, -RZ, R25.H1_H1 ;  /* 0x30000019ff097230 */ /* 0x000fe20000004100 */
[----:B------:R-:W-:Y:S01]  /*9270*/  FFMA.FTZ R13, R7, R12, R6 ;  /* 0x0000000c070d7223 */ /* 0x000fe20000010006 */
[----:B------:R-:W-:Y:S01]  /*9280*/  HADD2.F32 R6, -RZ, R24.H1_H1 ;  /* 0x30000018ff067230 */ /* 0x000fe20000004100 */
[----:B------:R-:W-:Y:S01]  /*9290*/  FFMA.FTZ R16, R8, R16, -R10 ;  /* 0x0000001008107223 */ /* 0x000fe2000001080a */
[----:B------:R-:W-:Y:S01]  /*92a0*/  HADD2.F32 R8, -RZ, R56.H0_H0 ;  /* 0x20000038ff087230 */ /* 0x000fe20000004100 */
[C---:B------:R-:W-:Y:S01]  /*92b0*/  FMUL.FTZ R11, R9.reuse, R17 ;  /* 0x00000011090b7220 */ /* 0x040fe20000410000 */
[----:B------:R-:W-:Y:S01]  /*92c0*/  HADD2.F32 R7, -RZ, R52.H0_H0 ;  /* 0x20000034ff077230 */ /* 0x000fe20000004100 */
[----:B------:R-:W-:Y:S02]  /*92d0*/  FMUL.FTZ R10, R9, R18 ;  /* 0x00000012090a7220 */ /* 0x000fe40000410000 */
[----:B------:R-:W-:-:S02]  /*92e0*/  FMUL.FTZ R9, R6, R19 ;  /* 0x0000001306097220 */ /* 0x000fc40000410000 */
[----:B------:R-:W-:Y:S02]  /*92f0*/  FMUL.FTZ R6, R6, R20 ;  /* 0x0000001406067220 */ /* 0x000fe40000410000 */
[C---:B------:R-:W-:Y:S02]  /*9300*/  FFMA.FTZ R12, R8.reuse, R18, -R11 ;  /* 0x00000012080c7223 */ /* 0x040fe4000001080b */
[----:B------:R-:W-:Y:S01]  /*9310*/  FFMA.FTZ R10, R8, R17, R10 ;  /* 0x00000011080a7223 */ /* 0x000fe2000001000a */
[----:B------:R-:W-:Y:S01]  /*9320*/  F2FP.PACK_AB R8, R15, R16 ;  /* 0x000000100f08723e */ /* 0x000fe200000000ff */
[----:B------:R-:W-:Y:S01]  /*9330*/  FFMA.FTZ R11, R7, R20, -R9 ;  /* 0x00000014070b7223 */ /* 0x000fe20000010809 */
[----:B------:R-:W-:Y:S01]  /*9340*/  F2FP.PACK_AB R9, R13, R14 ;  /* 0x0000000e0d09723e */ /* 0x000fe200000000ff */
[----:B------:R-:W-:Y:S01]  /*9350*/  FFMA.FTZ R6, R7, R19, R6 ;  /* 0x0000001307067223 */ /* 0x000fe20000010006 */
[----:B------:R-:W-:-:S04]  /*9360*/  F2FP.PACK_AB R10, R10, R12 ;  /* 0x0000000c0a0a723e */ /* 0x000fc800000000ff */
[----:B------:R-:W-:-:S05]  /*9370*/  F2FP.PACK_AB R11, R6, R11 ;  /* 0x0000000b060b723e */ /* 0x000fca00000000ff */
[----:B------:R1:W-:Y:S02]  /*9380*/  STS.128 [R21+0x1000], R8 ;  /* 0x0010000815007388 */ /* 0x0003e40000000c00 */
.L_x_117:
[----:B------:R-:W-:Y:S05]  /*9390*/  BSYNC B0 ;  /* 0x0000000000007941 */ /* 0x000fea0003800000 */
.L_x_116:
[----:B------:R-:W-:Y:S01]  /*93a0*/  IADD3 R6, R38, 0x8, RZ ;  /* 0x0000000826067810 */ /* 0x000fe20007ffe0ff */
[----:B------:R-:W-:Y:S03]  /*93b0*/  BSSY B0, `(.L_x_118) ;  /* 0x0000029000007945 */ /* 0x000fe60003800000 */
[----:B------:R-:W-:-:S13]  /*93c0*/  ISETP.GE.AND P0, PT, R6, c[0x0][0x27c], PT ;  /* 0x00009f0006007a0c */ /* 0x000fda0003f06270 */
[----:B------:R-:W-:Y:S05]  /*93d0*/  @P0 BRA `(.L_x_119) ;  /* 0x0000026000000947 */ /* 0x000fea0003800000 */
[----:B-1----:R-:W1:Y:S01]  /*93e0*/  LDS.128 R8, [R22+0x1000] ;  /* 0x0010000016087984 */ /* 0x002e620000000c00 */
        /* <DEDUP_REMOVED lines=18> */
[--C-:B------:R-:W-:Y:S01]  /*9510*/  HADD2.F32 R9, -RZ, R28.reuse.H1_H1 ;  /* 0x3000001cff097230 */ /* 0x100fe20000004100 */
[----:B------:R-:W-:Y:S01]  /*9520*/  FFMA.FTZ R13, R7, R12, R6 ;  /* 0x0000000c070d7223 */ /* 0x000fe20000010006 */
[----:B------:R-:W-:Y:S01]  /*9530*/  HADD2.F32 R6, -RZ, R28.H0_H0 ;  /* 0x2000001cff067230 */ /* 0x000fe20000004100 */
        /* <DEDUP_REMOVED lines=16> */
.L_x_119:
[----:B------:R-:W-:Y:S05]  /*9640*/  BSYNC B0 ;  /* 0x0000000000007941 */ /* 0x000fea0003800000 */
.L_x_118:
        /* <DEDUP_REMOVED lines=23> */
[----:B------:R-:W-:Y:S01]  /*97c0*/  HADD2.F32 R9, -RZ, R31.H0_H0 ;  /* 0x2000001fff097230 */ /* 0x000fe20000004100 */
        /* <DEDUP_REMOVED lines=18> */
.L_x_121:
[----:B------:R-:W-:Y:S05]  /*98f0*/  BSYNC B0 ;  /* 0x0000000000007941 */ /* 0x000fea0003800000 */
.L_x_120:
        /* <DEDUP_REMOVED lines=42> */
.L_x_123:
[----:B------:R-:W-:Y:S05]  /*9ba0*/  BSYNC B0 ;  /* 0x0000000000007941 */ /* 0x000fea0003800000 */
.L_x_122:
        /* <DEDUP_REMOVED lines=29> */
[----:B------:R-:W-:Y:S01]  /*9d80*/  HADD2.F32 R7, -RZ, R34.H1_H1 ;  /* 0x30000022ff077230 */ /* 0x000fe20000004100 */
        /* <DEDUP_REMOVED lines=12> */
.L_x_125:
[----:B------:R-:W-:Y:S05]  /*9e50*/  BSYNC B0 ;  /* 0x0000000000007941 */ /* 0x000fea0003800000 */
.L_x_124:
        /* <DEDUP_REMOVED lines=15> */
[----:B------:R-:W-:Y:S01]  /*9f50*/  HADD2.F32 R8, -RZ, R36.H1_H1 ;  /* 0x30000024ff087230 */ /* 0x000fe20000004100 */
        /* <DEDUP_REMOVED lines=10> */
[----:B------:R-:W-:Y:S01]  /*a000*/  HADD2.F32 R8, -RZ, R39.H1_H1 ;  /* 0x30000027ff087230 */ /* 0x000fe20000004100 */
        /* <DEDUP_REMOVED lines=13> */
[----:B------:R1:W-:Y:S01]  /*a0e0*/  STS.128 [R22+0x5000], R8 ;  /* 0x0050000816007388 */ /* 0x0003e20000000c00 */
[----:B------:R-:W-:Y:S05]  /*a0f0*/  BRA `(.L_x_115) ;  /* 0x0000311000007947 */ /* 0x000fea0003800000 */
.L_x_100:
        /* <DEDUP_REMOVED lines=15> */
[C---:B------:R-:W-:Y:S01]  /*a1f0*/  ISETP.GE.AND P0, PT, R64.reuse, c[0x0][0x27c], PT ;  /* 0x00009f0040007a0c */ /* 0x040fe20003f06270 */
[----:B------:R-:W-:Y:S01]  /*a200*/  CS2R R22, SRZ ;  /* 0x0000000000167805 */ /* 0x000fe2000001ff00 */
[----:B------:R-:W-:Y:S01]  /*a210*/  CS2R R20, SRZ ;  /* 0x0000000000147805 */ /* 0x000fe2000001ff00 */
[----:B------:R-:W-:Y:S01]  /*a220*/  CS2R R10, SRZ ;  /* 0x00000000000a7805 */ /* 0x000fe2000001ff00 */
[----:B------:R-:W-:Y:S01]  /*a230*/  CS2R R8, SRZ ;  /* 0x0000000000087805 */ /* 0x000fe2000001ff00 */
[----:B------:R-:W-:-:S02]  /*a240*/  IADD3 R14, R64, 0x10, RZ ;  /* 0x00000010400e7810 */ /* 0x000fc40007ffe0ff */
[----:B------:R-:W-:-:S06]  /*a250*/  IADD3 R15, R64, 0x20, RZ ;  /* 0x00000020400f7810 */ /* 0x000fcc0007ffe0ff */
[----:B------:R-:W-:-:S04]  /*a260*/  @!P0 IMAD.WIDE R12, R64, 0x2, R34 ;  /* 0x00000002400c8825 */ /* 0x000fc800078e0222 */
[----:B------:R-:W-:Y:S01]  /*a270*/  @!P0 IMAD.WIDE R6, R64, 0x2, R32 ;  /* 0x0000000240068825 */ /* 0x000fe200078e0220 */
[----:B------:R1:W5:Y:S01]  /*a280*/  @!P0 LD.E.128 R20, [R12.64] ;  /* 0x000000060c148980 */ /* 0x000362000c101d00 */
[----:B------:R-:W-:-:S03]  /*a290*/  ISETP.GE.AND P1, PT, R14, c[0x0][0x27c], PT ;  /* 0x00009f000e007a0c */ /* 0x000fc60003f26270 */
[----:B------:R2:W5:Y:S01]  /*a2a0*/  @!P0 LD.E.128 R8, [R6.64] ;  /* 0x0000000606088980 */ /* 0x000562000c101d00 */
[----:B------:R-:W-:Y:S01]  /*a2b0*/  ISETP.GE.AND P0, PT, R15, c[0x0][0x27c], PT ;  /* 0x00009f000f007a0c */ /* 0x000fe20003f06270 */
[----:B------:R-:W-:Y:S01]  /*a2c0*/  CS2R R26, SRZ ;  /* 0x00000000001a7805 */ /* 0x000fe2000001ff00 */
[----:B------:R-:W-:Y:S01]  /*a2d0*/  CS2R R24, SRZ ;  /* 0x0000000000187805 */ /* 0x000fe2000001ff00 */
[----:B------:R-:W-:Y:S01]  /*a2e0*/  CS2R R30, SRZ ;  /* 0x00000000001e7805 */ /* 0x000fe2000001ff00 */
[----:B------:R-:W-:Y:S01]  /*a2f0*/  CS2R R28, SRZ ;  /* 0x00000000001c7805 */ /* 0x000fe2000001ff00 */
[----:B------:R-:W-:Y:S01]  /*a300*/  CS2R R18, SRZ ;  /* 0x0000000000127805 */ /* 0x000fe2000001ff00 */
[----:B------:R-:W-:Y:S01]  /*a310*/  CS2R R16, SRZ ;  /* 0x0000000000107805 */ /* 0x000fe2000001ff00 */
[----:B-1----:R-:W-:Y:S02]  /*a320*/  CS2R R12, SRZ ;  /* 0x00000000000c7805 */ /* 0x002fe4000001ff00 */
[----:B--2---:R-:W-:-:S04]  /*a330*/  @!P1 SHF.R.S32.HI R7, RZ, 0x1f, R14 ;  /* 0x0000001fff079819 */ /* 0x004fc8000001140e */
[----:B------:R-:W-:Y:S02]  /*a340*/  @!P0 SHF.R.S32.HI R6, RZ, 0x1f, R15 ;  /* 0x0000001fff068819 */ /* 0x000fe4000001140f */
[----:B------:R-:W-:Y:S02]  /*a350*/  @!P1 LEA.HI R7, R7, R14, RZ, 0x3 ;  /* 0x0000000e07079211 */ /* 0x000fe400078f18ff */
[----:B------:R-:W-:Y:S02]  /*a360*/  @!P0 LEA.HI R6, R6, R15, RZ, 0x3 ;  /* 0x0000000f06068211 */ /* 0x000fe400078f18ff */
[----:B------:R-:W-:Y:S01]  /*a370*/  @!P1 LOP3.LUT R7, R7, 0xfffffff8, RZ, 0xc0, !PT ;  /* 0xfffffff807079812 */ /* 0x000fe200078ec0ff */
[----:B------:R-:W-:Y:S01]  /*a380*/  CS2R R14, SRZ ;  /* 0x00000000000e7805 */ /* 0x000fe2000001ff00 */
[----:B------:R-:W-:-:S03]  /*a390*/  @!P0 LOP3.LUT R6, R6, 0xfffffff8, RZ, 0xc0, !PT ;  /* 0xfffffff806068812 */ /* 0x000fc600078ec0ff */
[----:B------:R-:W-:-:S04]  /*a3a0*/  @!P1 IMAD.WIDE R38, R7, 0x2, R34 ;  /* 0x0000000207269825 */ /* 0x000fc800078e0222 */
[C---:B------:R-:W-:Y:S01]  /*a3b0*/  @!P0 IMAD.WIDE R36, R6.reuse, 0x2, R34 ;  /* 0x0000000206248825 */ /* 0x040fe200078e0222 */
[----:B------:R1:W5:Y:S03]  /*a3c0*/  @!P1 LD.E.128 R24, [R38.64] ;  /* 0x0000000626189980 */ /* 0x000366000c101d00 */
[--C-:B------:R-:W-:Y:S01]  /*a3d0*/  @!P1 IMAD.WIDE R34, R7, 0x2, R32.reuse ;  /* 0x0000000207229825 */ /* 0x100fe200078e0220 */
[----:B------:R1:W5:Y:S03]  /*a3e0*/  @!P0 LD.E.128 R28, [R36.64] ;  /* 0x00000006241c8980 */ /* 0x000366000c101d00 */
[----:B------:R-:W-:Y:S01]  /*a3f0*/  @!P0 IMAD.WIDE R6, R6, 0x2, R32 ;  /* 0x0000000206068825 */ /* 0x000fe200078e0220 */
[----:B------:R1:W5:Y:S04]  /*a400*/  @!P1 LD.E.128 R12, [R34.64] ;  /* 0x00000006220c9980 */ /* 0x000368000c101d00 */
[----:B------:R1:W5:Y:S02]  /*a410*/  @!P0 LD.E.128 R16, [R6.64] ;  /* 0x0000000606108980 */ /* 0x000364000c101d00 */
.L_x_127:
[----:B------:R-:W-:Y:S05]  /*a420*/  BSYNC B0 ;  /* 0x0000000000007941 */ /* 0x000fea0003800000 */
.L_x_126:
[--C-:B-----5:R-:W-:Y:S01]  /*a430*/  IMAD.MOV.U32 R42, RZ, RZ, R29.reuse ;  /* 0x000000ffff2a7224 */ /* 0x120fe200078e001d */
[----:B-1----:R-:W-:Y:S01]  /*a440*/  SHF.R.U32.HI R37, RZ, 0x10, R29 ;  /* 0x00000010ff257819 */ /* 0x002fe2000001161d */
[----:B------:R-:W-:Y:S01]  /*a450*/  IMAD R7, R174, -0x80, R60 ;  /* 0xffffff80ae077824 */ /* 0x000fe200078e023c */
[--C-:B------:R-:W-:Y:S01]  /*a460*/  SHF.R.U64 R56, R20, 0x10, R21.reuse ;  /* 0x0000001014387819 */ /* 0x100fe20000001215 */
[----:B------:R-:W-:Y:S01]  /*a470*/  IMAD.MOV.U32 R57, RZ, RZ, R21 ;  /* 0x000000ffff397224 */ /* 0x000fe200078e0015 */
[----:B------:R-:W-:Y:S01]  /*a480*/  PRMT R69, R42, 0x5410, R37 ;  /* 0x000054102a457816 */ /* 0x000fe20000000025 */
[----:B------:R-:W-:Y:S01]  /*a490*/  IMAD.MOV.U32 R51, RZ, RZ, R24 ;  /* 0x000000ffff337224 */ /* 0x000fe200078e0018 */
[----:B------:R-:W-:Y:S01]  /*a4a0*/  IMNMX R42, R7, 0x80, PT ;  /* 0x00000080072a7817 */ /* 0x000fe20003800200 */
[----:B------:R-:W-:Y:S01]  /*a4b0*/  IMAD.MOV.U32 R47, RZ, RZ, R26 ;  /* 0x000000ffff2f7224 */ /* 0x000fe200078e001a */
[----:B------:R-:W-:Y:S01]  /*a4c0*/  SHF.R.U32.HI R53, RZ, 0x10, R21 ;  /* 0x00000010ff357819 */ /* 0x000fe20000011615 */
[----:B------:R-:W-:Y:S01]  /*a4d0*/  IMAD.MOV.U32 R58, RZ, RZ, R20 ;  /* 0x000000ffff3a7224 */ /* 0x000fe200078e0014 */
[----:B------:R-:W-:Y:S01]  /*a4e0*/  ISETP.GE.AND P0, PT, R61, R42, PT ;  /* 0x0000002a3d00720c */ /* 0x000fe20003f06270 */
[----:B------:R-:W-:Y:S01]  /*a4f0*/  IMAD.MOV.U32 R55, RZ, RZ, R22 ;  /* 0x000000ffff377224 */ /* 0x000fe200078e0016 */
[----:B------:R-:W-:Y:S01]  /*a500*/  SHF.R.U64 R48, R24, 0x10, R25 ;  /* 0x0000001018307819 */ /* 0x000fe20000001219 */
[----:B------:R-:W-:Y:S01]  /*a510*/  IMAD.MOV.U32 R54, RZ, RZ, R23 ;  /* 0x000000ffff367224 */ /* 0x000fe200078e0017 */
[----:B------:R-:W-:Y:S01]  /*a520*/  SHF.R.U64 R44, R26, 0x10, R27 ;  /* 0x000000101a2c7819 */ /* 0x000fe2000000121b */
[----:B------:R-:W-:Y:S01]  /*a530*/  IMAD.MOV.U32 R50, RZ, RZ, R25 ;  /* 0x000000ffff327224 */ /* 0x000fe200078e0019 */
[--C-:B------:R-:W-:Y:S01]  /*a540*/  SHF.R.U64 R52, R22, 0x10, R23.reuse ;  /* 0x0000001016347819 */ /* 0x100fe20000001217 */
[----:B------:R-:W-:Y:S01]  /*a550*/  IMAD.MOV.U32 R43, RZ, RZ, R28 ;  /* 0x000000ffff2b7224 */ /* 0x000fe200078e001c */
[----:B------:R-:W-:Y:S01]  /*a560*/  SHF.R.U32.HI R49, RZ, 0x10, R23 ;  /* 0x00000010ff317819 */ /* 0x000fe20000011617 */
[----:B------:R-:W-:Y:S01]  /*a570*/  IMAD.MOV.U32 R39, RZ, RZ, R30 ;  /* 0x000000ffff277224 */ /* 0x000fe200078e001e */
[----:B------:R-:W-:Y:S01]  /*a580*/  SHF.R.U32.HI R45, RZ, 0x10, R25 ;  /* 0x00000010ff2d7819 */ /* 0x000fe20000011619 */
[----:B------:R-:W-:Y:S01]  /*a590*/  IMAD.MOV.U32 R38, RZ, RZ, R31 ;  /* 0x000000ffff267224 */ /* 0x000fe200078e001f */
[----:B------:R-:W-:Y:S01]  /*a5a0*/  SHF.R.U64 R40, R28, 0x10, R29 ;  /* 0x000000101c287819 */ /* 0x000fe2000000121d */
[----:B------:R-:W-:Y:S01]  /*a5b0*/  IMAD.MOV.U32 R26, RZ, RZ, R13 ;  /* 0x000000ffff1a7224 */ /* 0x000fe200078e000d */
[----:B------:R-:W-:Y:S01]  /*a5c0*/  SHF.R.U64 R36, R30, 0x10, R31 ;  /* 0x000000101e247819 */ /* 0x000fe2000000121f */
[----:B------:R-:W-:Y:S01]  /*a5d0*/  IMAD.MOV.U32 R46, RZ, RZ, R27 ;  /* 0x000000ffff2e7224 */ /* 0x000fe200078e001b */
[----:B------:R-:W-:Y:S01]  /*a5e0*/  SHF.R.U32.HI R33, RZ, 0x10, R31 ;  /* 0x00000010ff217819 */ /* 0x000fe2000001161f */
[----:B------:R-:W-:Y:S01]  /*a5f0*/  IMAD.MOV.U32 R31, RZ, RZ, R10 ;  /* 0x000000ffff1f7224 */ /* 0x000fe200078e000a */
[----:B------:R-:W-:Y:S01]  /*a600*/  SHF.R.U64 R24, R12, 0x10, R13 ;  /* 0x000000100c187819 */ /* 0x000fe2000000120d */
[----:B------:R-:W-:Y:S01]  /*a610*/  IMAD.MOV.U32 R30, RZ, RZ, R11 ;  /* 0x000000ffff1e7224 */ /* 0x000fe200078e000b */
[----:B------:R-:W-:Y:S01]  /*a620*/  SHF.R.U32.HI R21, RZ, 0x10, R13 ;  /* 0x00000010ff157819 */ /* 0x000fe2000001160d */
[----:B------:R-:W-:Y:S01]  /*a630*/  IMAD.MOV.U32 R23, RZ, RZ, R14 ;  /* 0x000000ffff177224 */ /* 0x000fe200078e000e */
[----:B------:R-:W-:Y:S01]  /*a640*/  SHF.R.U32.HI R41, RZ, 0x10, R27 ;  /* 0x00000010ff297819 */ /* 0x000fe2000001161b */
[----:B------:R-:W-:Y:S01]  /*a650*/  IMAD.MOV.U32 R22, RZ, RZ, R15 ;  /* 0x000000ffff167224 */ /* 0x000fe200078e000f */
[--C-:B------:R-:W-:Y:S01]  /*a660*/  SHF.R.U64 R28, R10, 0x10, R11.reuse ;  /* 0x000000100a1c7819 */ /* 0x100fe2000000120b */
[----:B------:R-:W-:Y:S01]  /*a670*/  IMAD.MOV.U32 R35, RZ, RZ, R8 ;  /* 0x000000ffff237224 */ /* 0x000fe200078e0008 */
[----:B------:R-:W-:Y:S01]  /*a680*/  SHF.R.U32.HI R25, RZ, 0x10, R11 ;  /* 0x00000010ff197819 */ /* 0x000fe2000001160b */
[----:B------:R-:W-:Y:S01]  /*a690*/  IMAD.MOV.U32 R34, RZ, RZ, R9 ;  /* 0x000000ffff227224 */ /* 0x000fe200078e0009 */
[--C-:B------:R-:W-:Y:S01]  /*a6a0*/  SHF.R.U64 R20, R14, 0x10, R15.reuse ;  /* 0x000000100e147819 */ /* 0x100fe2000000120f */
[----:B------:R-:W-:Y:S01]  /*a6b0*/  IMAD.MOV.U32 R27, RZ, RZ, R12 ;  /* 0x000000ffff1b7224 */ /* 0x000fe200078e000c */
[----:B------:R-:W-:Y:S01]  /*a6c0*/  SHF.R.U32.HI R13, RZ, 0x10, R15 ;  /* 0x00000010ff0d7819 */ /* 0x000fe2000001160f */
        /* <DEDUP_REMOVED lines=8> */
[----:B------:R-:W-:-:S04]  /*a750*/  DEPBAR.LE SB0, 0x1 ;  /* 0x000080400000791a */ /* 0x000fc80000000000 */
[--C-:B------:R-:W-:Y:S01]  /*a760*/  SHF.R.U64 R8, R18, 0x10, R19.reuse ;  /* 0x0000001012087819 */ /* 0x100fe20000001213 */
[----:B------:R-:W-:Y:S01]  /*a770*/  BSSY B1, `(.L_x_128) ;  /* 0x000015c000017945 */ /* 0x000fe20003800000 */
[----:B------:R-:W-:Y:S02]  /*a780*/  SHF.R.U32.HI R6, RZ, 0x10, R19 ;  /* 0x00000010ff067819 */ /* 0x000fe40000011613 */
[----:B------:R-:W-:Y:S02]  /*a790*/  PRMT R53, R53, 0x5410, R50 ;  /* 0x0000541035357816 */ /* 0x000fe40000000032 */
[----:B------:R-:W-:Y:S02]  /*a7a0*/  PRMT R52, R52, 0x5410, R48 ;  /* 0x0000541034347816 */ /* 0x000fe40000000030 */
[----:B------:R-:W-:Y:S02]  /*a7b0*/  PRMT R54, R54, 0x5410, R45 ;  /* 0x0000541036367816 */ /* 0x000fe4000000002d */
[----:B------:R-:W-:-:S02]  /*a7c0*/  PRMT R55, R55, 0x5410, R47 ;  /* 0x0000541037377816 */ /* 0x000fc4000000002f */
[----:B------:R-:W-:Y:S02]  /*a7d0*/  PRMT R58, R58, 0x5410, R46 ;  /* 0x000054103a3a7816 */ /* 0x000fe4000000002e */
[----:B------:R-:W-:Y:S02]  /*a7e0*/  PRMT R56, R56, 0x5410, R44 ;  /* 0x0000541038387816 */ /* 0x000fe4000000002c */
        /* <DEDUP_REMOVED lines=16> */
[----:B------:R-:W-:Y:S01]  /*a8f0*/  PRMT R67, R6, 0x5410, R10 ;  /* 0x0000541006437816 */ /* 0x000fe2000000000a */
[----:B------:R-:W-:Y:S06]  /*a900*/  BAR.SYNC.DEFER_BLOCKING 0x0 ;  /* 0x0000000000007b1d */ /* 0x000fec0000010000 */
[----:B------:R-:W-:Y:S05]  /*a910*/  @P0 BRA `(.L_x_129) ;  /* 0x0000141000000947 */ /* 0x000fea0003800000 */
[----:B------:R-:W-:Y:S01]  /*a920*/  ISETP.GE.AND P0, PT, R64, c[0x0][0x27c], PT ;  /* 0x00009f0040007a0c */ /* 0x000fe20003f06270 */
[----:B------:R-:W-:-:S12]  /*a930*/  BSSY B0, `(.L_x_130) ;  /* 0x0000065000007945 */ /* 0x000fd80003800000 */
[----:B------:R-:W-:Y:S05]  /*a940*/  @P0 BRA `(.L_x_131) ;  /* 0x0000063000000947 */ /* 0x000fea0003800000 */
[----:B------:R-:W-:Y:S01]  /*a950*/  MOV R8, c[0x0][0x27c] ;  /* 0x00009f0000087a02 */ /* 0x000fe20000000f00 */
[----:B------:R-:W-:Y:S01]  /*a960*/  HADD2.F32 R19, -RZ, R58.H0_H0 ;  /* 0x2000003aff137230 */ /* 0x000fe20000004100 */
[----:B------:R-:W-:Y:S01]  /*a970*/  LEA.HI R7, R61, R61, RZ, 0x1 ;  /* 0x0000003d3d077211 */ /* 0x000fe200078f08ff */
[----:B------:R-:W-:Y:S01]  /*a980*/  HADD2.F32 R18, -RZ, R56.H0_H0 ;  /* 0x20000038ff127230 */ /* 0x000fe20000004100 */
[----:B------:R-:W-:Y:S02]  /*a990*/  LEA.HI R8, R8, R62, RZ, 0x1d ;  /* 0x0000003e08087211 */ /* 0x000fe400078fe8ff */
[----:B------:R-:W-:Y:S02]  /*a9a0*/  SHF.L.U32 R6, R59, 0x6, RZ ;  /* 0x000000063b067819 */ /* 0x000fe400000006ff */
[----:B------:R-:W-:Y:S02]  /*a9b0*/  SHF.R.S32.HI R10, RZ, 0x1f, R8 ;  /* 0x0000001fff0a7819 */ /* 0x000fe40000011408 */
[----:B------:R-:W-:-:S02]  /*a9c0*/  LOP3.LUT R7, R7, 0x7fffffe, RZ, 0xc0, !PT ;  /* 0x07fffffe07077812 */ /* 0x000fc400078ec0ff */
[----:B------:R-:W-:Y:S02]  /*a9d0*/  LOP3.LUT R6, R6, 0xc0, RZ, 0xc0, !PT ;  /* 0x000000c006067812 */ /* 0x000fe400078ec0ff */
[----:B------:R-:W-:Y:S02]  /*a9e0*/  LEA.HI R10, R10, R8, RZ, 0x2 ;  /* 0x000000080a0a7211 */ /* 0x000fe400078f10ff */
[----:B------:R-:W-:Y:S02]  /*a9f0*/  IADD3 R7, R61, -R7, RZ ;  /* 0x800000073d077210 */ /* 0x000fe40007ffe0ff */
[----:B------:R-:W-:Y:S02]  /*aa00*/  SHF.L.U32 R8, R8, 0x3, RZ ;  /* 0x0000000308087819 */ /* 0x000fe400000006ff */
[----:B------:R-:W-:Y:S02]  /*aa10*/  LOP3.LUT R9, R6, 0x18, R64, 0xf8, !PT ;  /* 0x0000001806097812 */ /* 0x000fe400078ef840 */
[----:B------:R-:W-:-:S02]  /*aa20*/  SHF.R.U32.HI R11, RZ, 0x3, R6 ;  /* 0x00000003ff0b7819 */ /* 0x000fc40000011606 */
[----:B------:R-:W-:Y:S02]  /*aa30*/  LEA R7, R63, R7, 0x3 ;  /* 0x000000073f077211 */ /* 0x000fe400078e18ff */
[----:B------:R-:W-:Y:S02]  /*aa40*/  LOP3.LUT R6, R6, 0x18, R8, 0xf8, !PT ;  /* 0x0000001806067812 */ /* 0x000fe400078ef808 */
[----:B------:R-:W-:Y:S02]  /*aa50*/  SHF.L.U32 R8, R10, 0xa, RZ ;  /* 0x0000000a0a087819 */ /* 0x000fe400000006ff */
[-C--:B------:R-:W-:Y:S02]  /*aa60*/  LOP3.LUT R9, R9, R11.reuse, RZ, 0x3c, !PT ;  /* 0x0000000b09097212 */ /* 0x080fe400078e3cff */
[----:B------:R-:W-:Y:S02]  /*aa70*/  SHF.L.U32 R7, R7, 0x5, RZ ;  /* 0x0000000507077819 */ /* 0x000fe400000006ff */
[----:B------:R-:W-:-:S02]  /*aa80*/  LOP3.LUT R6, R6, R11, RZ, 0x3c, !PT ;  /* 0x0000000b06067212 */ /* 0x000fc400078e3cff */
[----:B------:R-:W-:Y:S02]  /*aa90*/  LOP3.LUT R8, R8, 0x7ffff000, RZ, 0xc0, !PT ;  /* 0x7ffff00008087812 */ /* 0x000fe400078ec0ff */
[----:B------:R-:W-:Y:S02]  /*aaa0*/  IADD3 R9, R7, R9, RZ ;  /* 0x0000000907097210 */ /* 0x000fe40007ffe0ff */
[----:B------:R-:W-:Y:S01]  /*aab0*/  IADD3 R6, R6, R8, R7 ;  /* 0x0000000806067210 */ /* 0x000fe20007ffe007 */
[--C-:B------:R-:W-:Y:S01]  /*aac0*/  HADD2.F32 R7, -RZ, R43.reuse.H0_H0 ;  /* 0x2000002bff077230 */ /* 0x100fe20000004100 */
[----:B------:R-:W-:Y:S02]  /*aad0*/  SHF.L.U32 R37, R9, 0x1, RZ ;  /* 0x0000000109257819 */ /* 0x000fe400000006ff */
[----:B------:R-:W-:Y:S01]  /*aae0*/  SHF.L.U32 R34, R6, 0x1, RZ ;  /* 0x0000000106227819 */ /* 0x000fe200000006ff */
[----:B------:R-:W-:Y:S02]  /*aaf0*/  HADD2.F32 R6, -RZ, R43.H1_H1 ;  /* 0x3000002bff067230 */ /* 0x000fe40000004100 */
[----:B------:R-:W1:Y:S04]  /*ab00*/  LDS.128 R8, [R37+0x6100] ;  /* 0x0061000025087984 */ /* 0x000e680000000c00 */
[----:B------:R-:W2:Y:S01]  /*ab10*/  LDS.128 R12, [R34+0x6100] ;  /* 0x00610000220c7984 */ /* 0x000ea20000000c00 */
[----:B-1----:R-:W-:-:S02]  /*ab20*/  HADD2.F32 R25, -RZ, R9.H0_H0 ;  /* 0x20000009ff197230 */ /* 0x002fc40000004100 */
[----:B------:R-:W-:Y:S02]  /*ab30*/  HADD2.F32 R24, -RZ, R9.H1_H1 ;  /* 0x30000009ff187230 */ /* 0x000fe40000004100 */
[----:B------:R-:W-:Y:S02]  /*ab40*/  HADD2.F32 R23, -RZ, R8.H0_H0 ;  /* 0x20000008ff177230 */ /* 0x000fe40000004100 */
[----:B--2---:R-:W-:Y:S02]  /*ab50*/  HADD2.F32 R9, -RZ, R12.H0_H0 ;  /* 0x2000000cff097230 */ /* 0x004fe40000004100 */
[----:B------:R-:W-:Y:S02]  /*ab60*/  HADD2.F32 R22, -RZ, R8.H1_H1 ;  /* 0x30000008ff167230 */ /* 0x000fe40000004100 */
[--C-:B------:R-:W-:Y:S01]  /*ab70*/  HADD2.F32 R29, -RZ, R11.reuse.H0_H0 ;  /* 0x2000000bff1d7230 */ /* 0x100fe20000004100 */
[-C--:B------:R-:W-:Y:S01]  /*ab80*/  FMUL.FTZ R38, R9, R7.reuse ;  /* 0x0000000709267220 */ /* 0x080fe20000410000 */
[----:B------:R-:W-:Y:S01]  /*ab90*/  HADD2.F32 R28, -RZ, R11.H1_H1 ;  /* 0x3000000bff1c7230 */ /* 0x000fe20000004100 */
[----:B------:R-:W-:Y:S01]  /*aba0*/  FMUL.FTZ R11, R23, R7 ;  /* 0x00000007170b7220 */ /* 0x000fe20000410000 */
[--C-:B------:R-:W-:Y:S01]  /*abb0*/  HADD2.F32 R27, -RZ, R10.reuse.H0_H0 ;  /* 0x2000000aff1b7230 */ /* 0x100fe20000004100 */
[----:B------:R-:W-:Y:S01]  /*abc0*/  FMUL.FTZ R7, R22, R6 ;  /* 0x0000000616077220 */ /* 0x000fe20000410000 */
[----:B------:R-:W-:Y:S01]  /*abd0*/  HADD2.F32 R26, -RZ, R10.H1_H1 ;  /* 0x3000000aff1a7230 */ /* 0x000fe20000004100 */
[-C--:B------:R-:W-:Y:S01]  /*abe0*/  FFMA.FTZ R41, R9, R19.reuse, R11 ;  /* 0x0000001309297223 */ /* 0x080fe2000001000b */
[----:B------:R-:W-:Y:S01]  /*abf0*/  HADD2.F32 R8, -RZ, R12.H1_H1 ;  /* 0x3000000cff087230 */ /* 0x000fe20000004100 */
[----:B------:R-:W-:Y:S01]  /*ac00*/  FFMA.FTZ R19, R23, R19, -R38 ;  /* 0x0000001317137223 */ /* 0x000fe20000010826 */
[----:B------:R-:W-:-:S02]  /*ac10*/  HADD2.F32 R10, -RZ, R44.H0_H0 ;  /* 0x2000002cff0a7230 */ /* 0x000fc40000004100 */
[--C-:B------:R-:W-:Y:S01]  /*ac20*/  HADD2.F32 R21, -RZ, R15.reuse.H0_H0 ;  /* 0x2000000fff157230 */ /* 0x100fe20000004100 */
[C---:B------:R-:W-:Y:S01]  /*ac30*/  FFMA.FTZ R40, R8.reuse, R18, R7 ;  /* 0x0000001208287223 */ /* 0x040fe20000010007 */
[----:B------:R-:W-:Y:S01]  /*ac40*/  HADD2.F32 R20, -RZ, R15.H1_H1 ;  /* 0x3000000fff147230 */ /* 0x000fe20000004100 */
[----:B------:R-:W-:Y:S01]  /*ac50*/  FMUL.FTZ R9, R25, R10 ;  /* 0x0000000a19097220 */ /* 0x000fe20000410000 */
[----:B------:R-:W-:Y:S01]  /*ac60*/  HADD2.F32 R12, -RZ, R13.H0_H0 ;  /* 0x2000000dff0c7230 */ /* 0x000fe20000004100 */
[----:B------:R-:W-:Y:S01]  /*ac70*/  FMUL.FTZ R36, R8, R6 ;  /* 0x0000000608247220 */ /* 0x000fe20000410000 */
[----:B------:R-:W-:Y:S02]  /*ac80*/  HADD2.F32 R15, -RZ, R57.H0_H0 ;  /* 0x20000039ff0f7230 */ /* 0x000fe40000004100 */
[----:B------:R-:W-:Y:S01]  /*ac90*/  HADD2.F32 R7, -RZ, R44.H1_H1 ;  /* 0x3000002cff077230 */ /* 0x000fe20000004100 */
[C---:B------:R-:W-:Y:S01]  /*aca0*/  FMUL.FTZ R33, R12.reuse, R10 ;  /* 0x0000000a0c217220 */ /* 0x040fe20000410000 */
[----:B------:R-:W-:Y:S01]  /*acb0*/  HADD2.F32 R6, -RZ, R45.H0_H0 ;  /* 0x2000002dff067230 */ /* 0x000fe20000004100 */
[----:B------:R-:W-:Y:S01]  /*acc0*/  FFMA.FTZ R39, R12, R15, R9 ;  /* 0x0000000f0c277223 */ /* 0x000fe20000010009 */
[----:B------:R-:W-:Y:S01]  /*acd0*/  HADD2.F32 R17, -RZ, R13.H1_H1 ;  /* 0x3000000dff117230 */ /* 0x000fe20000004100 */
[-C--:B------:R-:W-:Y:S01]  /*ace0*/  FMUL.FTZ R10, R24, R7.reuse ;  /* 0x00000007180a7220 */ /* 0x080fe20000410000 */
[----:B------:R-:W-:Y:S01]  /*acf0*/  HADD2.F32 R13, -RZ, R53.H0_H0 ;  /* 0x20000035ff0d7230 */ /* 0x000fe20000004100 */
[-C--:B------:R-:W-:Y:S01]  /*ad00*/  FMUL.FTZ R9, R27, R6.reuse ;  /* 0x000000061b097220 */ /* 0x080fe20000410000 */
[--C-:B------:R-:W-:Y:S01]  /*ad10*/  HADD2.F32 R16, -RZ, R14.reuse.H0_H0 ;  /* 0x2000000eff107230 */ /* 0x100fe20000004100 */
[C---:B------:R-:W-:Y:S01]  /*ad20*/  FMUL.FTZ R31, R17.reuse, R7 ;  /* 0x00000007111f7220 */ /* 0x040fe20000410000 */
[----:B------:R-:W-:Y:S01]  /*ad30*/  HADD2.F32 R12, -RZ, R55.H0_H0 ;  /* 0x20000037ff0c7230 */ /* 0x000fe20000004100 */
[----:B------:R-:W-:Y:S01]  /*ad40*/  FFMA.FTZ R35, R17, R13, R10 ;  /* 0x0000000d11237223 */ /* 0x000fe2000001000a */
[----:B------:R-:W-:Y:S01]  /*ad50*/  HADD2.F32 R8, -RZ, R45.H1_H1 ;  /* 0x3000002dff087230 */ /* 0x000fe20000004100 */
[C---:B------:R-:W-:Y:S01]  /*ad60*/  FMUL.FTZ R17, R16.reuse, R6 ;  /* 0x0000000610117220 */ /* 0x040fe20000410000 */
[----:B------:R-:W-:Y:S01]  /*ad70*/  HADD2.F32 R14, -RZ, R14.H1_H1 ;  /* 0x3000000eff0e7230 */ /* 0x000fe20000004100 */
[----:B------:R-:W-:Y:S01]  /*ad80*/  FFMA.FTZ R32, R16, R12, R9 ;  /* 0x0000000c10207223 */ /* 0x000fe20000010009 */
[----:B------:R-:W-:Y:S01]  /*ad90*/  HADD2.F32 R10, -RZ, R52.H0_H0 ;  /* 0x20000034ff0a7230 */ /* 0x000fe20000004100 */
[-C--:B------:R-:W-:Y:S01]  /*ada0*/  FMUL.FTZ R9, R26, R8.reuse ;  /* 0x000000081a097220 */ /* 0x080fe20000410000 */
[--C-:B------:R-:W-:Y:S01]  /*adb0*/  HADD2.F32 R7, -RZ, R46.reuse.H1_H1 ;  /* 0x3000002eff077230 */ /* 0x100fe20000004100 */
[C---:B------:R-:W-:Y:S01]  /*adc0*/  FMUL.FTZ R16, R14.reuse, R8 ;  /* 0x000000080e107220 */ /* 0x040fe20000410000 */
[----:B------:R-:W-:Y:S01]  /*add0*/  HADD2.F32 R6, -RZ, R46.H0_H0 ;  /* 0x2000002eff067230 */ /* 0x000fe20000004100 */
[----:B------:R-:W-:Y:S01]  /*ade0*/  FFMA.FTZ R30, R14, R10, R9 ;  /* 0x0000000a0e1e7223 */ /* 0x000fe20000010009 */
[----:B------:R-:W-:Y:S01]  /*adf0*/  HADD2.F32 R9, -RZ, R54.H0_H0 ;  /* 0x20000036ff097230 */ /* 0x000fe20000004100 */
[----:B------:R-:W-:Y:S01]  /*ae00*/  FMUL.FTZ R11, R29, R7 ;  /* 0x000000071d0b7220 */ /* 0x000fe20000410000 */
[----:B------:R-:W-:Y:S01]  /*ae10*/  HADD2.F32 R8, -RZ, R49.H0_H0 ;  /* 0x20000031ff087230 */ /* 0x000fe20000004100 */
[----:B------:R-:W-:-:S02]  /*ae20*/  FMUL.FTZ R14, R28, R6 ;  /* 0x000000061c0e7220 */ /* 0x000fc40000410000 */
[C---:B------:R-:W-:Y:S02]  /*ae30*/  FMUL.FTZ R7, R21.reuse, R7 ;  /* 0x0000000715077220 */ /* 0x040fe40000410000 */
[C---:B------:R-:W-:Y:S02]  /*ae40*/  FMUL.FTZ R6, R20.reuse, R6 ;  /* 0x0000000614067220 */ /* 0x040fe40000410000 */
[----:B------:R-:W-:Y:S02]  /*ae50*/  FFMA.FTZ R21, R21, R9, R11 ;  /* 0x0000000915157223 */ /* 0x000fe4000001000b */
[----:B------:R-:W-:Y:S02]  /*ae60*/  FFMA.FTZ R20, R20, R8, R14 ;  /* 0x0000000814147223 */ /* 0x000fe4000001000e */
[----:B------:R-:W-:Y:S02]  /*ae70*/  FFMA.FTZ R15, R25, R15, -R33 ;  /* 0x0000000f190f7223 */ /* 0x000fe40000010821 */
[----:B------:R-:W-:-:S02]  /*ae80*/  FFMA.FTZ R13, R24, R13, -R31 ;  /* 0x0000000d180d7223 */ /* 0x000fc4000001081f */
[----:B------:R-:W-:Y:S02]  /*ae90*/  FFMA.FTZ R18, R22, R18, -R36 ;  /* 0x0000001216127223 */ /* 0x000fe40000010824 */
[----:B------:R-:W-:Y:S01]  /*aea0*/  FFMA.FTZ R11, R27, R12, -R17 ;  /* 0x0000000c1b0b7223 */ /* 0x000fe20000010811 */
[----:B------:R-:W-:Y:S01]  /*aeb0*/  F2FP.PACK_AB R13, R13, R15 ;  /* 0x0000000f0d0d723e */ /* 0x000fe200000000ff */
[----:B------:R-:W-:Y:S01]  /*aec0*/  FFMA.FTZ R14, R26, R10, -R16 ;  /* 0x0000000a1a0e7223 */ /* 0x000fe20000010810 */
[----:B------:R-:W-:Y:S01]  /*aed0*/  F2FP.PACK_AB R12, R18, R19 ;  /* 0x00000013120c723e */ /* 0x000fe200000000ff */
[----:B------:R-:W-:Y:S01]  /*aee0*/  FFMA.FTZ R7, R29, R9, -R7 ;  /* 0x000000091d077223 */ /* 0x000fe20000010807 */
[----:B------:R-:W-:Y:S01]  /*aef0*/  F2FP.PACK_AB R9, R35, R39 ;  /* 0x000000272309723e */ /* 0x000fe200000000ff */
[----:B------:R-:W-:Y:S01]  /*af00*/  FFMA.FTZ R6, R28, R8, -R6 ;  /* 0x000000081c067223 */ /* 0x000fe20000010806 */
[----:B------:R-:W-:Y:S02]  /*af10*/  F2FP.PACK_AB R14, R14, R11 ;  /* 0x0000000b0e0e723e */ /* 0x000fe400000000ff */
[----:B------:R-:W-:-:S02]  /*af20*/  F2FP.PACK_AB R8, R40, R41 ;  /* 0x000000292808723e */ /* 0x000fc400000000ff */
[----:B------:R-:W-:Y:S02]  /*af30*/  F2FP.PACK_AB R15, R6, R7 ;  /* 0x00000007060f723e */ /* 0x000fe400000000ff */
[----:B------:R-:W-:Y:S02]  /*af40*/  F2FP.PACK_AB R10, R30, R32 ;  /* 0x000000201e0a723e */ /* 0x000fe400000000ff */
[----:B------:R-:W-:Y:S01]  /*af50*/  F2FP.PACK_AB R11, R20, R21 ;  /* 0x00000015140b723e */ /* 0x000fe200000000ff */
[----:B------:R1:W-:Y:S04]  /*af60*/  STS.128 [R37+0x6100], R12 ;  /* 0x0061000c25007388 */ /* 0x0003e80000000c00 */
[----:B------:R1:W-:Y:S02]  /*af70*/  STS.128 [R34+0x6100], R8 ;  /* 0x0061000822007388 */ /* 0x0003e40000000c00 */
.L_x_131:
[----:B------:R-:W-:Y:S05]  /*af80*/  BSYNC B0 ;  /* 0x0000000000007941 */ /* 0x000fea0003800000 */
.L_x_130:
[----:B------:R-:W-:Y:S01]  /*af90*/  IADD3 R6, R64, 0x10, RZ ;  /* 0x0000001040067810 */ /* 0x000fe20007ffe0ff */
[----:B------:R-:W-:Y:S03]  /*afa0*/  BSSY B0, `(.L_x_132) ;  /* 0x000006c000007945 */ /* 0x000fe60003800000 */
[----:B------:R-:W-:-:S13]  /*afb0*/  ISETP.GE.AND P0, PT, R6, c[0x0][0x27c], PT ;  /* 0x00009f0006007a0c */ /* 0x000fda0003f06270 */
[----:B------:R-:W-:Y:S05]  /*afc0*/  @P0 BRA `(.L_x_133) ;  /* 0x0000069000000947 */ /* 0x000fea0003800000 */
[----:B-1----:R-:W-:Y:S01]  /*afd0*/  SHF.R.S32.HI R10, RZ, 0x1f, R6 ;  /* 0x0000001fff0a7819 */ /* 0x002fe20000011406 */
[----:B------:R-:W-:Y:S01]  /*afe0*/  HADD2.F32 R19, -RZ, R51.H1_H1 ;  /* 0x30000033ff137230 */ /* 0x000fe20000004100 */
[----:B------:R-:W-:Y:S01]  /*aff0*/  LEA.HI R9, R61, R61, RZ, 0x1 ;  /* 0x0000003d3d097211 */ /* 0x000fe200078f08ff */
[----:B------:R-:W-:Y:S01]  /*b000*/  HADD2.F32 R18, -RZ, R52.H1_H1 ;  /* 0x30000034ff127230 */ /* 0x000fe20000004100 */
[CC--:B------:R-:W-:Y:S02]  /*b010*/  LEA.HI R8, R10.reuse, R6.reuse, RZ, 0x3 ;  /* 0x000000060a087211 */ /* 0x0c0fe400078f18ff */
[----:B------:R-:W-:Y:S02]  /*b020*/  SHF.L.U32 R11, R59, 0x6, RZ ;  /* 0x000000063b0b7819 */ /* 0x000fe400000006ff */
[----:B------:R-:W-:Y:S02]  /*b030*/  LOP3.LUT R9, R9, 0x7fffffe, RZ, 0xc0, !PT ;  /* 0x07fffffe09097812 */ /* 0x000fe400078ec0ff */
[----:B------:R-:W-:-:S02]  /*b040*/  LEA.HI R10, R10, R6, RZ, 0x5 ;  /* 0x000000060a0a7211 */ /* 0x000fc400078f28ff */
[----:B------:R-:W-:Y:S02]  /*b050*/  MOV R12, c[0x0][0x27c] ;  /* 0x00009f00000c7a02 */ /* 0x000fe40000000f00 */
[--C-:B------:R-:W-:Y:S02]  /*b060*/  SHF.R.S32.HI R7, RZ, 0x3, R8.reuse ;  /* 0x00000003ff077819 */ /* 0x100fe40000011408 */
[----:B------:R-:W-:Y:S02]  /*b070*/  LOP3.LUT R6, R11, 0xc0, RZ, 0xc0, !PT ;  /* 0x000000c00b067812 */ /* 0x000fe400078ec0ff */
[----:B------:R-:W-:Y:S02]  /*b080*/  IADD3 R9, R61, -R9, RZ ;  /* 0x800000093d097210 */ /* 0x000fe40007ffe0ff */
[----:B------:R-:W-:Y:S02]  /*b090*/  LEA.HI R7, R12, R7, RZ, 0x1d ;  /* 0x000000070c077211 */ /* 0x000fe400078fe8ff */
[----:B------:R-:W-:Y:S01]  /*b0a0*/  LOP3.LUT R11, R6, 0x18, R8, 0xf8, !PT ;  /* 0x00000018060b7812 */ /* 0x000fe200078ef808 */
[----:B------:R-:W-:Y:S01]  /*b0b0*/  IMAD R8, R63, 0x8, R9 ;  /* 0x000000083f087824 */ /* 0x000fe200078e0209 */
[----:B------:R-:W-:-:S02]  /*b0c0*/  SHF.R.S32.HI R9, RZ, 0x1f, R7 ;  /* 0x0000001fff097819 */ /* 0x000fc40000011407 */
[----:B------:R-:W-:Y:S02]  /*b0d0*/  SHF.L.U32 R10, R10, 0x7, RZ ;  /* 0x000000070a0a7819 */ /* 0x000fe400000006ff */
[----:B------:R-:W-:Y:S02]  /*b0e0*/  SHF.L.U32 R12, R8, 0x5, RZ ;  /* 0x00000005080c7819 */ /* 0x000fe400000006ff */
[----:B------:R-:W-:Y:S02]  /*b0f0*/  SHF.L.U32 R8, R7, 0x3, RZ ;  /* 0x0000000307087819 */ /* 0x000fe400000006ff */
[----:B------:R-:W-:Y:S02]  /*b100*/  LEA.HI R7, R9, R7, RZ, 0x2 ;  /* 0x0000000709077211 */ /* 0x000fe400078f10ff */
[----:B------:R-:W-:Y:S02]  /*b110*/  SHF.R.U32.HI R14, RZ, 0x3, R6 ;  /* 0x00000003ff0e7819 */ /* 0x000fe40000011606 */
[----:B------:R-:W-:Y:S01]  /*b120*/  LOP3.LUT R8, R6, 0x18, R8, 0xf8, !PT ;  /* 0x0000001806087812 */ /* 0x000fe200078ef808 */
[----:B------:R-:W-:Y:S01]  /*b130*/  IMAD.SHL.U32 R6, R7, 0x400, RZ ;  /* 0x0000040007067824 */ /* 0x000fe200078e00ff */
[----:B------:R-:W-:-:S02]  /*b140*/  LOP3.LUT R13, R10, 0x7ffff000, RZ, 0xc0, !PT ;  /* 0x7ffff0000a0d7812 */ /* 0x000fc400078ec0ff */
[-C--:B------:R-:W-:Y:S02]  /*b150*/  LOP3.LUT R10, R11, R14.reuse, RZ, 0x3c, !PT ;  /* 0x0000000e0b0a7212 */ /* 0x080fe400078e3cff */
[----:B------:R-:W-:Y:S02]  /*b160*/  LOP3.LUT R7, R8, R14, RZ, 0x3c, !PT ;  /* 0x0000000e08077212 */ /* 0x000fe400078e3cff */
[----:B------:R-:W-:Y:S02]  /*b170*/  LOP3.LUT R6, R6, 0x7ffff000, RZ, 0xc0, !PT ;  /* 0x7ffff00006067812 */ /* 0x000fe400078ec0ff */
[--C-:B------:R-:W-:Y:S02]  /*b180*/  IADD3 R9, R10, R13, R12.reuse ;  /* 0x0000000d0a097210 */ /* 0x100fe40007ffe00c */
[----:B------:R-:W-:Y:S01]  /*b190*/  IADD3 R6, R7, R6, R12 ;  /* 0x0000000607067210 */ /* 0x000fe20007ffe00c */
[----:B------:R-:W-:Y:S01]  /*b1a0*/  HADD2.F32 R7, -RZ, R47.H0_H0 ;  /* 0x2000002fff077230 */ /* 0x000fe20000004100 */
[----:B------:R-:W-:-:S02]  /*b1b0*/  SHF.L.U32 R38, R9, 0x1, RZ ;  /* 0x0000000109267819 */ /* 0x000fc400000006ff */
[----:B------:R-:W-:Y:S01]  /*b1c0*/  SHF.L.U32 R34, R6, 0x1, RZ ;  /* 0x0000000106227819 */ /* 0x000fe200000006ff */
[----:B------:R-:W-:Y:S02]  /*b1d0*/  HADD2.F32 R6, -RZ, R47.H1_H1 ;  /* 0x3000002fff067230 */ /* 0x000fe40000004100 */
[----:B------:R-:W1:Y:S04]  /*b1e0*/  LDS.128 R8, [R38+0x6100] ;  /* 0x0061000026087984 */ /* 0x000e680000000c00 */
[----:B------:R-:W2:Y:S01]  /*b1f0*/  LDS.128 R12, [R34+0x6100] ;  /* 0x00610000220c7984 */ /* 0x000ea20000000c00 */
[--C-:B-1----:R-:W-:Y:S02]  /*b200*/  HADD2.F32 R25, -RZ, R9.reuse.H0_H0 ;  /* 0x20000009ff197230 */ /* 0x102fe40000004100 */
[----:B------:R-:W-:-:S02]  /*b210*/  HADD2.F32 R24, -RZ, R9.H1_H1 ;  /* 0x30000009ff187230 */ /* 0x000fc40000004100 */
        /* <DEDUP_REMOVED lines=20> */
[----:B------:R-:W-:Y:S02]  /*b360*/  HADD2.F32 R15, -RZ, R53.H1_H1 ;  /* 0x30000035ff0f7230 */ /* 0x000fe40000004100 */
[----:B------:R-:W-:Y:S01]  /*b370*/  HADD2.F32 R7, -RZ, R48.H1_H1 ;  /* 0x30000030ff077230 */ /* 0x000fe20000004100 */
[C---:B------:R-:W-:Y:S01]  /*b380*/  FMUL.FTZ R33, R12.reuse, R10 ;  /* 0x0000000a0c217220 */ /* 0x040fe20000410000 */
[----:B------:R-:W-:Y:S01]  /*b390*/  HADD2.F32 R6, -RZ, R49.H1_H1 ;  /* 0x30000031ff067230 */ /* 0x000fe20000004100 */
[----:B------:R-:W-:Y:S01]  /*b3a0*/  FFMA.FTZ R39, R12, R15, R9 ;  /* 0x0000000f0c277223 */ /* 0x000fe20000010009 */
[----:B------:R-:W-:Y:S01]  /*b3b0*/  HADD2.F32 R17, -RZ, R13.H1_H1 ;  /* 0x3000000dff117230 */ /* 0x000fe20000004100 */
[-C--:B------:R-:W-:Y:S01]  /*b3c0*/  FMUL.FTZ R10, R24, R7.reuse ;  /* 0x00000007180a7220 */ /* 0x080fe20000410000 */
[----:B------:R-:W-:Y:S01]  /*b3d0*/  HADD2.F32 R13, -RZ, R54.H1_H1 ;  /* 0x30000036ff0d7230 */ /* 0x000fe20000004100 */
[-C--:B------:R-:W-:Y:S01]  /*b3e0*/  FMUL.FTZ R9, R27, R6.reuse ;  /* 0x000000061b097220 */ /* 0x080fe20000410000 */
[----:B------:R-:W-:Y:S01]  /*b3f0*/  HADD2.F32 R16, -RZ, R14.H0_H0 ;  /* 0x2000000eff107230 */ /* 0x000fe20000004100 */
[C---:B------:R-:W-:Y:S01]  /*b400*/  FMUL.FTZ R31, R17.reuse, R7 ;  /* 0x00000007111f7220 */ /* 0x040fe20000410000 */
[----:B------:R-:W-:Y:S01]  /*b410*/  HADD2.F32 R12, -RZ, R55.H1_H1 ;  /* 0x30000037ff0c7230 */ /* 0x000fe20000004100 */
[----:B------:R-:W-:Y:S01]  /*b420*/  FFMA.FTZ R35, R17, R13, R10 ;  /* 0x0000000d11237223 */ /* 0x000fe2000001000a */
[----:B------:R-:W-:Y:S01]  /*b430*/  HADD2.F32 R8, -RZ, R50.H0_H0 ;  /* 0x20000032ff087230 */ /* 0x000fe20000004100 */
[C---:B------:R-:W-:Y:S01]  /*b440*/  FMUL.FTZ R17, R16.reuse, R6 ;  /* 0x0000000610117220 */ /* 0x040fe20000410000 */
[----:B------:R-:W-:Y:S01]  /*b450*/  HADD2.F32 R14, -RZ, R14.H1_H1 ;  /* 0x3000000eff0e7230 */ /* 0x000fe20000004100 */
[----:B------:R-:W-:Y:S01]  /*b460*/  FFMA.FTZ R32, R16, R12, R9 ;  /* 0x0000000c10207223 */ /* 0x000fe20000010009 */
[----:B------:R-:W-:Y:S01]  /*b470*/  HADD2.F32 R10, -RZ, R56.H1_H1 ;  /* 0x30000038ff0a7230 */ /* 0x000fe20000004100 */
[-C--:B------:R-:W-:Y:S01]  /*b480*/  FMUL.FTZ R9, R26, R8.reuse ;  /* 0x000000081a097220 */ /* 0x080fe20000410000 */
[----:B------:R-:W-:Y:S01]  /*b490*/  HADD2.F32 R7, -RZ, R51.H0_H0 ;  /* 0x20000033ff077230 */ /* 0x000fe20000004100 */
[C---:B------:R-:W-:Y:S01]  /*b4a0*/  FMUL.FTZ R16, R14.reuse, R8 ;  /* 0x000000080e107220 */ /* 0x040fe20000410000 */
[----:B------:R-:W-:Y:S01]  /*b4b0*/  HADD2.F32 R6, -RZ, R50.H1_H1 ;  /* 0x30000032ff067230 */ /* 0x000fe20000004100 */
[----:B------:R-:W-:Y:S01]  /*b4c0*/  FFMA.FTZ R30, R14, R10, R9 ;  /* 0x0000000a0e1e7223 */ /* 0x000fe20000010009 */
[----:B------:R-:W-:Y:S01]  /*b4d0*/  HADD2.F32 R9, -RZ, R58.H1_H1 ;  /* 0x3000003aff097230 */ /* 0x000fe20000004100 */
[----:B------:R-:W-:Y:S01]  /*b4e0*/  FMUL.FTZ R11, R29, R7 ;  /* 0x000000071d0b7220 */ /* 0x000fe20000410000 */
[----:B------:R-:W-:Y:S01]  /*b4f0*/  HADD2.F32 R8, -RZ, R57.H1_H1 ;  /* 0x30000039ff087230 */ /* 0x000fe20000004100 */
        /* <DEDUP_REMOVED lines=22> */
.L_x_133:
[----:B------:R-:W-:Y:S05]  /*b660*/  BSYNC B0 ;  /* 0x0000000000007941 */ /* 0x000fea0003800000 */
.L_x_132:
[----:B------:R-:W-:-:S04]  /*b670*/  IADD3 R6, R64, 0x20, RZ ;  /* 0x0000002040067810 */ /* 0x000fc80007ffe0ff */
[----:B------:R-:W-:-:S13]  /*b680*/  ISETP.GE.AND P0, PT, R6, c[0x0][0x27c], PT ;  /* 0x00009f0006007a0c */ /* 0x000fda0003f06270 */
[----:B------:R-:W-:Y:S05]  /*b690*/  @P0 BRA `(.L_x_129) ;  /* 0x0000069000000947 */ /* 0x000fea0003800000 */
[----:B-1----:R-:W-:Y:S01]  /*b6a0*/  SHF.R.S32.HI R10, RZ, 0x1f, R6 ;  /* 0x0000001fff0a7819 */ /* 0x002fe20000011406 */
[--C-:B------:R-:W-:Y:S01]  /*b6b0*/  HADD2.F32 R19, -RZ, R68.reuse.H0_H0 ;  /* 0x20000044ff137230 */ /* 0x100fe20000004100 */
        /* <DEDUP_REMOVED lines=62> */
[----:B------:R-:W-:Y:S01]  /*baa0*/  HADD2.F32 R13, -RZ, R69.H1_H1 ;  /* 0x30000045ff0d7230 */ /* 0x000fe20000004100 */
[-C--:B------:R-:W-:Y:S01]  /*bab0*/  FMUL.FTZ R9, R27, R6.reuse ;  /* 0x000000061b097220 */ /* 0x080fe20000410000 */
[----:B------:R-:W-:Y:S01]  /*bac0*/  HADD2.F32 R16, -RZ, R14.H0_H0 ;  /* 0x2000000eff107230 */ /* 0x000fe20000004100 */
[C---:B------:R-:W-:Y:S01]  /*bad0*/  FMUL.FTZ R31, R17.reuse, R7 ;  /* 0x00000007111f7220 */ /* 0x040fe20000410000 */
[----:B------:R-:W-:Y:S01]  /*bae0*/  HADD2.F32 R12, -RZ, R70.H0_H0 ;  /* 0x20000046ff0c7230 */ /* 0x000fe20000004100 */
[----:B------:R-:W-:Y:S01]  /*baf0*/  FFMA.FTZ R35, R17, R13, R10 ;  /* 0x0000000d11237223 */ /* 0x000fe2000001000a */
[----:B------:R-:W-:Y:S01]  /*bb00*/  HADD2.F32 R8, -RZ, R66.H1_H1 ;  /* 0x30000042ff087230 */ /* 0x000fe20000004100 */
[C---:B------:R-:W-:Y:S01]  /*bb10*/  FMUL.FTZ R17, R16.reuse, R6 ;  /* 0x0000000610117220 */ /* 0x040fe20000410000 */
[----:B------:R-:W-:Y:S01]  /*bb20*/  HADD2.F32 R14, -RZ, R14.H1_H1 ;  /* 0x3000000eff0e7230 */ /* 0x000fe20000004100 */
[----:B------:R-:W-:Y:S01]  /*bb30*/  FFMA.FTZ R32, R16, R12, R9 ;  /* 0x0000000c10207223 */ /* 0x000fe20000010009 */
[----:B------:R-:W-:Y:S01]  /*bb40*/  HADD2.F32 R10, -RZ, R70.H1_H1 ;  /* 0x30000046ff0a7230 */ /* 0x000fe20000004100 */
[-C--:B------:R-:W-:Y:S01]  /*bb50*/  FMUL.FTZ R9, R26, R8.reuse ;  /* 0x000000081a097220 */ /* 0x080fe20000410000 */
[--C-:B------:R-:W-:Y:S01]  /*bb60*/  HADD2.F32 R7, -RZ, R67.reuse.H1_H1 ;  /* 0x30000043ff077230 */ /* 0x100fe20000004100 */
[C---:B------:R-:W-:Y:S01]  /*bb70*/  FMUL.FTZ R16, R14.reuse, R8 ;  /* 0x000000080e107220 */ /* 0x040fe20000410000 */
[----:B------:R-:W-:Y:S01]  /*bb80*/  HADD2.F32 R6, -RZ, R67.H0_H0 ;  /* 0x20000043ff067230 */ /* 0x000fe20000004100 */
[----:B------:R-:W-:Y:S01]  /*bb90*/  FFMA.FTZ R30, R14, R10, R9 ;  /* 0x0000000a0e1e7223 */ /* 0x000fe20000010009 */
[--C-:B------:R-:W-:Y:S01]  /*bba0*/  HADD2.F32 R9, -RZ, R71.reuse.H1_H1 ;  /* 0x30000047ff097230 */ /* 0x100fe20000004100 */
        /* <DEDUP_REMOVED lines=24> */
.L_x_129:
[----:B------:R-:W-:Y:S05]  /*bd30*/  BSYNC B1 ;  /* 0x0000000000017941 */ /* 0x000fea0003800000 */
.L_x_128:
[----:B------:R-:W-:-:S04]  /*bd40*/  IADD3 R16, R61, 0x40, RZ ;  /* 0x000000403d107810 */ /* 0x000fc80007ffe0ff */
[----:B------:R-:W-:-:S13]  /*bd50*/  ISETP.GE.AND P0, PT, R16, R42, PT ;  /* 0x0000002a1000720c */ /* 0x000fda0003f06270 */
[----:B------:R-:W-:Y:S05]  /*bd60*/  @P0 BRA `(.L_x_115) ;  /* 0x000014a000000947 */ /* 0x000fea0003800000 */
[----:B------:R-:W-:Y:S01]  /*bd70*/  ISETP.GE.AND P0, PT, R64, c[0x0][0x27c], PT ;  /* 0x00009f0040007a0c */ /* 0x000fe20003f06270 */
[----:B------:R-:W-:-:S12]  /*bd80*/  BSSY B0, `(.L_x_134) ;  /* 0x0000068000007945 */ /* 0x000fd80003800000 */
[----:B------:R-:W-:Y:S05]  /*bd90*/  @P0 BRA `(.L_x_135) ;  /* 0x0000066000000947 */ /* 0x000fea0003800000 */
[----:B------:R-:W-:Y:S01]  /*bda0*/  SHF.R.S32.HI R6, RZ, 0x1f, R16 ;  /* 0x0000001fff067819 */ /* 0x000fe20000011410 */
[----:B------:R-:W-:Y:S01]  /*bdb0*/  HADD2.F32 R20, -RZ, R58.H0_H0 ;  /* 0x2000003aff147230 */ /* 0x000fe20000004100 */
[----:B-1----:R-:W-:Y:S01]  /*bdc0*/  MOV R10, c[0x0][0x27c] ;  /* 0x00009f00000a7a02 */ /* 0x002fe20000000f00 */
[----:B------:R-:W-:Y:S01]  /*bdd0*/  HADD2.F32 R19, -RZ, R56.H0_H0 ;  /* 0x20000038ff137230 */ /* 0x000fe20000004100 */
[-C--:B------:R-:W-:Y:S02]  /*bde0*/  LEA.HI R9, R16, R16.reuse, RZ, 0x1 ;  /* 0x0000001010097211 */ /* 0x080fe400078f08ff */
[----:B------:R-:W-:Y:S02]  /*bdf0*/  LEA.HI R6, R6, R16, RZ, 0x3 ;  /* 0x0000001006067211 */ /* 0x000fe400078f18ff */
[----:B------:R-:W-:Y:S02]  /*be00*/  LEA.HI R10, R10, R62, RZ, 0x1d ;  /* 0x0000003e0a0a7211 */ /* 0x000fe400078fe8ff */
[----:B------:R-:W-:-:S02]  /*be10*/  SHF.L.U32 R8, R9, 0x5, RZ ;  /* 0x0000000509087819 */ /* 0x000fc400000006ff */
[----:B------:R-:W-:Y:S02]  /*be20*/  LOP3.LUT R9, R9, 0x7fffffe, RZ, 0xc0, !PT ;  /* 0x07fffffe09097812 */ /* 0x000fe400078ec0ff */
[----:B------:R-:W-:Y:S02]  /*be30*/  SHF.L.U32 R7, R6, 0x5, RZ ;  /* 0x0000000506077819 */ /* 0x000fe400000006ff */
[----:B------:R-:W-:Y:S02]  /*be40*/  SHF.R.S32.HI R11, RZ, 0x1f, R10 ;  /* 0x0000001fff0b7819 */ /* 0x000fe4000001140a */
[----:B------:R-:W-:Y:S02]  /*be50*/  LOP3.LUT R6, R8, 0xc0, RZ, 0xc0, !PT ;  /* 0x000000c008067812 */ /* 0x000fe400078ec0ff */
[----:B------:R-:W-:Y:S02]  /*be60*/  IADD3 R8, R16, -R9, RZ ;  /* 0x8000000910087210 */ /* 0x000fe40007ffe0ff */
[----:B------:R-:W-:-:S02]  /*be70*/  LOP3.LUT R7, R7, 0xffffff00, RZ, 0xc0, !PT ;  /* 0xffffff0007077812 */ /* 0x000fc400078ec0ff */
[----:B------:R-:W-:Y:S02]  /*be80*/  LEA.HI R11, R11, R10, RZ, 0x2 ;  /* 0x0000000a0b0b7211 */ /* 0x000fe400078f10ff */
[----:B------:R-:W-:Y:S02]  /*be90*/  SHF.L.U32 R10, R10, 0x3, RZ ;  /* 0x000000030a0a7819 */ /* 0x000fe400000006ff */
[----:B------:R-:W-:Y:S02]  /*bea0*/  LEA R7, R8, R7, 0x5 ;  /* 0x0000000708077211 */ /* 0x000fe400078e28ff */
[C---:B------:R-:W-:Y:S02]  /*beb0*/  LOP3.LUT R9, R6.reuse, 0x18, R64, 0xf8, !PT ;  /* 0x0000001806097812 */ /* 0x040fe400078ef840 */
[----:B------:R-:W-:Y:S02]  /*bec0*/  SHF.R.U32.HI R12, RZ, 0x3, R6 ;  /* 0x00000003ff0c7819 */ /* 0x000fe40000011606 */
[----:B------:R-:W-:-:S02]  /*bed0*/  LOP3.LUT R8, R6, 0x18, R10, 0xf8, !PT ;  /* 0x0000001806087812 */ /* 0x000fc400078ef80a */
[----:B------:R-:W-:Y:S02]  /*bee0*/  SHF.L.U32 R6, R11, 0xa, RZ ;  /* 0x0000000a0b067819 */ /* 0x000fe400000006ff */
[-C--:B------:R-:W-:Y:S02]  /*bef0*/  LOP3.LUT R9, R9, R12.reuse, RZ, 0x3c, !PT ;  /* 0x0000000c09097212 */ /* 0x080fe400078e3cff */
[----:B------:R-:W-:Y:S02]  /*bf00*/  LOP3.LUT R8, R8, R12, RZ, 0x3c, !PT ;  /* 0x0000000c08087212 */ /* 0x000fe400078e3cff */
[----:B------:R-:W-:Y:S02]  /*bf10*/  LOP3.LUT R6, R6, 0x7ffff000, RZ, 0xc0, !PT ;  /* 0x7ffff00006067812 */ /* 0x000fe400078ec0ff */
[----:B------:R-:W-:Y:S02]  /*bf20*/  IADD3 R9, R7, R9, RZ ;  /* 0x0000000907097210 */ /* 0x000fe40007ffe0ff */
        /* <DEDUP_REMOVED lines=13> */
[C---:B------:R-:W-:Y:S01]  /*c000*/  FMUL.FTZ R40, R7.reuse, R9 ;  /* 0x0000000907287220 */ /* 0x040fe20000410000 */
[----:B------:R-:W-:Y:S01]  /*c010*/  HADD2.F32 R29, -RZ, R11.H1_H1 ;  /* 0x3000000bff1d7230 */ /* 0x000fe20000004100 */
[-C--:B------:R-:W-:Y:S01]  /*c020*/  FMUL.FTZ R11, R7, R24.reuse ;  /* 0x00000018070b7220 */ /* 0x080fe20000410000 */
[--C-:B------:R-:W-:Y:S01]  /*c030*/  HADD2.F32 R28, -RZ, R10.reuse.H0_H0 ;  /* 0x2000000aff1c7230 */ /* 0x100fe20000004100 */
[----:B------:R-:W-:Y:S01]  /*c040*/  FMUL.FTZ R7, R6, R23 ;  /* 0x0000001706077220 */ /* 0x000fe20000410000 */
[----:B------:R-:W-:Y:S01]  /*c050*/  HADD2.F32 R27, -RZ, R10.H1_H1 ;  /* 0x3000000aff1b7230 */ /* 0x000fe20000004100 */
[C---:B------:R-:W-:Y:S01]  /*c060*/  FFMA.FTZ R43, R20.reuse, R9, R11 ;  /* 0x00000009142b7223 */ /* 0x040fe2000001000b */
[----:B------:R-:W-:Y:S01]  /*c070*/  HADD2.F32 R8, -RZ, R12.H1_H1 ;  /* 0x3000000cff087230 */ /* 0x000fe20000004100 */
[----:B------:R-:W-:Y:S01]  /*c080*/  FFMA.FTZ R20, R20, R24, -R40 ;  /* 0x0000001814147223 */ /* 0x000fe20000010828 */
[----:B------:R-:W-:-:S02]  /*c090*/  HADD2.F32 R10, -RZ, R44.H0_H0 ;  /* 0x2000002cff0a7230 */ /* 0x000fc40000004100 */
[--C-:B------:R-:W-:Y:S01]  /*c0a0*/  HADD2.F32 R22, -RZ, R15.reuse.H0_H0 ;  /* 0x2000000fff167230 */ /* 0x100fe20000004100 */
[----:B------:R-:W-:Y:S01]  /*c0b0*/  FFMA.FTZ R42, R19, R8, R7 ;  /* 0x00000008132a7223 */ /* 0x000fe20000010007 */
[----:B------:R-:W-:Y:S01]  /*c0c0*/  HADD2.F32 R21, -RZ, R15.H1_H1 ;  /* 0x3000000fff157230 */ /* 0x000fe20000004100 */
[----:B------:R-:W-:Y:S01]  /*c0d0*/  FMUL.FTZ R9, R10, R26 ;  /* 0x0000001a0a097220 */ /* 0x000fe20000410000 */
[----:B------:R-:W-:Y:S01]  /*c0e0*/  HADD2.F32 R12, -RZ, R13.H0_H0 ;  /* 0x2000000dff0c7230 */ /* 0x000fe20000004100 */
[----:B------:R-:W-:Y:S01]  /*c0f0*/  FMUL.FTZ R38, R6, R8 ;  /* 0x0000000806267220 */ /* 0x000fe20000410000 */
[----:B------:R-:W-:Y:S02]  /*c100*/  HADD2.F32 R15, -RZ, R57.H0_H0 ;  /* 0x20000039ff0f7230 */ /* 0x000fe40000004100 */
[----:B------:R-:W-:Y:S01]  /*c110*/  HADD2.F32 R7, -RZ, R44.H1_H1 ;  /* 0x3000002cff077230 */ /* 0x000fe20000004100 */
[-C--:B------:R-:W-:Y:S01]  /*c120*/  FMUL.FTZ R35, R10, R12.reuse ;  /* 0x0000000c0a237220 */ /* 0x080fe20000410000 */
[----:B------:R-:W-:Y:S01]  /*c130*/  HADD2.F32 R6, -RZ, R45.H0_H0 ;  /* 0x2000002dff067230 */ /* 0x000fe20000004100 */
[----:B------:R-:W-:Y:S01]  /*c140*/  FFMA.FTZ R41, R15, R12, R9 ;  /* 0x0000000c0f297223 */ /* 0x000fe20000010009 */
[----:B------:R-:W-:Y:S01]  /*c150*/  HADD2.F32 R18, -RZ, R13.H1_H1 ;  /* 0x3000000dff127230 */ /* 0x000fe20000004100 */
[C---:B------:R-:W-:Y:S01]  /*c160*/  FMUL.FTZ R10, R7.reuse, R25 ;  /* 0x00000019070a7220 */ /* 0x040fe20000410000 */
[----:B------:R-:W-:Y:S01]  /*c170*/  HADD2.F32 R13, -RZ, R53.H0_H0 ;  /* 0x20000035ff0d7230 */ /* 0x000fe20000004100 */
[C---:B------:R-:W-:Y:S01]  /*c180*/  FMUL.FTZ R9, R6.reuse, R28 ;  /* 0x0000001c06097220 */ /* 0x040fe20000410000 */
[--C-:B------:R-:W-:Y:S01]  /*c190*/  HADD2.F32 R17, -RZ, R14.reuse.H0_H0 ;  /* 0x2000000eff117230 */ /* 0x100fe20000004100 */
[-C--:B------:R-:W-:Y:S01]  /*c1a0*/  FMUL.FTZ R33, R7, R18.reuse ;  /* 0x0000001207217220 */ /* 0x080fe20000410000 */
[----:B------:R-:W-:Y:S01]  /*c1b0*/  HADD2.F32 R12, -RZ, R55.H0_H0 ;  /* 0x20000037ff0c7230 */ /* 0x000fe20000004100 */
[----:B------:R-:W-:Y:S01]  /*c1c0*/  FFMA.FTZ R37, R13, R18, R10 ;  /* 0x000000120d257223 */ /* 0x000fe2000001000a */
[----:B------:R-:W-:Y:S01]  /*c1d0*/  HADD2.F32 R8, -RZ, R45.H1_H1 ;  /* 0x3000002dff087230 */ /* 0x000fe20000004100 */
[-C--:B------:R-:W-:Y:S01]  /*c1e0*/  FMUL.FTZ R31, R6, R17.reuse ;  /* 0x00000011061f7220 */ /* 0x080fe20000410000 */
[----:B------:R-:W-:Y:S01]  /*c1f0*/  HADD2.F32 R14, -RZ, R14.H1_H1 ;  /* 0x3000000eff0e7230 */ /* 0x000fe20000004100 */
[----:B------:R-:W-:Y:S01]  /*c200*/  FFMA.FTZ R34, R12, R17, R9 ;  /* 0x000000110c227223 */ /* 0x000fe20000010009 */
[----:B------:R-:W-:Y:S01]  /*c210*/  HADD2.F32 R10, -RZ, R52.H0_H0 ;  /* 0x20000034ff0a7230 */ /* 0x000fe20000004100 */
[C---:B------:R-:W-:Y:S01]  /*c220*/  FMUL.FTZ R9, R8.reuse, R27 ;  /* 0x0000001b08097220 */ /* 0x040fe20000410000 */
[--C-:B------:R-:W-:Y:S01]  /*c230*/  HADD2.F32 R7, -RZ, R46.reuse.H1_H1 ;  /* 0x3000002eff077230 */ /* 0x100fe20000004100 */
[-C--:B------:R-:W-:Y:S01]  /*c240*/  FMUL.FTZ R18, R8, R14.reuse ;  /* 0x0000000e08127220 */ /* 0x080fe20000410000 */
[----:B------:R-:W-:Y:S01]  /*c250*/  HADD2.F32 R6, -RZ, R46.H0_H0 ;  /* 0x2000002eff067230 */ /* 0x000fe20000004100 */
[----:B------:R-:W-:Y:S01]  /*c260*/  FFMA.FTZ R32, R10, R14, R9 ;  /* 0x0000000e0a207223 */ /* 0x000fe20000010009 */
[----:B------:R-:W-:Y:S01]  /*c270*/  HADD2.F32 R9, -RZ, R54.H0_H0 ;  /* 0x20000036ff097230 */ /* 0x000fe20000004100 */
[----:B------:R-:W-:Y:S01]  /*c280*/  FMUL.FTZ R11, R7, R30 ;  /* 0x0000001e070b7220 */ /* 0x000fe20000410000 */
[----:B------:R-:W-:Y:S01]  /*c290*/  HADD2.F32 R8, -RZ, R49.H0_H0 ;  /* 0x20000031ff087230 */ /* 0x000fe20000004100 */
[----:B------:R-:W-:-:S02]  /*c2a0*/  FMUL.FTZ R14, R6, R29 ;  /* 0x0000001d060e7220 */ /* 0x000fc40000410000 */
[-C--:B------:R-:W-:Y:S02]  /*c2b0*/  FMUL.FTZ R17, R7, R22.reuse ;  /* 0x0000001607117220 */ /* 0x080fe40000410000 */
[-C--:B------:R-:W-:Y:S02]  /*c2c0*/  FMUL.FTZ R6, R6, R21.reuse ;  /* 0x0000001506067220 */ /* 0x080fe40000410000 */
        /* <DEDUP_REMOVED lines=19> */
.L_x_135:
[----:B------:R-:W-:Y:S05]  /*c400*/  BSYNC B0 ;  /* 0x0000000000007941 */ /* 0x000fea0003800000 */
.L_x_134:
[----:B------:R-:W-:Y:S01]  /*c410*/  IADD3 R6, R64, 0x10, RZ ;  /* 0x0000001040067810 */ /* 0x000fe20007ffe0ff */
[----:B------:R-:W-:Y:S03]  /*c420*/  BSSY B0, `(.L_x_136) ;  /* 0x000006f000007945 */ /* 0x000fe60003800000 */
[----:B------:R-:W-:-:S13]  /*c430*/  ISETP.GE.AND P0, PT, R6, c[0x0][0x27c], PT ;  /* 0x00009f0006007a0c */ /* 0x000fda0003f06270 */
[----:B------:R-:W-:Y:S05]  /*c440*/  @P0 BRA `(.L_x_137) ;  /* 0x000006c000000947 */ /* 0x000fea0003800000 */
[----:B------:R-:W-:Y:S01]  /*c450*/  SHF.R.S32.HI R7, RZ, 0x1f, R6 ;  /* 0x0000001fff077819 */ /* 0x000fe20000011406 */
[----:B------:R-:W-:Y:S01]  /*c460*/  HADD2.F32 R20, -RZ, R51.H1_H1 ;  /* 0x30000033ff147230 */ /* 0x000fe20000004100 */
[----:B-1----:R-:W-:Y:S01]  /*c470*/  SHF.R.S32.HI R9, RZ, 0x1f, R16 ;  /* 0x0000001fff097819 */ /* 0x002fe20000011410 */
[----:B------:R-:W-:Y:S01]  /*c480*/  HADD2.F32 R19, -RZ, R52.H1_H1 ;  /* 0x30000034ff137230 */ /* 0x000fe20000004100 */
[----:B------:R-:W-:Y:S02]  /*c490*/  LEA.HI R11, R16, R16, RZ, 0x1 ;  /* 0x00000010100b7211 */ /* 0x000fe400078f08ff */
[CC--:B------:R-:W-:Y:S02]  /*c4a0*/  LEA.HI R8, R7.reuse, R6.reuse, RZ, 0x3 ;  /* 0x0000000607087211 */ /* 0x0c0fe400078f18ff */
[----:B------:R-:W-:Y:S01]  /*c4b0*/  LEA.HI R12, R7, R6, RZ, 0x5 ;  /* 0x00000006070c7211 */ /* 0x000fe200078f28ff */
[----:B------:R-:W-:Y:S01]  /*c4c0*/  IMAD.SHL.U32 R10, R11, 0x20, RZ ;  /* 0x000000200b0a7824 */ /* 0x000fe200078e00ff */
[----:B------:R-:W-:-:S02]  /*c4d0*/  LEA.HI R6, R9, R16, RZ, 0x3 ;  /* 0x0000001009067211 */ /* 0x000fc400078f18ff */
[----:B------:R-:W-:Y:S02]  /*c4e0*/  MOV R13, c[0x0][0x27c] ;  /* 0x00009f00000d7a02 */ /* 0x000fe40000000f00 */
[----:B------:R-:W-:Y:S02]  /*c4f0*/  SHF.R.S32.HI R7, RZ, 0x3, R8 ;  /* 0x00000003ff077819 */ /* 0x000fe40000011408 */
[----:B------:R-:W-:Y:S02]  /*c500*/  LOP3.LUT R11, R11, 0x7fffffe, RZ, 0xc0, !PT ;  /* 0x07fffffe0b0b7812 */ /* 0x000fe400078ec0ff */
[----:B------:R-:W-:Y:S02]  /*c510*/  SHF.L.U32 R9, R6, 0x5, RZ ;  /* 0x0000000506097819 */ /* 0x000fe400000006ff */
[----:B------:R-:W-:Y:S01]  /*c520*/  LOP3.LUT R6, R10, 0xc0, RZ, 0xc0, !PT ;  /* 0x000000c00a067812 */ /* 0x000fe200078ec0ff */
[----:B------:R-:W-:Y:S01]  /*c530*/  IMAD.IADD R11, R16, 0x1, -R11 ;  /* 0x00000001100b7824 */ /* 0x000fe200078e0a0b */
[----:B------:R-:W-:-:S02]  /*c540*/  LEA.HI R7, R13, R7, RZ, 0x1d ;  /* 0x000000070d077211 */ /* 0x000fc400078fe8ff */
[----:B------:R-:W-:Y:S02]  /*c550*/  LOP3.LUT R9, R9, 0xffffff00, RZ, 0xc0, !PT ;  /* 0xffffff0009097812 */ /* 0x000fe400078ec0ff */
[----:B------:R-:W-:Y:S02]  /*c560*/  SHF.L.U32 R10, R12, 0x7, RZ ;  /* 0x000000070c0a7819 */ /* 0x000fe400000006ff */
[----:B------:R-:W-:Y:S01]  /*c570*/  LOP3.LUT R12, R6, 0x18, R8, 0xf8, !PT ;  /* 0x00000018060c7812 */ /* 0x000fe200078ef808 */
[----:B------:R-:W-:Y:S01]  /*c580*/  IMAD R13, R11, 0x20, R9 ;  /* 0x000000200b0d7824 */ /* 0x000fe200078e0209 */
[----:B------:R-:W-:Y:S02]  /*c590*/  SHF.R.S32.HI R8, RZ, 0x1f, R7 ;  /* 0x0000001fff087819 */ /* 0x000fe40000011407 */
[----:B------:R-:W-:Y:S02]  /*c5a0*/  SHF.L.U32 R11, R7, 0x3, RZ ;  /* 0x00000003070b7819 */ /* 0x000fe400000006ff */
[----:B------:R-:W-:-:S02]  /*c5b0*/  LEA.HI R7, R8, R7, RZ, 0x2 ;  /* 0x0000000708077211 */ /* 0x000fc400078f10ff */
[----:B------:R-:W-:Y:S02]  /*c5c0*/  SHF.R.U32.HI R14, RZ, 0x3, R6 ;  /* 0x00000003ff0e7819 */ /* 0x000fe40000011606 */
[----:B------:R-:W-:Y:S01]  /*c5d0*/  LOP3.LUT R8, R6, 0x18, R11, 0xf8, !PT ;  /* 0x0000001806087812 */ /* 0x000fe200078ef80b */
[----:B------:R-:W-:Y:S01]  /*c5e0*/  IMAD.SHL.U32 R6, R7, 0x400, RZ ;  /* 0x0000040007067824 */ /* 0x000fe200078e00ff */
[----:B------:R-:W-:Y:S02]  /*c5f0*/  LOP3.LUT R9, R10, 0x7ffff000, RZ, 0xc0, !PT ;  /* 0x7ffff0000a097812 */ /* 0x000fe400078ec0ff */
[-C--:B------:R-:W-:Y:S02]  /*c600*/  LOP3.LUT R10, R12, R14.reuse, RZ, 0x3c, !PT ;  /* 0x0000000e0c0a7212 */ /* 0x080fe400078e3cff */
[----:B------:R-:W-:Y:S02]  /*c610*/  LOP3.LUT R7, R8, R14, RZ, 0x3c, !PT ;  /* 0x0000000e08077212 */ /* 0x000fe400078e3cff */
[----:B------:R-:W-:-:S02]  /*c620*/  LOP3.LUT R6, R6, 0x7ffff000, RZ, 0xc0, !PT ;  /* 0x7ffff00006067812 */ /* 0x000fc400078ec0ff */
[----:B------:R-:W-:Y:S02]  /*c630*/  IADD3 R9, R10, R13, R9 ;  /* 0x0000000d0a097210 */ /* 0x000fe40007ffe009 */
        /* <DEDUP_REMOVED lines=29> */
[----:B------:R-:W-:Y:S02]  /*c810*/  HADD2.F32 R15, -RZ, R53.H1_H1 ;  /* 0x30000035ff0f7230 */ /* 0x000fe40000004100 */
[----:B------:R-:W-:Y:S01]  /*c820*/  HADD2.F32 R7, -RZ, R48.H1_H1 ;  /* 0x30000030ff077230 */ /* 0x000fe20000004100 */
[-C--:B------:R-:W-:Y:S01]  /*c830*/  FMUL.FTZ R35, R10, R12.reuse ;  /* 0x0000000c0a237220 */ /* 0x080fe20000410000 */
[----:B------:R-:W-:Y:S01]  /*c840*/  HADD2.F32 R6, -RZ, R49.H1_H1 ;  /* 0x30000031ff067230 */ /* 0x000fe20000004100 */
[----:B------:R-:W-:Y:S01]  /*c850*/  FFMA.FTZ R41, R15, R12, R9 ;  /* 0x0000000c0f297223 */ /* 0x000fe20000010009 */
[----:B------:R-:W-:Y:S01]  /*c860*/  HADD2.F32 R18, -RZ, R13.H1_H1 ;  /* 0x3000000dff127230 */ /* 0x000fe20000004100 */
[C---:B------:R-:W-:Y:S01]  /*c870*/  FMUL.FTZ R10, R7.reuse, R25 ;  /* 0x00000019070a7220 */ /* 0x040fe20000410000 */
[----:B------:R-:W-:Y:S01]  /*c880*/  HADD2.F32 R13, -RZ, R54.H1_H1 ;  /* 0x30000036ff0d7230 */ /* 0x000fe20000004100 */
[C---:B------:R-:W-:Y:S01]  /*c890*/  FMUL.FTZ R9, R6.reuse, R28 ;  /* 0x0000001c06097220 */ /* 0x040fe20000410000 */
[----:B------:R-:W-:Y:S01]  /*c8a0*/  HADD2.F32 R17, -RZ, R14.H0_H0 ;  /* 0x2000000eff117230 */ /* 0x000fe20000004100 */
[-C--:B------:R-:W-:Y:S01]  /*c8b0*/  FMUL.FTZ R33, R7, R18.reuse ;  /* 0x0000001207217220 */ /* 0x080fe20000410000 */
[----:B------:R-:W-:Y:S01]  /*c8c0*/  HADD2.F32 R12, -RZ, R55.H1_H1 ;  /* 0x30000037ff0c7230 */ /* 0x000fe20000004100 */
[----:B------:R-:W-:Y:S01]  /*c8d0*/  FFMA.FTZ R37, R13, R18, R10 ;  /* 0x000000120d257223 */ /* 0x000fe2000001000a */
[----:B------:R-:W-:Y:S01]  /*c8e0*/  HADD2.F32 R8, -RZ, R50.H0_H0 ;  /* 0x20000032ff087230 */ /* 0x000fe20000004100 */
[-C--:B------:R-:W-:Y:S01]  /*c8f0*/  FMUL.FTZ R31, R6, R17.reuse ;  /* 0x00000011061f7220 */ /* 0x080fe20000410000 */
[----:B------:R-:W-:Y:S01]  /*c900*/  HADD2.F32 R14, -RZ, R14.H1_H1 ;  /* 0x3000000eff0e7230 */ /* 0x000fe20000004100 */
[----:B------:R-:W-:Y:S01]  /*c910*/  FFMA.FTZ R34, R12, R17, R9 ;  /* 0x000000110c227223 */ /* 0x000fe20000010009 */
[----:B------:R-:W-:Y:S01]  /*c920*/  HADD2.F32 R10, -RZ, R56.H1_H1 ;  /* 0x30000038ff0a7230 */ /* 0x000fe20000004100 */
[C---:B------:R-:W-:Y:S01]  /*c930*/  FMUL.FTZ R9, R8.reuse, R27 ;  /* 0x0000001b08097220 */ /* 0x040fe20000410000 */
[----:B------:R-:W-:Y:S01]  /*c940*/  HADD2.F32 R7, -RZ, R51.H0_H0 ;  /* 0x20000033ff077230 */ /* 0x000fe20000004100 */
[-C--:B------:R-:W-:Y:S01]  /*c950*/  FMUL.FTZ R18, R8, R14.reuse ;  /* 0x0000000e08127220 */ /* 0x080fe20000410000 */
[----:B------:R-:W-:Y:S01]  /*c960*/  HADD2.F32 R6, -RZ, R50.H1_H1 ;  /* 0x30000032ff067230 */ /* 0x000fe20000004100 */
[----:B------:R-:W-:Y:S01]  /*c970*/  FFMA.FTZ R32, R10, R14, R9 ;  /* 0x0000000e0a207223 */ /* 0x000fe20000010009 */
[----:B------:R-:W-:Y:S01]  /*c980*/  HADD2.F32 R9, -RZ, R58.H1_H1 ;  /* 0x3000003aff097230 */ /* 0x000fe20000004100 */
[----:B------:R-:W-:Y:S01]  /*c990*/  FMUL.FTZ R11, R7, R30 ;  /* 0x0000001e070b7220 */ /* 0x000fe20000410000 */
[----:B------:R-:W-:Y:S01]  /*c9a0*/  HADD2.F32 R8, -RZ, R57.H1_H1 ;  /* 0x30000039ff087230 */ /* 0x000fe20000004100 */
        /* <DEDUP_REMOVED lines=22> */
.L_x_137:
[----:B------:R-:W-:Y:S05]  /*cb10*/  BSYNC B0 ;  /* 0x0000000000007941 */ /* 0x000fea0003800000 */
.L_x_136:
[----:B------:R-:W-:-:S04]  /*cb20*/  IADD3 R6, R64, 0x20, RZ ;  /* 0x0000002040067810 */ /* 0x000fc80007ffe0ff */
[----:B------:R-:W-:-:S13]  /*cb30*/  ISETP.GE.AND P0, PT, R6, c[0x0][0x27c], PT ;  /* 0x00009f0006007a0c */ /* 0x000fda0003f06270 */
[----:B------:R-:W-:Y:S05]  /*cb40*/  @P0 BRA `(.L_x_115) ;  /* 0x000006c000000947 */ /* 0x000fea0003800000 */
[----:B------:R-:W-:Y:S01]  /*cb50*/  SHF.R.S32.HI R7, RZ, 0x1f, R6 ;  /* 0x0000001fff077819 */ /* 0x000fe20000011406 */
[--C-:B------:R-:W-:Y:S01]  /*cb60*/  HADD2.F32 R19, -RZ, R68.reuse.H0_H0 ;  /* 0x20000044ff137230 */ /* 0x100fe20000004100 */
[----:B-1----:R-:W-:Y:S01]  /*cb70*/  LEA.HI R10, R16, R16, RZ, 0x1 ;  /* 0x00000010100a7211 */ /* 0x002fe200078f08ff */
[----:B------:R-:W-:Y:S01]  /*cb80*/  HADD2.F32 R18, -RZ, R68.H1_H1 ;  /* 0x30000044ff127230 */ /* 0x000fe20000004100 */
[----:B------:R-:W-:Y:S02]  /*cb90*/  SHF.R.S32.HI R9, RZ, 0x1f, R16 ;  /* 0x0000001fff097819 */ /* 0x000fe40000011410 */
[CC--:B------:R-:W-:Y:S02]  /*cba0*/  LEA.HI R8, R7.reuse, R6.reuse, RZ, 0x3 ;  /* 0x0000000607087211 */ /* 0x0c0fe400078f18ff */
[----:B------:R-:W-:Y:S02]  /*cbb0*/  LEA.HI R13, R7, R6, RZ, 0x5 ;  /* 0x00000006070d7211 */ /* 0x000fe400078f28ff */
[----:B------:R-:W-:Y:S01]  /*cbc0*/  LEA.HI R6, R9, R16, RZ, 0x3 ;  /* 0x0000001009067211 */ /* 0x000fe200078f18ff */
[C---:B------:R-:W-:Y:S01]  /*cbd0*/  IMAD.SHL.U32 R9, R10.reuse, 0x20, RZ ;  /* 0x000000200a097824 */ /* 0x040fe200078e00ff */
[----:B------:R-:W-:-:S02]  /*cbe0*/  LOP3.LUT R7, R10, 0x7fffffe, RZ, 0xc0, !PT ;  /* 0x07fffffe0a077812 */ /* 0x000fc400078ec0ff */
[----:B------:R-:W-:Y:S02]  /*cbf0*/  MOV R14, c[0x0][0x27c] ;  /* 0x00009f00000e7a02 */ /* 0x000fe40000000f00 */
[----:B------:R-:W-:Y:S01]  /*cc00*/  SHF.R.S32.HI R11, RZ, 0x3, R8 ;  /* 0x00000003ff0b7819 */ /* 0x000fe20000011408 */
[----:B------:R-:W-:Y:S01]  /*cc10*/  IMAD.IADD R12, R16, 0x1, -R7 ;  /* 0x00000001100c7824 */ /* 0x000fe200078e0a07 */
[----:B------:R-:W-:Y:S02]  /*cc20*/  SHF.L.U32 R10, R6, 0x5, RZ ;  /* 0x00000005060a7819 */ /* 0x000fe400000006ff */
[----:B------:R-:W-:Y:S02]  /*cc30*/  LOP3.LUT R6, R9, 0xc0, RZ, 0xc0, !PT ;  /* 0x000000c009067812 */ /* 0x000fe400078ec0ff */
[----:B------:R-:W-:Y:S02]  /*cc40*/  LEA.HI R7, R14, R11, RZ, 0x1d ;  /* 0x0000000b0e077211 */ /* 0x000fe400078fe8ff */
[----:B------:R-:W-:-:S02]  /*cc50*/  LOP3.LUT R9, R10, 0xffffff00, RZ, 0xc0, !PT ;  /* 0xffffff000a097812 */ /* 0x000fc400078ec0ff */
[----:B------:R-:W-:Y:S02]  /*cc60*/  SHF.L.U32 R11, R13, 0x7, RZ ;  /* 0x000000070d0b7819 */ /* 0x000fe400000006ff */
[----:B------:R-:W-:Y:S01]  /*cc70*/  LOP3.LUT R10, R6, 0x18, R8, 0xf8, !PT ;  /* 0x00000018060a7812 */ /* 0x000fe200078ef808 */
[----:B------:R-:W-:Y:S01]  /*cc80*/  IMAD R12, R12, 0x20, R9 ;  /* 0x000000200c0c7824 */ /* 0x000fe200078e0209 */
[----:B------:R-:W-:Y:S02]  /*cc90*/  SHF.R.U32.HI R13, RZ, 0x3, R6 ;  /* 0x00000003ff0d7819 */ /* 0x000fe40000011606 */
[----:B------:R-:W-:Y:S02]  /*cca0*/  SHF.R.S32.HI R8, RZ, 0x1f, R7 ;  /* 0x0000001fff087819 */ /* 0x000fe40000011407 */
[----:B------:R-:W-:Y:S02]  /*ccb0*/  LOP3.LUT R9, R10, R13, RZ, 0x3c, !PT ;  /* 0x0000000d0a097212 */ /* 0x000fe400078e3cff */
[----:B------:R-:W-:-:S02]  /*ccc0*/  SHF.L.U32 R10, R7, 0x3, RZ ;  /* 0x00000003070a7819 */ /* 0x000fc400000006ff */
[----:B------:R-:W-:Y:S02]  /*ccd0*/  LEA.HI R7, R8, R7, RZ, 0x2 ;  /* 0x0000000708077211 */ /* 0x000fe400078f10ff */
[----:B------:R-:W-:Y:S02]  /*cce0*/  LOP3.LUT R8, R6, 0x18, R10, 0xf8, !PT ;  /* 0x0000001806087812 */ /* 0x000fe400078ef80a */
[----:B------:R-:W-:Y:S01]  /*ccf0*/  LOP3.LUT R11, R11, 0x7ffff000, RZ, 0xc0, !PT ;  /* 0x7ffff0000b0b7812 */ /* 0x000fe200078ec0ff */
[----:B------:R-:W-:Y:S01]  /*cd00*/  IMAD.SHL.U32 R6, R7, 0x400, RZ ;  /* 0x0000040007067824 */ /* 0x000fe200078e00ff */
[----:B------:R-:W-:Y:S02]  /*cd10*/  LOP3.LUT R7, R8, R13, RZ, 0x3c, !PT ;  /* 0x0000000d08077212 */ /* 0x000fe400078e3cff */
[----:B------:R-:W-:Y:S02]  /*cd20*/  IADD3 R9, R9, R12, R11 ;  /* 0x0000000c09097210 */ /* 0x000fe40007ffe00b */
[----:B------:R-:W-:-:S02]  /*cd30*/  LOP3.LUT R6, R6, 0x7ffff000, RZ, 0xc0, !PT ;  /* 0x7ffff00006067812 */ /* 0x000fc400078ec0ff */
[----:B------:R-:W-:Y:S02]  /*cd40*/  SHF.L.U32 R38, R9, 0x1, RZ ;  /* 0x0000000109267819 */ /* 0x000fe400000006ff */
[----:B------:R-:W-:Y:S01]  /*cd50*/  IADD3 R6, R7, R6, R12 ;  /* 0x0000000607067210 */ /* 0x000fe20007ffe00c */
[--C-:B------:R-:W-:Y:S02]  /*cd60*/  HADD2.F32 R7, -RZ, R60.reuse.H0_H0 ;  /* 0x2000003cff077230 */ /* 0x100fe40000004100 */
[----:B------:R-:W1:Y:S01]  /*cd70*/  LDS.128 R8, [R38+0x6100] ;  /* 0x0061000026087984 */ /* 0x000e620000000c00 */
[----:B------:R-:W-:Y:S01]  /*cd80*/  SHF.L.U32 R34, R6, 0x1, RZ ;  /* 0x0000000106227819 */ /* 0x000fe200000006ff */
[----:B------:R-:W-:-:S04]  /*cd90*/  HADD2.F32 R6, -RZ, R60.H1_H1 ;  /* 0x3000003cff067230 */ /* 0x000fc80000004100 */
[----:B------:R-:W2:Y:S01]  /*cda0*/  LDS.128 R12, [R34+0x6100] ;  /* 0x00610000220c7984 */ /* 0x000ea20000000c00 */
[--C-:B-1----:R-:W-:Y:S02]  /*cdb0*/  HADD2.F32 R25, -RZ, R9.reuse.H0_H0 ;  /* 0x20000009ff197230 */ /* 0x102fe40000004100 */
[----:B------:R-:W-:Y:S02]  /*cdc0*/  HADD2.F32 R24, -RZ, R9.H1_H1 ;  /* 0x30000009ff187230 */ /* 0x000fe40000004100 */
[----:B------:R-:W-:Y:S02]  /*cdd0*/  HADD2.F32 R23, -RZ, R8.H0_H0 ;  /* 0x20000008ff177230 */ /* 0x000fe40000004100 */
[----:B--2---:R-:W-:Y:S02]  /*cde0*/  HADD2.F32 R9, -RZ, R12.H0_H0 ;  /* 0x2000000cff097230 */ /* 0x004fe40000004100 */
[----:B------:R-:W-:Y:S02]  /*cdf0*/  HADD2.F32 R22, -RZ, R8.H1_H1 ;  /* 0x30000008ff167230 */ /* 0x000fe40000004100 */
[--C-:B------:R-:W-:Y:S01]  /*ce00*/  HADD2.F32 R29, -RZ, R11.reuse.H0_H0 ;  /* 0x2000000bff1d7230 */ /* 0x100fe20000004100 */
[C---:B------:R-:W-:Y:S01]  /*ce10*/  FMUL.FTZ R37, R7.reuse, R9 ;  /* 0x0000000907257220 */ /* 0x040fe20000410000 */
[----:B------:R-:W-:Y:S01]  /*ce20*/  HADD2.F32 R28, -RZ, R11.H1_H1 ;  /* 0x3000000bff1c7230 */ /* 0x000fe20000004100 */
[----:B------:R-:W-:Y:S01]  /*ce30*/  FMUL.FTZ R11, R7, R23 ;  /* 0x00000017070b7220 */ /* 0x000fe20000410000 */
        /* <DEDUP_REMOVED lines=8> */
[-C--:B------:R-:W-:Y:S01]  /*cec0*/  FFMA.FTZ R40, R18, R8.reuse, R7 ;  /* 0x0000000812287223 */ /* 0x080fe20000010007 */
        /* <DEDUP_REMOVED lines=11> */
[----:B------:R-:W-:Y:S01]  /*cf80*/  HADD2.F32 R13, -RZ, R69.H1_H1 ;  /* 0x30000045ff0d7230 */ /* 0x000fe20000004100 */
[C---:B------:R-:W-:Y:S01]  /*cf90*/  FMUL.FTZ R9, R6.reuse, R27 ;  /* 0x0000001b06097220 */ /* 0x040fe20000410000 */
[----:B------:R-:W-:Y:S01]  /*cfa0*/  HADD2.F32 R16, -RZ, R14.H0_H0 ;  /* 0x2000000eff107230 */ /* 0x000fe20000004100 */
[-C--:B------:R-:W-:Y:S01]  /*cfb0*/  FMUL.FTZ R31, R7, R17.reuse ;  /* 0x00000011071f7220 */ /* 0x080fe20000410000 */
[----:B------:R-:W-:Y:S01]  /*cfc0*/  HADD2.F32 R12, -RZ, R70.H0_H0 ;  /* 0x20000046ff0c7230 */ /* 0x000fe20000004100 */
[----:B------:R-:W-:Y:S01]  /*cfd0*/  FFMA.FTZ R35, R13, R17, R10 ;  /* 0x000000110d237223 */ /* 0x000fe2000001000a */
[----:B------:R-:W-:Y:S01]  /*cfe0*/  HADD2.F32 R8, -RZ, R66.H1_H1 ;  /* 0x30000042ff087230 */ /* 0x000fe20000004100 */
[-C--:B------:R-:W-:Y:S01]  /*cff0*/  FMUL.FTZ R17, R6, R16.reuse ;  /* 0x0000001006117220 */ /* 0x080fe20000410000 */
[----:B------:R-:W-:Y:S01]  /*d000*/  HADD2.F32 R14, -RZ, R14.H1_H1 ;  /* 0x3000000eff0e7230 */ /* 0x000fe20000004100 */
[----:B------:R-:W-:Y:S01]  /*d010*/  FFMA.FTZ R32, R12, R16, R9 ;  /* 0x000000100c207223 */ /* 0x000fe20000010009 */
[----:B------:R-:W-:Y:S01]  /*d020*/  HADD2.F32 R10, -RZ, R70.H1_H1 ;  /* 0x30000046ff0a7230 */ /* 0x000fe20000004100 */
[C---:B------:R-:W-:Y:S01]  /*d030*/  FMUL.FTZ R9, R8.reuse, R26 ;  /* 0x0000001a08097220 */ /* 0x040fe20000410000 */
[--C-:B------:R-:W-:Y:S01]  /*d040*/  HADD2.F32 R7, -RZ, R67.reuse.H1_H1 ;  /* 0x30000043ff077230 */ /* 0x100fe20000004100 */
[-C--:B------:R-:W-:Y:S01]  /*d050*/  FMUL.FTZ R16, R8, R14.reuse ;  /* 0x0000000e08107220 */ /* 0x080fe20000410000 */
[----:B------:R-:W-:Y:S01]  /*d060*/  HADD2.F32 R6, -RZ, R67.H0_H0 ;  /* 0x20000043ff067230 */ /* 0x000fe20000004100 */
[----:B------:R-:W-:Y:S01]  /*d070*/  FFMA.FTZ R30, R10, R14, R9 ;  /* 0x0000000e0a1e7223 */ /* 0x000fe20000010009 */
[--C-:B------:R-:W-:Y:S01]  /*d080*/  HADD2.F32 R9, -RZ, R71.reuse.H1_H1 ;  /* 0x30000047ff097230 */ /* 0x100fe20000004100 */
        /* <DEDUP_REMOVED lines=24> */
.L_x_115:
[----:B------:R-:W-:Y:S05]  /*d210*/  BSYNC B2 ;  /* 0x0000000000027941 */ /* 0x000fea0003800000 */
.L_x_99:
[----:B-1----:R-:W-:Y:S01]  /*d220*/  IMAD R8, R74, c[0x0][0x208], RZ ;  /* 0x000082004a087a24 */ /* 0x002fe200078e02ff */
[----:B------:R-:W-:-:S04]  /*d230*/  DEPBAR.LE SB0, 0x0 ;  /* 0x000080000000791a */ /* 0x000fc80000000000 */
[----:B------:R-:W-:Y:S01]  /*d240*/  IMAD.WIDE.U32 R6, R230, c[0x0][0x208], RZ ;  /* 0x00008200e6067a25 */ /* 0x000fe200078e00ff */
[----:B------:R-:W-:Y:S02]  /*d250*/  ISETP.GE.AND P2, PT, R132, c[0x0][0x1d4], PT ;  /* 0x0000750084007a0c */ /* 0x000fe40003f46270 */
[----:B------:R-:W-:Y:S01]  /*d260*/  P2R R50, PR, RZ, 0x8 ;  /* 0x00000008ff327803 */ /* 0x000fe20000000000 */
[----:B------:R-:W-:Y:S01]  /*d270*/  IMAD R8, R230, c[0x0][0x20c], R8 ;  /* 0x00008300e6087a24 */ /* 0x000fe200078e0208 */
[----:B------:R-:W-:Y:S01]  /*d280*/  SHF.R.S32.HI R138, RZ, 0x1f, R132 ;  /* 0x0000001fff8a7819 */ /* 0x000fe20000011484 */
[----:B------:R-:W-:-:S04]  /*d290*/  IMAD.WIDE R14, R132, 0x2, RZ ;  /* 0x00000002840e7825 */ /* 0x000fc800078e02ff */
[----:B------:R-:W-:Y:S02]  /*d2a0*/  IMAD.IADD R7, R7, 0x1, R8 ;  /* 0x0000000107077824 */ /* 0x000fe400078e0208 */
[----:B------:R-:W-:Y:S02]  /*d2b0*/  IMAD R8, R75, c[0x0][0x218], RZ ;  /* 0x000086004b087a24 */ /* 0x000fe400078e02ff */
[----:B------:R-:W-:-:S04]  /*d2c0*/  IMAD.WIDE.U32 R6, R229, c[0x0][0x218], R6 ;  /* 0x00008600e5067a25 */ /* 0x000fc800078e0006 */
[----:B------:R-:W-:Y:S01]  /*d2d0*/  IMAD R8, R229, c[0x0][0x21c], R8 ;  /* 0x00008700e5087a24 */ /* 0x000fe200078e0208 */
[----:B------:R-:W-:Y:S01]  /*d2e0*/  BAR.SYNC.DEFER_BLOCKING 0x0 ;  /* 0x0000000000007b1d */ /* 0x000fe20000010000 */
[----:B------:R-:W-:Y:S01]  /*d2f0*/  IADD3 R6, P0, R78, R6, RZ ;  /* 0x000000064e067210 */ /* 0x000fe20007f1e0ff */
[----:B------:R-:W-:Y:S02]  /*d300*/  IMAD.SHL.U32 R139, R3, 0x2, RZ ;  /* 0x00000002038b7824 */ /* 0x000fe400078e00ff */
[----:B------:R-:W-:Y:S01]  /*d310*/  IMAD.SHL.U32 R219, R0, 0x2, RZ ;  /* 0x0000000200db7824 */ /* 0x000fe200078e00ff */
[----:B------:R-:W-:Y:S01]  /*d320*/  IADD3.X R8, R76, R7, R8, P0, !PT ;  /* 0x000000074c087210 */ /* 0x000fe200007fe408 */
[----:B------:R-:W-:Y:S01]  /*d330*/  IMAD R0, R2, 0x2, R139 ;  /* 0x0000000202007824 */ /* 0x000fe200078e028b */
[----:B------:R-:W-:Y:S01]  /*d340*/  LEA R7, P0, R6, c[0x0][0x1f8], 0x1 ;  /* 0x00007e0006077a11 */ /* 0x000fe200078008ff */
[----:B------:R-:W-:Y:S02]  /*d350*/  IMAD R220, R4, 0x2, R219 ;  /* 0x0000000204dc7824 */ /* 0x000fe400078e02db */
[----:B------:R-:W-:Y:S01]  /*d360*/  IMAD.SHL.U32 R221, R221, 0x2, RZ ;  /* 0x00000002dddd7824 */ /* 0x000fe200078e00ff */
[----:B------:R-:W-:Y:S01]  /*d370*/  LEA.HI.X R6, R6, c[0x0][0x1fc], R8, 0x1, P0 ;  /* 0x00007f0006067a11 */ /* 0x000fe200000f0c08 */
[----:B------:R-:W1:Y:S04]  /*d380*/  SHFL.IDX PT, R13, R7, RZ, 0x1c1f ;  /* 0x001c1fff070d7589 */ /* 0x000e6800000e0000 */
[----:B------:R2:W3:Y:S04]  /*d390*/  SHFL.IDX PT, R11, R7, 0x1, 0x1c1f ;  /* 0x003c1f00070b7f89 */ /* 0x0004e800000e0000 */
[----:B------:R-:W4:Y:S04]  /*d3a0*/  SHFL.IDX PT, R12, R6, RZ, 0x1c1f ;  /* 0x001c1fff060c7589 */ /* 0x000f2800000e0000 */
[----:B------:R5:W5:Y:S04]  /*d3b0*/  SHFL.IDX PT, R10, R6, 0x1, 0x1c1f ;  /* 0x003c1f00060a7f89 */ /* 0x000b6800000e0000 */
[----:B------:R-:W-:Y:S04]  /*d3c0*/  LDSM.16.M88.4 R20, [R219+0x6100] ;  /* 0x00610000db14783b */ /* 0x000fe80000000200 */
[----:B------:R-:W-:Y:S01]  /*d3d0*/  LDSM.16.M88.4 R16, [R219+0x7100] ;  /* 0x00710000db10783b */ /* 0x000fe20000000200 */
[----:B-1----:R-:W-:-:S03]  /*d3e0*/  IADD3 R46, P1, R13, R14, RZ ;  /* 0x0000000e0d2e7210 */ /* 0x002fc60007f3e0ff */
[----:B------:R-:W1:Y:S01]  /*d3f0*/  LDSM.16.M88.4 R36, [R139+0x3100] ;  /* 0x003100008b24783b */ /* 0x000e620000000200 */
[----:B--2---:R-:W-:Y:S02]  /*d400*/  SHF.R.S32.HI R7, RZ, 0x1f, R73 ;  /* 0x0000001fff077819 */ /* 0x004fe40000011449 */
[----:B---3--:R-:W-:Y:S01]  /*d410*/  IADD3 R42, P0, R14, R11, RZ ;  /* 0x0000000b0e2a7210 */ /* 0x008fe20007f1e0ff */
[----:B------:R-:W2:Y:S01]  /*d420*/  LDSM.16.M88.4 R32, [R139+0x3500] ;  /* 0x003500008b20783b */ /* 0x000ea20000000200 */
[----:B------:R-:W-:Y:S01]  /*d430*/  LEA.HI R7, R7, R73, RZ, 0x3 ;  /* 0x0000004907077211 */ /* 0x000fe200078f18ff */
[----:B----4-:R-:W-:Y:S02]  /*d440*/  IMAD.X R47, R12, 0x1, R15, P1 ;  /* 0x000000010c2f7824 */ /* 0x010fe400008e060f */
[----:B------:R-:W3:Y:S01]  /*d450*/  LDSM.16.M88.4 R28, [R139+0x3900] ;  /* 0x003900008b1c783b */ /* 0x000ee20000000200 */
[----:B-----5:R-:W-:Y:S01]  /*d460*/  SHF.R.S32.HI R6, RZ, 0x1f, R72 ;  /* 0x0000001fff067819 */ /* 0x020fe20000011448 */
[----:B------:R-:W-:Y:S01]  /*d470*/  IMAD.X R43, R15, 0x1, R10, P0 ;  /* 0x000000010f2b7824 */ /* 0x000fe200000e060a */
[----:B------:R-:W-:Y:S01]  /*d480*/  LOP3.LUT R225, R7, 0xfffffff8, RZ, 0xc0, !PT ;  /* 0xfffffff807e17812 */ /* 0x000fe200078ec0ff */
[----:B------:R-:W4:Y:S01]  /*d490*/  LDSM.16.M88.4 R24, [R139+0x3d00] ;  /* 0x003d00008b18783b */ /* 0x000f220000000200 */
[----:B------:R-:W-:-:S02]  /*d4a0*/  LEA.HI R6, R6, R72, RZ, 0x3 ;  /* 0x0000004806067211 */ /* 0x000fc400078f18ff */
[----:B------:R-:W-:Y:S01]  /*d4b0*/  SHF.R.S32.HI R137, RZ, 0x1f, R225 ;  /* 0x0000001fff897819 */ /* 0x000fe200000114e1 */
[----:B------:R-:W-:Y:S01]  /*d4c0*/  IMAD.WIDE R8, R225, 0x2, RZ ;  /* 0x00000002e1087825 */ /* 0x000fe200078e02ff */
[----:B------:R-:W-:Y:S01]  /*d4d0*/  LOP3.LUT R223, R6, 0xfffffff8, RZ, 0xc0, !PT ;  /* 0xfffffff806df7812 */ /* 0x000fe200078ec0ff */
[----:B------:R-:W-:Y:S03]  /*d4e0*/  LDSM.16.M88.4 R56, [R0+0x3100] ;  /* 0x003100000038783b */ /* 0x000fe60000000200 */
[----:B------:R-:W-:Y:S01]  /*d4f0*/  IADD3 R44, P1, R13, R8, RZ ;  /* 0x000000080d2c7210 */ /* 0x000fe20007f3e0ff */
[----:B------:R-:W-:Y:S01]  /*d500*/  IMAD.WIDE R6, R223, 0x2, RZ ;  /* 0x00000002df067825 */ /* 0x000fe200078e02ff */
[-C--:B------:R-:W-:Y:S01]  /*d510*/  IADD3 R48, P0, R8, R11.reuse, RZ ;  /* 0x0000000b08307210 */ /* 0x080fe20007f1e0ff */
[----:B------:R-:W-:Y:S01]  /*d520*/  LDSM.16.M88.4 R52, [R0+0x3500] ;  /* 0x003500000034783b */ /* 0x000fe20000000200 */
[----:B------:R-:W-:Y:S01]  /*d530*/  SHF.R.S32.HI R136, RZ, 0x1f, R223 ;  /* 0x0000001fff887819 */ /* 0x000fe200000114df */
[----:B------:R-:W-:Y:S01]  /*d540*/  IMAD.X R45, R12, 0x1, R9, P1 ;  /* 0x000000010c2d7824 */ /* 0x000fe200008e0609 */
[----:B------:R-:W-:Y:S01]  /*d550*/  IADD3 R40, P1, R13, R6, RZ ;  /* 0x000000060d287210 */ /* 0x000fe20007f3e0ff */
[--C-:B------:R-:W-:Y:S01]  /*d560*/  IMAD.X R49, R9, 0x1, R10.reuse, P0 ;  /* 0x0000000109317824 */ /* 0x100fe200000e060a */
[----:B------:R-:W-:Y:S01]  /*d570*/  IADD3 R6, P0, R6, R11, RZ ;  /* 0x0000000b06067210 */ /* 0x000fe20007f1e0ff */
[----:B------:R-:W-:Y:S02]  /*d580*/  LDSM.16.M88.4 R60, [R0+0x3900] ;  /* 0x00390000003c783b */ /* 0x000fe40000000200 */
[----:B------:R-:W-:Y:S01]  /*d590*/  IMAD.X R41, R12, 0x1, R7, P1 ;  /* 0x000000010c297824 */ /* 0x000fe200008e0607 */
[----:B------:R-:W-:Y:S01]  /*d5a0*/  ISETP.GE.AND P1, PT, R73, c[0x0][0x1d4], PT ;  /* 0x0000750049007a0c */ /* 0x000fe20003f26270 */
[----:B------:R-:W-:Y:S01]  /*d5b0*/  IMAD.X R7, R7, 0x1, R10, P0 ;  /* 0x0000000107077824 */ /* 0x000fe200000e060a */
[C---:B------:R-:W-:Y:S01]  /*d5c0*/  ISETP.LT.OR P0, PT, R112.reuse, 0x1, P2 ;  /* 0x000000017000780c */ /* 0x040fe20001701670 */
[----:B------:R5:W-:Y:S01]  /*d5d0*/  LDSM.16.M88.4 R64, [R0+0x3d00] ;  /* 0x003d00000040783b */ /* 0x000be20000000200 */
[C---:B------:R-:W-:Y:S01]  /*d5e0*/  ISETP.LT.OR P2, PT, R112.reuse, 0x21, P2 ;  /* 0x000000217000780c */ /* 0x040fe20001741670 */
[----:B-1----:R-:W-:Y:S02]  /*d5f0*/  HMMA.16816.F32 R96, R16, R38, RZ ;  /* 0x000000261060723c */ /* 0x002fe400000018ff */
[----:B------:R-:W-:Y:S04]  /*d600*/  LDSM.16.M88.4 R12, [R220+0x6100] ;  /* 0x00610000dc0c783b */ /* 0x000fe80000000200 */
[----:B------:R-:W1:Y:S02]  /*d610*/  LDSM.16.M88.4 R8, [R220+0x7100] ;  /* 0x00710000dc08783b */ /* 0x000e640000000200 */
[----:B------:R-:W-:Y:S02]  /*d620*/  HMMA.16816.F32 R84, R20, R36, RZ ;  /* 0x000000241454723c */ /* 0x000fe400000018ff */
[----:B------:R-:W-:Y:S01]  /*d630*/  @!PT LDS RZ, [RZ] ;  /* 0x00000000fffff984 */ /* 0x000fe20000000800 */
[----:B------:R-:W-:Y:S01]  /*d640*/  @!PT LDS RZ, [RZ] ;  /* 0x00000000fffff984 */ /* 0x000fe20000000800 */
[----:B------:R-:W-:Y:S01]  /*d650*/  @!PT LDS RZ, [RZ] ;  /* 0x00000000fffff984 */ /* 0x000fe20000000800 */
[----:B------:R3:W-:Y:S01]  /*d660*/  LDGSTS.E.BYPASS.LTC128B.128 [R221+0x100], [R46.64], !P0 ;  /* 0x001000002edd7fae */ /* 0x0007e2000c101d46 */
[----:B------:R-:W-:-:S02]  /*d670*/  ISETP.LT.OR P0, PT, R112, 0x1, P1 ;  /* 0x000000017000780c */ /* 0x000fc40000f01670 */
[----:B------:R-:W-:-:S03]  /*d680*/  ISETP.LT.OR P1, PT, R112, 0x21, P1 ;  /* 0x000000217000780c */ /* 0x000fc60000f21670 */
[----:B------:R-:W-:Y:S01]  /*d690*/  HMMA.16816.F32 R80, R20, R38, RZ ;  /* 0x000000261450723c */ /* 0x000fe200000018ff */
[----:B-----5:R-:W-:-:S07]  /*d6a0*/  IADD3 R0, R139, 0x3100, RZ ;  /* 0x000031008b007810 */ /* 0x020fce0007ffe0ff */
[----:B------:R3:W-:Y:S01]  /*d6b0*/  LDGSTS.E.BYPASS.LTC128B.128 [R221+0x1100], [R44.64], !P0 ;  /* 0x011000002cdd7fae */ /* 0x0007e2000c101d46 */
[----:B------:R-:W-:Y:S01]  /*d6c0*/  ISETP.GE.AND P0, PT, R72, c[0x0][0x1d4], PT ;  /* 0x0000750048007a0c */ /* 0x000fe20003f06270 */
[----:B--2---:R-:W-:Y:S01]  /*d6d0*/  HMMA.16816.F32 R68, R16, R32, RZ ;  /* 0x000000201044723c */ /* 0x004fe200000018ff */
[----:B------:R-:W-:Y:S02]  /*d6e0*/  IMAD R218, R2, 0x2, R0 ;  /* 0x0000000202da7824 */ /* 0x000fe400078e0200 */
[C---:B------:R-:W-:Y:S02]  /*d6f0*/  ISETP.LT.OR P3, PT, R112.reuse, 0x1, P0 ;  /* 0x000000017000780c */ /* 0x040fe40000761670 */
[----:B------:R-:W-:-:S03]  /*d700*/  ISETP.LT.OR P0, PT, R112, 0x21, P0 ;  /* 0x000000217000780c */ /* 0x000fc60000701670 */
[C---:B------:R-:W-:Y:S08]  /*d710*/  HMMA.16816.F32 R72, R16.reuse, R36, RZ ;  /* 0x000000241048723c */ /* 0x040ff000000018ff */
[----:B------:R4:W-:Y:S01]  /*d720*/  LDGSTS.E.BYPASS.LTC128B.128 [R221+0x2100], [R40.64], !P3 ;  /* 0x0210000028dd7fae */ /* 0x0009e2000d901d46 */
[----:B------:R-:W-:Y:S01]  /*d730*/  HMMA.16816.F32 R104, R16, R34, RZ ;  /* 0x000000221068723c */ /* 0x000fe200000018ff */
[----:B------:R-:W-:-:S02]  /*d740*/  ISETP.NE.AND P3, PT, R50, RZ, PT ;  /* 0x000000ff3200720c */ /* 0x000fc40003f65270 */
[----:B------:R4:W-:Y:S01]  /*d750*/  LDGSTS.E.BYPASS.LTC128B.128 [R221+0x900], [R42.64], !P2 ;  /* 0x009000002add7fae */ /* 0x0009e2000d101d46 */
[----:B------:R-:W-:-:S03]  /*d760*/  ISETP.GE.AND P2, PT, R165, 0x41, PT ;  /* 0x00000041a500780c */ /* 0x000fc60003f46270 */
[----:B------:R2:W-:Y:S01]  /*d770*/  LDGSTS.E.BYPASS.LTC128B.128 [R221+0x1900], [R48.64], !P1 ;  /* 0x0190000030dd7fae */ /* 0x0005e2000c901d46 */
[C---:B------:R-:W-:Y:S03]  /*d780*/  HMMA.16816.F32 R36, R20.reuse, R32, RZ ;  /* 0x000000201424723c */ /* 0x040fe600000018ff */
[----:B------:R1:W-:Y:S04]  /*d790*/  LDGSTS.E.BYPASS.LTC128B.128 [R221+0x2900], [R6.64], !P0 ;  /* 0x0290000006dd7fae */ /* 0x0003e8000c101d46 */
[----:B------:R-:W0:Y:S01]  /*d7a0*/  LDGDEPBAR ;  /* 0x00000000000079af */ /* 0x000e220000000000 */
[----:B------:R-:W-:Y:S08]  /*d7b0*/  HMMA.16816.F32 R76, R20, R34, RZ ;  /* 0x00000022144c723c */ /* 0x000ff000000018ff */
[C---:B---3--:R-:W-:Y:S08]  /*d7c0*/  HMMA.16816.F32 R44, R16.reuse, R28, RZ ;  /* 0x0000001c102c723c */ /* 0x048ff000000018ff */
[C---:B----4-:R-:W-:Y:S01]  /*d7d0*/  HMMA.16816.F32 R40, R16.reuse, R24, RZ ;  /* 0x000000181028723c */ /* 0x050fe200000018ff */
[----:B--2---:R-:W-:Y:S07]  /*d7e0*/  LDSM.16.M88.4 R48, [R218+0x1800] ;  /* 0x00180000da30783b */ /* 0x004fee0000000200 */
[----:B------:R-:W-:Y:S08]  /*d7f0*/  HMMA.16816.F32 R100, R16, R30, RZ ;  /* 0x0000001e1064723c */ /* 0x000ff000000018ff */
[C---:B------:R-:W-:Y:S08]  /*d800*/  HMMA.16816.F32 R32, R20.reuse, R28, RZ ;  /* 0x0000001c1420723c */ /* 0x040ff000000018ff */
[----:B------:R-:W-:Y:S08]  /*d810*/  HMMA.16816.F32 R92, R20, R30, RZ ;  /* 0x0000001e145c723c */ /* 0x000ff000000018ff */
[----:B------:R-:W-:Y:S01]  /*d820*/  HMMA.16816.F32 R88, R16, R26, RZ ;  /* 0x0000001a1058723c */ /* 0x000fe200000018ff */
[----:B------:R-:W-:Y:S07]  /*d830*/  LDSM.16.M88.4 R16, [R219+0x9100] ;  /* 0x00910000db10783b */ /* 0x000fee0000000200 */
[C---:B------:R-:W-:Y:S08]  /*d840*/  HMMA.16816.F32 R28, R20.reuse, R24, RZ ;  /* 0x00000018141c723c */ /* 0x040ff000000018ff */
[----:B------:R-:W-:Y:S01]  /*d850*/  HMMA.16816.F32 R24, R20, R26, RZ ;  /* 0x0000001a1418723c */ /* 0x000fe200000018ff */
[----:B------:R-:W-:Y:S07]  /*d860*/  LDSM.16.M88.4 R20, [R139+0x4d00] ;  /* 0x004d00008b14783b */ /* 0x000fee0000000200 */
[C---:B-1----:R-:W-:Y:S01]  /*d870*/  HMMA.16816.F32 R148, R8.reuse, R60, R44 ;  /* 0x0000003c0894723c */ /* 0x042fe2000000182c */
[----:B------:R-:W1:Y:S07]  /*d880*/  LDSM.16.M88.4 R44, [R139+0x4100] ;  /* 0x004100008b2c783b */ /* 0x000e6e0000000200 */
[C---:B------:R-:W-:Y:S01]  /*d890*/  HMMA.16816.F32 R144, R8.reuse, R64, R40 ;  /* 0x000000400890723c */ /* 0x040fe20000001828 */
[----:B------:R-:W2:Y:S07]  /*d8a0*/  LDSM.16.M88.4 R40, [R139+0x4500] ;  /* 0x004500008b28783b */ /* 0x000eae0000000200 */
[C---:B------:R-:W-:Y:S08]  /*d8b0*/  HMMA.16816.F32 R108, R8.reuse, R56, R72 ;  /* 0x00000038086c723c */ /* 0x040ff00000001848 */
[C---:B------:R-:W-:Y:S08]  /*d8c0*/  HMMA.16816.F32 R112, R8.reuse, R52, R68 ;  /* 0x000000340870723c */ /* 0x040ff00000001844 */
[----:B------:R-:W-:Y:S08]  /*d8d0*/  HMMA.16816.F32 R104, R8, R54, R104 ;  /* 0x000000360868723c */ /* 0x000ff00000001868 */
[C---:B------:R-:W-:Y:S01]  /*d8e0*/  HMMA.16816.F32 R120, R12.reuse, R52, R36 ;  /* 0x000000340c78723c */ /* 0x040fe20000001824 */
[----:B------:R-:W3:Y:S07]  /*d8f0*/  LDSM.16.M88.4 R36, [R139+0x4900] ;  /* 0x004900008b24783b */ /* 0x000eee0000000200 */
[C---:B------:R-:W-:Y:S08]  /*d900*/  HMMA.16816.F32 R116, R12.reuse, R56, R84 ;  /* 0x000000380c74723c */ /* 0x040ff00000001854 */
        /* <DEDUP_REMOVED lines=8> */
[----:B------:R-:W4:Y:S04]  /*d990*/  LDSM.16.M88.4 R12, [R219+0x8100] ;  /* 0x00810000db0c783b */ /* 0x000f280000000200 */
[----:B------:R-:W-:Y:S03]  /*d9a0*/  LDSM.16.M88.4 R24, [R220+0x8100] ;  /* 0x00810000dc18783b */ /* 0x000fe60000000200 */
[C---:B------:R-:W-:Y:S08]  /*d9b0*/  HMMA.16816.F32 R140, R8.reuse, R62, R100 ;  /* 0x0000003e088c723c */ /* 0x040ff00000001864 */
[C---:B------:R-:W-:Y:S01]  /*d9c0*/  HMMA.16816.F32 R96, R8.reuse, R58, R96 ;  /* 0x0000003a0860723c */ /* 0x040fe20000001860 */
[----:B------:R-:W-:Y:S07]  /*d9d0*/  LDSM.16.M88.4 R56, [R218+0x1c00] ;  /* 0x001c0000da38783b */ /* 0x000fee0000000200 */
[----:B------:R-:W-:Y:S01]  /*d9e0*/  HMMA.16816.F32 R100, R8, R66, R88 ;  /* 0x000000420864723c */ /* 0x000fe20000001858 */
[----:B------:R-:W5:Y:S07]  /*d9f0*/  LDSM.16.M88.4 R8, [R220+0x9100] ;  /* 0x00910000dc08783b */ /* 0x000f6e0000000200 */
[C---:B-1----:R-:W-:Y:S08]  /*da00*/  HMMA.16816.F32 R88, R16.reuse, R44, R108 ;  /* 0x0000002c1058723c */ /* 0x042ff0000000186c */
[C---:B--2---:R-:W-:Y:S08]  /*da10*/  HMMA.16816.F32 R80, R16.reuse, R40, R112 ;  /* 0x000000281050723c */ /* 0x044ff00000001870 */
[C---:B------:R-:W-:Y:S08]  /*da20*/  HMMA.16816.F32 R76, R16.reuse, R42, R104 ;  /* 0x0000002a104c723c */ /* 0x040ff00000001868 */
[C---:B------:R-:W-:Y:S08]  /*da30*/  HMMA.16816.F32 R84, R16.reuse, R46, R96 ;  /* 0x0000002e1054723c */ /* 0x040ff00000001860 */
[C---:B---3--:R-:W-:Y:S08]  /*da40*/  HMMA.16816.F32 R104, R16.reuse, R36, R148 ;  /* 0x000000241068723c */ /* 0x048ff00000001894 */
[C---:B------:R-:W-:Y:S08]  /*da50*/  HMMA.16816.F32 R108, R16.reuse, R20, R144 ;  /* 0x00000014106c723c */ /* 0x040ff00000001890 */
[C---:B------:R-:W-:Y:S08]  /*da60*/  HMMA.16816.F32 R112, R16.reuse, R38, R140 ;  /* 0x000000261070723c */ /* 0x040ff0000000188c */
[----:B------:R-:W-:Y:S08]  /*da70*/  HMMA.16816.F32 R100, R16, R22, R100 ;  /* 0x000000161064723c */ /* 0x000ff00000001864 */
[C---:B----4-:R-:W-:Y:S08]  /*da80*/  HMMA.16816.F32 R96, R12.reuse, R44, R116 ;  /* 0x0000002c0c60723c */ /* 0x050ff00000001874 */
        /* <DEDUP_REMOVED lines=11> */
[C---:B-----5:R-:W-:Y:S08]  /*db40*/  HMMA.16816.F32 R92, R8.reuse, R28, R80 ;  /* 0x0000001c085c723c */ /* 0x060ff00000001850 */
[----:B------:R-:W-:Y:S08]  /*db50*/  HMMA.16816.F32 R80, R8, R50, R112 ;  /* 0x000000320850723c */ /* 0x000ff00000001870 */
[C---:B------:R-:W-:Y:S01]  /*db60*/  HMMA.16816.F32 R112, R24.reuse, R48, R16 ;  /* 0x000000301870723c */ /* 0x040fe20000001810 */
[----:B------:R-:W2:Y:S07]  /*db70*/  LDSM.16.M88.4 R16, [R219+0xa100] ;  /* 0x00a10000db10783b */ /* 0x000eae0000000200 */
[C---:B------:R-:W-:Y:S01]  /*db80*/  HMMA.16816.F32 R120, R24.reuse, R28, R44 ;  /* 0x0000001c1878723c */ /* 0x040fe2000000182c */
[----:B------:R-:W3:Y:S07]  /*db90*/  LDSM.16.M88.4 R44, [R139+0x5500] ;  /* 0x005500008b2c783b */ /* 0x000eee0000000200 */
[----:B------:R-:W-:Y:S01]  /*dba0*/  HMMA.16816.F32 R116, R24, R30, R40 ;  /* 0x0000001e1874723c */ /* 0x000fe20000001828 */
[----:B------:R-:W4:Y:S07]  /*dbb0*/  LDSM.16.M88.4 R40, [R139+0x5900] ;  /* 0x005900008b28783b */ /* 0x000f2e0000000200 */
[C---:B------:R-:W-:Y:S08]  /*dbc0*/  HMMA.16816.F32 R88, R8.reuse, R32, R88 ;  /* 0x000000200858723c */ /* 0x040ff00000001858 */
[----:B------:R-:W-:Y:S08]  /*dbd0*/  HMMA.16816.F32 R144, R8, R34, R84 ;  /* 0x000000220890723c */ /* 0x000ff00000001854 */
[C---:B------:R-:W-:Y:S08]  /*dbe0*/  HMMA.16816.F32 R124, R24.reuse, R32, R96 ;  /* 0x00000020187c723c */ /* 0x040ff00000001860 */
[----:B------:R-:W-:Y:S01]  /*dbf0*/  HMMA.16816.F32 R60, R24, R34, R60 ;  /* 0x00000022183c723c */ /* 0x000fe2000000183c */
[----:B------:R-:W-:Y:S07]  /*dc00*/  LDSM.16.M88.4 R32, [R218+0x2400] ;  /* 0x00240000da20783b */ /* 0x000fee0000000200 */
[C---:B------:R-:W-:Y:S01]  /*dc10*/  HMMA.16816.F32 R140, R8.reuse, R30, R76 ;  /* 0x0000001e088c723c */ /* 0x040fe2000000184c */
[----:B------:R-:W-:Y:S07]  /*dc20*/  LDSM.16.M88.4 R28, [R218+0x2800] ;  /* 0x00280000da1c783b */ /* 0x000fee0000000200 */
[C---:B------:R-:W-:Y:S08]  /*dc30*/  HMMA.16816.F32 R84, R8.reuse, R48, R104 ;  /* 0x000000300854723c */ /* 0x040ff00000001868 */
[C---:B------:R-:W-:Y:S08]  /*dc40*/  HMMA.16816.F32 R76, R8.reuse, R56, R108 ;  /* 0x00000038084c723c */ /* 0x040ff0000000186c */
[----:B------:R-:W-:Y:S01]  /*dc50*/  HMMA.16816.F32 R128, R8, R58, R100 ;  /* 0x0000003a0880723c */ /* 0x000fe20000001864 */
[----:B------:R-:W-:Y:S07]  /*dc60*/  LDSM.16.M88.4 R8, [R220+0xb100] ;  /* 0x00b10000dc08783b */ /* 0x000fee0000000200 */
[C---:B------:R-:W-:Y:S01]  /*dc70*/  HMMA.16816.F32 R108, R24.reuse, R50, R64 ;  /* 0x00000032186c723c */ /* 0x040fe20000001840 */
[----:B------:R-:W5:Y:S07]  /*dc80*/  LDSM.16.M88.4 R48, [R218+0x2000] ;  /* 0x00200000da30783b */ /* 0x000f6e0000000200 */
        /* <DEDUP_REMOVED lines=12> */
[C---:B----4-:R-:W-:Y:S08]  /*dd50*/  HMMA.16816.F32 R84, R20.reuse, R40, R84 ;  /* 0x000000281454723c */ /* 0x050ff00000001854 */
[C---:B------:R-:W-:Y:S08]  /*dd60*/  HMMA.16816.F32 R80, R20.reuse, R42, R80 ;  /* 0x0000002a1450723c */ /* 0x040ff00000001850 */
[C---:B------:R-:W-:Y:S08]  /*dd70*/  HMMA.16816.F32 R76, R20.reuse, R36, R76 ;  /* 0x00000024144c723c */ /* 0x040ff0000000184c */
[----:B------:R-:W-:Y:S08]  /*dd80*/  HMMA.16816.F32 R68, R20, R38, R128 ;  /* 0x000000261444723c */ /* 0x000ff00000001880 */
[C---:B------:R-:W-:Y:S08]  /*dd90*/  HMMA.16816.F32 R44, R16.reuse, R40, R112 ;  /* 0x00000028102c723c */ /* 0x040ff00000001870 */
[C---:B------:R-:W-:Y:S08]  /*dda0*/  HMMA.16816.F32 R40, R16.reuse, R42, R108 ;  /* 0x0000002a1028723c */ /* 0x040ff0000000186c */
[C---:B------:R-:W-:Y:S08]  /*ddb0*/  HMMA.16816.F32 R20, R16.reuse, R36, R104 ;  /* 0x000000241014723c */ /* 0x040ff00000001868 */
[----:B------:R-:W-:Y:S08]  /*ddc0*/  HMMA.16816.F32 R16, R16, R38, R72 ;  /* 0x000000261010723c */ /* 0x000ff00000001848 */
[C---:B-----5:R-:W-:Y:S08]  /*ddd0*/  HMMA.16816.F32 R100, R8.reuse, R48, R100 ;  /* 0x000000300864723c */ /* 0x060ff00000001864 */
[C---:B------:R-:W-:Y:S08]  /*dde0*/  HMMA.16816.F32 R96, R8.reuse, R50, R96 ;  /* 0x000000320860723c */ /* 0x040ff00000001860 */
[----:B------:R-:W-:Y:S08]  /*ddf0*/  HMMA.16816.F32 R108, R8, R26, R68 ;  /* 0x0000001a086c723c */ /* 0x000ff00000001844 */
[C---:B------:R-:W-:Y:S08]  /*de00*/  HMMA.16816.F32 R64, R12.reuse, R48, R64 ;  /* 0x000000300c40723c */ /* 0x040ff00000001840 */
[----:B------:R-:W-:Y:S08]  /*de10*/  HMMA.16816.F32 R72, R12, R50, R60 ;  /* 0x000000320c48723c */ /* 0x000ff0000000183c */
[----:B------:R-:W-:Y:S08]  /*de20*/  HMMA.16816.F32 R76, R8, R24, R76 ;  /* 0x00000018084c723c */ /* 0x000ff0000000184c */
[C---:B------:R-:W-:Y:S08]  /*de30*/  HMMA.16816.F32 R68, R12.reuse, R32, R56 ;  /* 0x000000200c44723c */ /* 0x040ff00000001838 */
        /* <DEDUP_REMOVED lines=12> */
[----:B------:R-:W-:Y:S01]  /*df00*/  IMAD.MOV.U32 R229, RZ, RZ, RZ ;  /* 0x000000ffffe57224 */ /* 0x000fe200078e00ff */
[----:B------:R-:W-:-:S04]  /*df10*/  IADD3 R2, R250, R172, R158 ;  /* 0x000000acfa027210 */ /* 0x000fc80007ffe09e */
[----:B------:R-:W-:-:S05]  /*df20*/  IADD3 R2, R2, -0x80, RZ ;  /* 0xffffff8002027810 */ /* 0x000fca0007ffe0ff */
[----:B------:R-:W-:Y:S02]  /*df30*/  IMAD.MOV.U32 R0, RZ, RZ, R2 ;  /* 0x000000ffff007224 */ /* 0x000fe400078e0002 */
[----:B------:R-:W-:-:S05]  /*df40*/  @P1 IMAD.HI.U32 R3, R2, c[0x0][0x2bc], RZ ;  /* 0x0000af0002031a27 */ /* 0x000fca00078e00ff */
[----:B------:R-:W-:-:S04]  /*df50*/  @P1 SHF.R.U32.HI R0, RZ, c[0x0][0x2c0], R3 ;  /* 0x0000b000ff001a19 */ /* 0x000fc80000011603 */
[----:B------:R-:W-:-:S04]  /*df60*/  @!P3 IADD3 R3, P0, R0, R156, RZ ;  /* 0x0000009c0003b210 */ /* 0x000fc80007f1e0ff */
[----:B------:R-:W-:Y:S02]  /*df70*/  @!P3 LEA.HI.X.SX32 R7, R0, R152, 0x1, P0 ;  /* 0x000000980007b211 */ /* 0x000fe400000f0eff */
[----:B------:R-:W-:-:S04]  /*df80*/  @!P3 LEA R6, P0, R3, c[0x0][0x2a0], 0x2 ;  /* 0x0000a8000306ba11 */ /* 0x000fc800078010ff */
[----:B------:R-:W-:-:S05]  /*df90*/  @!P3 LEA.HI.X R7, R3, c[0x0][0x2a4], R7, 0x2, P0 ;  /* 0x0000a9000307ba11 */ /* 0x000fca00000f1407 */
[----:B------:R-:W2:Y:S01]  /*dfa0*/  @!P3 LDG.E R229, [R6.64] ;  /* 0x0000000606e5b981 */ /* 0x000ea2000c1e1900 */
[----:B------:R-:W-:Y:S01]  /*dfb0*/  IMAD.MOV R0, RZ, RZ, -R0 ;  /* 0x000000ffff007224 */ /* 0x000fe200078e0a00 */
[----:B------:R-:W-:Y:S01]  /*dfc0*/  SEL R21, RZ, 0x10, P6 ;  /* 0x00000010ff157807 */ /* 0x000fe20003000000 */
[----:B------:R-:W-:Y:S01]  /*dfd0*/  IMAD.SHL.U32 R11, R132, 0x2, RZ ;  /* 0x00000002840b7824 */ /* 0x000fe200078e00ff */
[----:B------:R-:W-:Y:S01]  /*dfe0*/  SEL R20, RZ, 0x10, P5 ;  /* 0x00000010ff147807 */ /* 0x000fe20002800000 */
[----:B------:R-:W-:Y:S01]  /*dff0*/  IMAD R230, R0, c[0x0][0x2b8], R2 ;  /* 0x0000ae0000e67a24 */ /* 0x000fe200078e0202 */
[----:B------:R-:W-:Y:S01]  /*e000*/  SHF.L.U64.HI R9, R132, 0x1, R138 ;  /* 0x0000000184097819 */ /* 0x000fe2000001028a */
[----:B------:R-:W-:Y:S01]  /*e010*/  IMAD.SHL.U32 R8, R225, 0x2, RZ ;  /* 0x00000002e1087824 */ /* 0x000fe200078e00ff */
[----:B------:R-:W-:Y:S01]  /*e020*/  IADD3 R10, -R134, 0x10, RZ ;  /* 0x00000010860a7810 */ /* 0x000fe20007ffe1ff */
[----:B------:R-:W-:Y:S01]  /*e030*/  IMAD.WIDE.U32 R2, R230, c[0x0][0x1e0], RZ ;  /* 0x00007800e6027a25 */ /* 0x000fe200078e00ff */
[----:B------:R-:W-:-:S02]  /*e040*/  SHF.R.S32.HI R0, RZ, 0x1f, R230 ;  /* 0x0000001fff007819 */ /* 0x000fc400000114e6 */
[----:B------:R-:W-:Y:S02]  /*e050*/  SHF.L.U64.HI R18, R225, 0x1, R137 ;  /* 0x00000001e1127819 */ /* 0x000fe40000010289 */
[----:B------:R-:W-:Y:S01]  /*e060*/  LOP3.LUT R10, R10, 0xf, RZ, 0xc0, !PT ;  /* 0x0000000f0a0a7812 */ /* 0x000fe200078ec0ff */
[----:B------:R-:W-:Y:S01]  /*e070*/  IMAD R0, R0, c[0x0][0x1e0], RZ ;  /* 0x0000780000007a24 */ /* 0x000fe200078e02ff */
[----:B------:R-:W-:-:S03]  /*e080*/  SHF.L.U64.HI R19, R223, 0x1, R136 ;  /* 0x00000001df137819 */ /* 0x000fc60000010288 */
[----:B------:R-:W-:-:S04]  /*e090*/  IMAD R0, R230, c[0x0][0x1e4], R0 ;  /* 0x00007900e6007a24 */ /* 0x000fc800078e0200 */
[----:B------:R-:W-:Y:S01]  /*e0a0*/  IMAD.IADD R3, R3, 0x1, R0 ;  /* 0x0000000103037824 */ /* 0x000fe200078e0200 */
[----:B--2---:R-:W-:-:S03]  /*e0b0*/  SHF.R.S32.HI R0, RZ, 0x1f, R229 ;  /* 0x0000001fff007819 */ /* 0x004fc600000114e5 */
[----:B------:R-:W-:-:S04]  /*e0c0*/  IMAD.WIDE.U32 R2, R229, c[0x0][0x1f0], R2 ;  /* 0x00007c00e5027a25 */ /* 0x000fc800078e0002 */
[----:B------:R-:W-:-:S04]  /*e0d0*/  IMAD R0, R0, c[0x0][0x1f0], RZ ;  /* 0x00007c0000007a24 */ /* 0x000fc800078e02ff */
[----:B------:R-:W-:Y:S01]  /*e0e0*/  IMAD R6, R229, c[0x0][0x1f4], R0 ;  /* 0x00007d00e5067a24 */ /* 0x000fe200078e0200 */
[----:B------:R-:W-:-:S04]  /*e0f0*/  IADD3 R0, P0, R154, R2, RZ ;  /* 0x000000029a007210 */ /* 0x000fc80007f1e0ff */
[----:B------:R-:W-:Y:S02]  /*e100*/  IADD3.X R3, R252, R3, R6, P0, !PT ;  /* 0x00000003fc037210 */ /* 0x000fe400007fe406 */
[C---:B------:R-:W-:Y:S02]  /*e110*/  LEA R7, P0, R0.reuse, c[0x0][0x1c8], 0x1 ;  /* 0x0000720000077a11 */ /* 0x040fe400078008ff */
[----:B------:R-:W-:Y:S02]  /*e120*/  IADD3 R6, -R21, 0x10, RZ ;  /* 0x0000001015067810 */ /* 0x000fe40007ffe1ff */
[----:B------:R-:W-:Y:S02]  /*e130*/  LEA.HI.X R3, R0, c[0x0][0x1cc], R3, 0x1, P0 ;  /* 0x0000730000037a11 */ /* 0x000fe400000f0c03 */
[----:B------:R-:W1:Y:S01]  /*e140*/  SHFL.IDX PT, R0, R7, 0x1, 0x1c1f ;  /* 0x003c1f0007007f89 */ /* 0x000e6200000e0000 */
[----:B------:R-:W-:-:S03]  /*e150*/  LOP3.LUT R6, R6, 0xf, RZ, 0xc0, !PT ;  /* 0x0000000f06067812 */ /* 0x000fc600078ec0ff */
[----:B------:R-:W2:Y:S01]  /*e160*/  SHFL.IDX PT, R2, R3, 0x1, 0x1c1f ;  /* 0x003c1f0003027f89 */ /* 0x000ea200000e0000 */
[----:B-1----:R-:W-:Y:S02]  /*e170*/  IADD3 R16, P1, P0, R6, R0, R11 ;  /* 0x0000000006107210 */ /* 0x002fe4000783e00b */
[----:B------:R-:W-:Y:S02]  /*e180*/  IADD3 R6, -R20, 0x10, RZ ;  /* 0x0000001014067810 */ /* 0x000fe40007ffe1ff */
[----:B--2---:R-:W-:Y:S02]  /*e190*/  IADD3.X R17, RZ, R2, R9, P1, P0 ;  /* 0x00000002ff117210 */ /* 0x004fe40000fe0409 */
[----:B------:R-:W-:-:S04]  /*e1a0*/  LOP3.LUT R6, R6, 0xf, RZ, 0xc0, !PT ;  /* 0x0000000f06067812 */ /* 0x000fc800078ec0ff */
[----:B------:R-:W-:Y:S01]  /*e1b0*/  IADD3 R14, P1, P0, R6, R0, R8 ;  /* 0x00000000060e7210 */ /* 0x000fe2000783e008 */
[----:B------:R-:W-:-:S03]  /*e1c0*/  IMAD.SHL.U32 R6, R223, 0x2, RZ ;  /* 0x00000002df067824 */ /* 0x000fc600078e00ff */
[----:B------:R-:W-:Y:S02]  /*e1d0*/  IADD3.X R15, RZ, R2, R18, P1, P0 ;  /* 0x00000002ff0f7210 */ /* 0x000fe40000fe0412 */
        /* <DEDUP_REMOVED lines=19> */
.L_x_138:
[----:B------:R-:W-:Y:S01]  /*e310*/  LOP3.LUT R0, R135, 0xffffffe0, RZ, 0xc0, !PT ;  /* 0xffffffe087007812 */ /* 0x000fe200078ec0ff */
        /* <DEDUP_REMOVED lines=11> */
[----:B-1----:R-:W-:Y:S02]  /*e3d0*/  FSEL R14, R102, -INF , P0 ;  /* 0xff800000660e7808 */ /* 0x002fe40000000000 */
        /* <DEDUP_REMOVED lines=84> */
[----:B------:R-:W-:Y:S02]  /*e920*/  FMNMX.FTZ R3, R116, R3, !PT ;  /* 0x0000000374037209 */ /* 0x000fe40007810000 */
        /* <DEDUP_REMOVED lines=38> */
[----:B------:R-:W-:Y:S02]  /*eb90*/  FMNMX.FTZ R2, R128, R2, !PT ;  /* 0x0000000280027209 */ /* 0x000fe40007810000 */
[----:B-1----:R-:W-:Y:S02]  /*eba0*/  FMNMX.FTZ R6, R6, R7, !PT ;  /* 0x0000000706067209 */ /* 0x002fe40007810000 */
[----:B------:R-:W-:-:S02]  /*ebb0*/  FMNMX.FTZ R0, R226, R0, !PT ;  /* 0x00000000e2007209 */ /* 0x000fc40007810000 */
[----:B------:R-:W-:Y:S01]  /*ebc0*/  FMNMX.FTZ R2, R127, R2, !PT ;  /* 0x000000027f027209 */ /* 0x000fe20007810000 */
[----:B------:R-:W1:Y:S01]  /*ebd0*/  SHFL.BFLY PT, R135, R6, 0x1, 0x1f ;  /* 0x0c201f0006877f89 */ /* 0x000e6200000e0000 */
        /* <DEDUP_REMOVED lines=9> */
[----:B------:R-:W-:Y:S02]  /*ec70*/  FSEL R222, R27, -INF , P0 ;  /* 0xff8000001bde7808 */ /* 0x000fe40000000000 */
[----:B------:R-:W-:Y:S01]  /*ec80*/  FMNMX.FTZ R0, R182, R0, !PT ;  /* 0x00000000b6007209 */ /* 0x000fe20007810000 */
[----:B------:R-:W3:Y:S03]  /*ec90*/  SHFL.BFLY PT, R2, R9, 0x1, 0x1f ;  /* 0x0c201f0009027f89 */ /* 0x000ee600000e0000 */
[----:B------:R-:W-:Y:S01]  /*eca0*/  FMNMX.FTZ R0, R181, R0, !PT ;  /* 0x00000000b5007209 */ /* 0x000fe20007810000 */
[----:B------:R-:W-:Y:S01]  /*ecb0*/  LDSM.16.MT88.4 R24, [R216+0x100] ;  /* 0x00010000d818783b */ /* 0x000fe20000004200 */
[----:B-1----:R-:W-:-:S02]  /*ecc0*/  FMNMX.FTZ R135, R6, R135, !PT ;  /* 0x0000008706877209 */ /* 0x002fc40007810000 */
[----:B------:R-:W-:Y:S02]  /*ecd0*/  FMNMX.FTZ R0, R183, R0, !PT ;  /* 0x00000000b7007209 */ /* 0x000fe40007810000 */
[C---:B------:R-:W-:Y:S01]  /*ece0*/  FSETP.NEU.FTZ.AND P0, PT, R135.reuse, -INF , PT ;  /* 0xff8000008700780b */ /* 0x040fe20003f1d000 */
[----:B------:R-:W-:Y:S01]  /*ecf0*/  FMUL.FTZ R3, R135, c[0x0][0x2d0] ;  /* 0x0000b40087037a20 */ /* 0x000fe20000410000 */
[----:B------:R-:W-:-:S04]  /*ed00*/  FMNMX.FTZ R6, R245, R0, !PT ;  /* 0x00000000f5067209 */ /* 0x000fc80007810000 */
[----:B------:R-:W-:Y:S02]  /*ed10*/  FMNMX.FTZ R6, R244, R6, !PT ;  /* 0x00000006f4067209 */ /* 0x000fe40007810000 */
[----:B------:R-:W-:Y:S02]  /*ed20*/  FSEL R3, R3, RZ, P0 ;  /* 0x000000ff03037208 */ /* 0x000fe40000000000 */
[----:B------:R-:W-:Y:S02]  /*ed30*/  FMNMX.FTZ R6, R222, R6, !PT ;  /* 0x00000006de067209 */ /* 0x000fe40007810000 */
[----:B--2---:R-:W-:Y:S01]  /*ed40*/  FMNMX.FTZ R8, R7, R8, !PT ;  /* 0x0000000807087209 */ /* 0x004fe20007810000 */
[--C-:B------:R-:W-:Y:S01]  /*ed50*/  FFMA.FTZ R0, R10, c[0x0][0x2d0], -R3.reuse ;  /* 0x0000b4000a007a23 */ /* 0x100fe20000010803 */
[----:B---3--:R-:W-:Y:S01]  /*ed60*/  FMNMX.FTZ R2, R2, R9, !PT ;  /* 0x0000000902027209 */ /* 0x008fe20007810000 */
[----:B------:R-:W-:Y:S01]  /*ed70*/  FFMA.FTZ R7, R12, c[0x0][0x2d0], -R3 ;  /* 0x0000b4000c077a23 */ /* 0x000fe20000010803 */
[----:B------:R-:W1:Y:S01]  /*ed80*/  SHFL.BFLY PT, R9, R6, 0x2, 0x1f ;  /* 0x0c401f0006097f89 */ /* 0x000e6200000e0000 */
[----:B------:R2:W-:Y:S01]  /*ed90*/  MUFU.EX2 R17, R0 ;  /* 0x0000000000117308 */ /* 0x0005e20000000800 */
[----:B------:R-:W-:-:S02]  /*eda0*/  FSETP.NEU.FTZ.AND P0, PT, R2, -INF , PT ;  /* 0xff8000000200780b */ /* 0x000fc40003f1d000 */
[----:B------:R-:W3:Y:S05]  /*edb0*/  SHFL.BFLY PT, R10, R8, 0x1, 0x1f ;  /* 0x0c201f00080a7f89 */ /* 0x000eea00000e0000 */
[----:B------:R4:W-:Y:S01]  /*edc0*/  MUFU.EX2 R150, R7 ;  /* 0x0000000700967308 */ /* 0x0009e20000000800 */
[----:B--2---:R-:W-:-:S07]  /*edd0*/  FFMA.FTZ R0, R11, c[0x0][0x2d0], -R3 ;  /* 0x0000b4000b007a23 */ /* 0x004fce0000010803 */
[----:B------:R2:W5:Y:S01]  /*ede0*/  MUFU.EX2 R18, R0 ;  /* 0x0000000000127308 */ /* 0x0005620000000800 */
[----:B-1----:R-:W-:Y:S01]  /*edf0*/  FMNMX.FTZ R6, R6, R9, !PT ;  /* 0x0000000906067209 */ /* 0x002fe20007810000 */
[----:B----4-:R-:W-:Y:S01]  /*ee00*/  FFMA.FTZ R7, R13, c[0x0][0x2d0], -R3 ;  /* 0x0000b4000d077a23 */ /* 0x010fe20000010803 */
[----:B---3--:R-:W-:-:S05]  /*ee10*/  FMNMX.FTZ R137, R8, R10, !PT ;  /* 0x0000000a08897209 */ /* 0x008fca0007810000 */
[----:B------:R1:W3:Y:S01]  /*ee20*/  MUFU.EX2 R148, R7 ;  /* 0x0000000700947308 */ /* 0x0002e20000000800 */
[----:B--2---:R-:W-:-:S05]  /*ee30*/  FMUL.FTZ R0, R2, c[0x0][0x2d0] ;  /* 0x0000b40002007a20 */ /* 0x004fca0000410000 */
[----:B------:R-:W-:Y:S02]  /*ee40*/  FSEL R0, R0, RZ, P0 ;  /* 0x000000ff00007208 */ /* 0x000fe40000000000 */
[----:B------:R-:W-:-:S03]  /*ee50*/  FSETP.NEU.FTZ.AND P0, PT, R137, -INF , PT ;  /* 0xff8000008900780b */ /* 0x000fc60003f1d000 */
[--C-:B-1----:R-:W-:Y:S02]  /*ee60*/  FFMA.FTZ R7, R14, c[0x0][0x2d0], -R0.reuse ;  /* 0x0000b4000e077a23 */ /* 0x102fe40000010800 */
[--C-:B------:R-:W-:Y:S02]  /*ee70*/  FFMA.FTZ R4, R16, c[0x0][0x2d0], -R0.reuse ;  /* 0x0000b40010047a23 */ /* 0x100fe40000010800 */
[----:B------:R1:W-:Y:S01]  /*ee80*/  MUFU.EX2 R151, R7 ;  /* 0x0000000700977308 */ /* 0x0003e20000000800 */
[----:B------:R-:W-:Y:S02]  /*ee90*/  FFMA.FTZ R5, R15, c[0x0][0x2d0], -R0 ;  /* 0x0000b4000f057a23 */ /* 0x000fe40000010800 */
[----:B-----5:R-:W-:Y:S02]  /*eea0*/  IMAD.MOV.U32 R14, RZ, RZ, R18 ;  /* 0x000000ffff0e7224 */ /* 0x020fe400078e0012 */
[----:B------:R-:W-:Y:S02]  /*eeb0*/  IMAD.MOV.U32 R15, RZ, RZ, R17 ;  /* 0x000000ffff0f7224 */ /* 0x000fe400078e0011 */
[----:B------:R-:W-:Y:S01]  /*eec0*/  LDSM.16.MT88.4 R16, [R217+0x100] ;  /* 0x00010000d910783b */ /* 0x000fe20000004200 */
[----:B------:R2:W-:Y:S03]  /*eed0*/  MUFU.EX2 R184, R4 ;  /* 0x0000000400b87308 */ /* 0x0005e60000000800 */
[----:B-1----:R-:W1:Y:S05]  /*eee0*/  SHFL.BFLY PT, R7, R6, 0x1, 0x1f ;  /* 0x0c201f0006077f89 */ /* 0x002e6a00000e0000 */
[----:B------:R4:W5:Y:S01]  /*eef0*/  MUFU.EX2 R168, R5 ;  /* 0x0000000500a87308 */ /* 0x0009620000000800 */
[----:B--2---:R-:W-:-:S05]  /*ef00*/  FMUL.FTZ R4, R137, c[0x0][0x2d0] ;  /* 0x0000b40089047a20 */ /* 0x004fca0000410000 */
[----:B------:R-:W-:Y:S01]  /*ef10*/  FSEL R12, R4, RZ, P0 ;  /* 0x000000ff040c7208 */ /* 0x000fe20000000000 */
[----:B----4-:R-:W-:-:S04]  /*ef20*/  FFMA.FTZ R5, R28, c[0x0][0x2d0], -R0 ;  /* 0x0000b4001c057a23 */ /* 0x010fc80000010800 */
[--C-:B------:R-:W-:Y:S01]  /*ef30*/  FFMA.FTZ R4, R32, c[0x0][0x2d0], -R12.reuse ;  /* 0x0000b40020047a23 */ /* 0x100fe2000001080c */
[----:B------:R-:W2:Y:S01]  /*ef40*/  LDSM.16.MT88.4 R28, [R217+0x1100] ;  /* 0x00110000d91c783b */ /* 0x000ea20000004200 */
[----:B------:R5:W4:Y:S01]  /*ef50*/  MUFU.EX2 R149, R5 ;  /* 0x0000000500957308 */ /* 0x000b220000000800 */
[--C-:B------:R-:W-:Y:S01]  /*ef60*/  FFMA.FTZ R9, R40, c[0x0][0x2d0], -R12.reuse ;  /* 0x0000b40028097a23 */ /* 0x100fe2000001080c */
[----:B-1----:R-:W-:Y:S01]  /*ef70*/  FMNMX.FTZ R136, R6, R7, !PT ;  /* 0x0000000706887209 */ /* 0x002fe20007810000 */
[----:B------:R-:W1:Y:S01]  /*ef80*/  LDSM.16.MT88.4 R32, [R216+0x2100] ;  /* 0x00210000d820783b */ /* 0x000e620000004200 */
[----:B---3--:R-:W-:Y:S02]  /*ef90*/  F2FP.PACK_AB R6, R148, R150 ;  /* 0x000000969406723e */ /* 0x008fe400000000ff */
[C---:B------:R-:W-:Y:S01]  /*efa0*/  FSETP.NEU.FTZ.AND P0, PT, R136.reuse, -INF , PT ;  /* 0xff8000008800780b */ /* 0x040fe20003f1d000 */
[----:B------:R-:W-:Y:S01]  /*efb0*/  FMUL.FTZ R8, R136, c[0x0][0x2d0] ;  /* 0x0000b40088087a20 */ /* 0x000fe20000410000 */
[----:B------:R3:W-:Y:S04]  /*efc0*/  MUFU.EX2 R241, R4 ;  /* 0x0000000400f17308 */ /* 0x0007e80000000800 */
[----:B------:R-:W-:Y:S01]  /*efd0*/  FSEL R13, R8, RZ, P0 ;  /* 0x000000ff080d7208 */ /* 0x000fe20000000000 */
[----:B------:R-:W-:Y:S01]  /*efe0*/  FFMA.FTZ R8, R41, c[0x0][0x2d0], -R12 ;  /* 0x0000b40029087a23 */ /* 0x000fe2000001080c */
[----:B-----5:R-:W-:-:S02]  /*eff0*/  F2FP.PACK_AB R5, R168, R151 ;  /* 0x00000097a805723e */ /* 0x020fc400000000ff */
[----:B------:R-:W-:Y:S01]  /*f000*/  MUFU.EX2 R242, R9 ;  /* 0x0000000900f27308 */ /* 0x000fe20000000800 */
[----:B----4-:R-:W-:Y:S01]  /*f010*/  F2FP.PACK_AB R7, R149, R184 ;  /* 0x000000b89507723e */ /* 0x010fe200000000ff */
[----:B---3--:R-:W-:-:S06]  /*f020*/  FFMA.FTZ R4, R36, c[0x0][0x2d0], -R12 ;  /* 0x0000b40024047a23 */ /* 0x008fcc000001080c */
[----:B------:R3:W4:Y:S01]  /*f030*/  MUFU.EX2 R243, R8 ;  /* 0x0000000800f37308 */ /* 0x0007220000000800 */
[----:B------:R-:W5:Y:S07]  /*f040*/  LDSM.16.MT88.4 R36, [R217+0x2100] ;  /* 0x00210000d924783b */ /* 0x000f6e0000004200 */
[----:B------:R1:W-:Y:S01]  /*f050*/  MUFU.EX2 R237, R4 ;  /* 0x0000000400ed7308 */ /* 0x0003e20000000800 */
[----:B---3--:R-:W-:Y:S01]  /*f060*/  FFMA.FTZ R8, R42, c[0x0][0x2d0], -R13 ;  /* 0x0000b4002a087a23 */ /* 0x008fe2000001080d */
[----:B----4-:R-:W-:-:S06]  /*f070*/  F2FP.PACK_AB R10, R243, R242 ;  /* 0x000000f2f30a723e */ /* 0x010fcc00000000ff */
[----:B------:R3:W-:Y:S01]  /*f080*/  MUFU.EX2 R234, R8 ;  /* 0x0000000800ea7308 */ /* 0x0007e20000000800 */
[----:B-1----:R-:W-:-:S07]  /*f090*/  F2FP.PACK_AB R4, R14, R15 ;  /* 0x0000000f0e04723e */ /* 0x002fce00000000ff */
[C---:B------:R-:W-:Y:S01]  /*f0a0*/  HMMA.16816.F32 R120, R4.reuse, R24, RZ ;  /* 0x000000180478723c */ /* 0x040fe200000018ff */
[--C-:B---3--:R-:W-:Y:S02]  /*f0b0*/  FFMA.FTZ R8, R43, c[0x0][0x2d0], -R13.reuse ;  /* 0x0000b4002b087a23 */ /* 0x108fe4000001080d */
[----:B------:R-:W-:Y:S05]  /*f0c0*/  LDSM.16.MT88.4 R40, [R217+0x2500] ;  /* 0x00250000d928783b */ /* 0x000fea0000004200 */
[C---:B------:R-:W-:Y:S01]  /*f0d0*/  HMMA.16816.F32 R112, R4.reuse, R16, RZ ;  /* 0x000000100470723c */ /* 0x040fe200000018ff */
[----:B------:R1:W3:Y:S07]  /*f0e0*/  MUFU.EX2 R233, R8 ;  /* 0x0000000800e97308 */ /* 0x0002ee0000000800 */
[C---:B------:R-:W-:Y:S08]  /*f0f0*/  HMMA.16816.F32 R108, R4.reuse, R20, RZ ;  /* 0x00000014046c723c */ /* 0x040ff000000018ff */
[----:B--2---:R-:W-:Y:S01]  /*f100*/  HMMA.16816.F32 R104, R4, R28, RZ ;  /* 0x0000001c0468723c */ /* 0x004fe200000018ff */
[----:B-1----:R-:W-:Y:S01]  /*f110*/  FFMA.FTZ R8, R44, c[0x0][0x2d0], -R13 ;  /* 0x0000b4002c087a23 */ /* 0x002fe2000001080d */
[----:B---3--:R-:W-:-:S03]  /*f120*/  F2FP.PACK_AB R9, R233, R234 ;  /* 0x000000eae909723e */ /* 0x008fc600000000ff */
[----:B------:R1:W-:Y:S03]  /*f130*/  MUFU.EX2 R236, R8 ;  /* 0x0000000800ec7308 */ /* 0x0003e60000000800 */
[C---:B------:R-:W-:Y:S08]  /*f140*/  HMMA.16816.F32 R100, R4.reuse, R32, RZ ;  /* 0x000000200464723c */ /* 0x040ff000000018ff */
[----:B-----5:R-:W-:Y:S01]  /*f150*/  HMMA.16816.F32 R96, R4, R36, RZ ;  /* 0x000000240460723c */ /* 0x020fe200000018ff */
        /* <DEDUP_REMOVED lines=27> */
[----:B------:R-:W4:Y:S01]  /*f310*/  LDSM.16.MT88.4 R28, [R217+0x1500] ;  /* 0x00150000d91c783b */ /* 0x000f220000004200 */
[----:B---3--:R-:W-:-:S04]  /*f320*/  FFMA.FTZ R4, R85, c[0x0][0x2d0], -R3 ;  /* 0x0000b40055047a23 */ /* 0x008fc80000010803 */
[----:B------:R3:W5:Y:S02]  /*f330*/  MUFU.EX2 R238, R4 ;  /* 0x0000000400ee7308 */ /* 0x0007640000000800 */
[C---:B------:R-:W-:Y:S08]  /*f340*/  HMMA.16816.F32 R48, R8.reuse, R32, RZ ;  /* 0x000000200830723c */ /* 0x040ff000000018ff */
[----:B------:R-:W-:Y:S01]  /*f350*/  HMMA.16816.F32 R160, R8, R34, RZ ;  /* 0x0000002208a0723c */ /* 0x000fe200000018ff */
[----:B------:R-:W1:Y:S01]  /*f360*/  LDSM.16.MT88.4 R32, [R216+0x2500] ;  /* 0x00250000d820783b */ /* 0x000e620000004200 */
[----:B---3--:R-:W-:-:S06]  /*f370*/  FFMA.FTZ R4, R86, c[0x0][0x2d0], -R0 ;  /* 0x0000b40056047a23 */ /* 0x008fcc0000010800 */
[C---:B------:R-:W-:Y:S01]  /*f380*/  HMMA.16816.F32 R44, R8.reuse, R36, RZ ;  /* 0x00000024082c723c */ /* 0x040fe200000018ff */
[----:B-----5:R-:W-:Y:S01]  /*f390*/  F2FP.PACK_AB R6, R238, R239 ;  /* 0x000000efee06723e */ /* 0x020fe200000000ff */
[----:B------:R3:W-:Y:S06]  /*f3a0*/  MUFU.EX2 R227, R4 ;  /* 0x0000000400e37308 */ /* 0x0007ec0000000800 */
[----:B------:R-:W-:Y:S01]  /*f3b0*/  HMMA.16816.F32 R164, R8, R38, RZ ;  /* 0x0000002608a4723c */ /* 0x000fe200000018ff */
[----:B------:R-:W-:Y:S06]  /*f3c0*/  LDSM.16.MT88.4 R36, [R217+0x2900] ;  /* 0x00290000d924783b */ /* 0x000fec0000004200 */
[----:B------:R-:W-:-:S02]  /*f3d0*/  FFMA.FTZ R8, R125, c[0x0][0x2d0], -R12 ;  /* 0x0000b4007d087a23 */ /* 0x000fc4000001080c */
[----:B------:R-:W-:Y:S02]  /*f3e0*/  IMAD.MOV.U32 R9, RZ, RZ, R168 ;  /* 0x000000ffff097224 */ /* 0x000fe400078e00a8 */
[----:B------:R5:W-:Y:S01]  /*f3f0*/  MUFU.EX2 R214, R8 ;  /* 0x0000000800d67308 */ /* 0x000be20000000800 */
[----:B---3--:R-:W-:Y:S02]  /*f400*/  FFMA.FTZ R4, R87, c[0x0][0x2d0], -R0 ;  /* 0x0000b40057047a23 */ /* 0x008fe40000010800 */
[----:B------:R-:W-:Y:S02]  /*f410*/  IMAD.MOV.U32 R11, RZ, RZ, R151 ;  /* 0x000000ffff0b7224 */ /* 0x000fe400078e0097 */
[----:B------:R-:W-:-:S03]  /*f420*/  IMAD.MOV.U32 R10, RZ, RZ, R150 ;  /* 0x000000ffff0a7224 */ /* 0x000fc600078e0096 */
[----:B------:R3:W1:Y:S01]  /*f430*/  MUFU.EX2 R249, R4 ;  /* 0x0000000400f97308 */ /* 0x0006620000000800 */
[----:B-----5:R-:W-:-:S07]  /*f440*/  FFMA.FTZ R8, R124, c[0x0][0x2d0], -R12 ;  /* 0x0000b4007c087a23 */ /* 0x020fce000001080c */
[----:B------:R5:W-:Y:S01]  /*f450*/  MUFU.EX2 R213, R8 ;  /* 0x0000000800d57308 */ /* 0x000be20000000800 */
[----:B---3--:R-:W-:Y:S01]  /*f460*/  FFMA.FTZ R4, R116, c[0x0][0x2d0], -R0 ;  /* 0x0000b40074047a23 */ /* 0x008fe20000010800 */
[----:B-1----:R-:W-:-:S06]  /*f470*/  F2FP.PACK_AB R5, R249, R227 ;  /* 0x000000e3f905723e */ /* 0x002fcc00000000ff */
[----:B------:R1:W-:Y:S01]  /*f480*/  MUFU.EX2 R231, R4 ;  /* 0x0000000400e77308 */ /* 0x0003e20000000800 */
[----:B-----5:R-:W-:Y:S02]  /*f490*/  FFMA.FTZ R8, R129, c[0x0][0x2d0], -R13 ;  /* 0x0000b40081087a23 */ /* 0x020fe4000001080d */
[----:B------:R-:W-:-:S05]  /*f4a0*/  IMAD.MOV.U32 R129, RZ, RZ, R149 ;  /* 0x000000ffff817224 */ /* 0x000fca00078e0095 */
[----:B------:R3:W-:Y:S01]  /*f4b0*/  MUFU.EX2 R208, R8 ;  /* 0x0000000800d07308 */ /* 0x0007e20000000800 */
[----:B-1----:R-:W-:-:S07]  /*f4c0*/  FFMA.FTZ R4, R117, c[0x0][0x2d0], -R0 ;  /* 0x0000b40075047a23 */ /* 0x002fce0000010800 */
[----:B------:R1:W5:Y:S01]  /*f4d0*/  MUFU.EX2 R228, R4 ;  /* 0x0000000400e47308 */ /* 0x0003620000000800 */
[----:B---3--:R-:W-:Y:S02]  /*f4e0*/  FFMA.FTZ R8, R128, c[0x0][0x2d0], -R13 ;  /* 0x0000b40080087a23 */ /* 0x008fe4000001080d */
[----:B------:R-:W-:-:S05]  /*f4f0*/  IMAD.MOV.U32 R128, RZ, RZ, R148 ;  /* 0x000000ffff807224 */ /* 0x000fca00078e0094 */
        /* <DEDUP_REMOVED lines=21> */
[----:B-1----:R-:W-:-:S02]  /*f650*/  FFMA.FTZ R8, R131, c[0x0][0x2d0], -R3 ;  /* 0x0000b40083087a23 */ /* 0x002fc40000010803 */
[----:B------:R-:W-:-:S05]  /*f660*/  IMAD.MOV.U32 R131, RZ, RZ, R184 ;  /* 0x000000ffff837224 */ /* 0x000fca00078e00b8 */
        /* <DEDUP_REMOVED lines=16> */
[C---:B------:R-:W-:Y:S01]  /*f770*/  HMMA.16816.F32 R80, R4.reuse, R24, R68 ;  /* 0x000000180450723c */ /* 0x040fe20000001844 */
[----:B------:R1:W3:Y:S07]  /*f780*/  MUFU.EX2 R187, R8 ;  /* 0x0000000800bb7308 */ /* 0x0002ee0000000800 */
[C---:B------:R-:W-:Y:S08]  /*f790*/  HMMA.16816.F32 R76, R4.reuse, R20, R60 ;  /* 0x00000014044c723c */ /* 0x040ff0000000183c */
[----:B------:R-:W-:Y:S01]  /*f7a0*/  HMMA.16816.F32 R72, R4, R16, R56 ;  /* 0x000000100448723c */ /* 0x000fe20000001838 */
[----:B-1----:R-:W-:-:S04]  /*f7b0*/  FFMA.FTZ R8, R173, c[0x0][0x2d0], -R0 ;  /* 0x0000b400ad087a23 */ /* 0x002fc80000010800 */
[----:B------:R1:W-:Y:S03]  /*f7c0*/  MUFU.EX2 R185, R8 ;  /* 0x0000000800b97308 */ /* 0x0003e60000000800 */
[C---:B------:R-:W-:Y:S08]  /*f7d0*/  HMMA.16816.F32 R68, R4.reuse, R28, R52 ;  /* 0x0000001c0444723c */ /* 0x040ff00000001834 */
[----:B------:R-:W-:Y:S01]  /*f7e0*/  HMMA.16816.F32 R64, R4, R32, R48 ;  /* 0x000000200440723c */ /* 0x000fe20000001830 */
[----:B-1----:R-:W-:-:S07]  /*f7f0*/  FFMA.FTZ R8, R174, c[0x0][0x2d0], -R0 ;  /* 0x0000b400ae087a23 */ /* 0x002fce0000010800 */
[C---:B------:R-:W-:Y:S01]  /*f800*/  HMMA.16816.F32 R196, R4.reuse, R40, R44 ;  /* 0x0000002804c4723c */ /* 0x040fe2000000182c */
[----:B------:R1:W4:Y:S07]  /*f810*/  MUFU.EX2 R186, R8 ;  /* 0x0000000800ba7308 */ /* 0x00032e0000000800 */
[C---:B------:R-:W-:Y:S01]  /*f820*/  HMMA.16816.F32 R60, R4.reuse, R26, R152 ;  /* 0x0000001a043c723c */ /* 0x040fe20000001898 */
[----:B------:R-:W5:Y:S04]  /*f830*/  LDSM.16.MT88.4 R24, [R216+0x900] ;  /* 0x00090000d818783b */ /* 0x000f680000004200 */
[----:B------:R-:W-:Y:S03]  /*f840*/  LDSM.16.MT88.4 R152, [R216+0xd00] ;  /* 0x000d0000d898783b */ /* 0x000fe60000004200 */
[C---:B------:R-:W-:Y:S01]  /*f850*/  HMMA.16816.F32 R52, R4.reuse, R22, R144 ;  /* 0x000000160434723c */ /* 0x040fe20000001890 */
[--C-:B-1----:R-:W-:Y:S01]  /*f860*/  FFMA.FTZ R8, R175, c[0x0][0x2d0], -R12.reuse ;  /* 0x0000b400af087a23 */ /* 0x102fe2000001080c */
[----:B------:R-:W-:Y:S03]  /*f870*/  LDSM.16.MT88.4 R20, [R216+0x1900] ;  /* 0x00190000d814783b */ /* 0x000fe60000004200 */
[----:B------:R1:W-:Y:S03]  /*f880*/  MUFU.EX2 R184, R8 ;  /* 0x0000000800b87308 */ /* 0x0003e60000000800 */
[C---:B------:R-:W-:Y:S01]  /*f890*/  HMMA.16816.F32 R48, R4.reuse, R18, R140 ;  /* 0x000000120430723c */ /* 0x040fe2000000188c */
[----:B------:R-:W5:Y:S07]  /*f8a0*/  LDSM.16.MT88.4 R16, [R217+0x900] ;  /* 0x00090000d910783b */ /* 0x000f6e0000004200 */
[----:B------:R-:W-:Y:S01]  /*f8b0*/  HMMA.16816.F32 R44, R4, R30, R156 ;  /* 0x0000001e042c723c */ /* 0x000fe2000000189c */
[----:B------:R-:W5:Y:S01]  /*f8c0*/  LDSM.16.MT88.4 R28, [R217+0x1900] ;  /* 0x00190000d91c783b */ /* 0x000f620000004200 */
[----:B-1----:R-:W-:-:S06]  /*f8d0*/  FFMA.FTZ R8, R176, c[0x0][0x2d0], -R12 ;  /* 0x0000b400b0087a23 */ /* 0x002fcc000001080c */
[C---:B------:R-:W-:Y:S01]  /*f8e0*/  HMMA.16816.F32 R56, R4.reuse, R34, R160 ;  /* 0x000000220438723c */ /* 0x040fe200000018a0 */
[----:B------:R1:W1:Y:S01]  /*f8f0*/  MUFU.EX2 R173, R8 ;  /* 0x0000000800ad7308 */ /* 0x0002620000000800 */
[----:B------:R-:W5:Y:S06]  /*f900*/  LDSM.16.MT88.4 R32, [R216+0x2900] ;  /* 0x00290000d820783b */ /* 0x000f6c0000004200 */
[----:B------:R-:W-:Y:S07]  /*f910*/  HMMA.16816.F32 R40, R4, R42, R164 ;  /* 0x0000002a0428723c */ /* 0x000fee00000018a4 */
[----:B--2---:R-:W-:Y:S01]  /*f920*/  F2FP.PACK_AB R4, R191, R200 ;  /* 0x000000c8bf04723e */ /* 0x004fe200000000ff */
[----:B-1----:R-:W-:Y:S01]  /*f930*/  FFMA.FTZ R8, R178, c[0x0][0x2d0], -R12 ;  /* 0x0000b400b2087a23 */ /* 0x002fe2000001080c */
[----:B---3--:R-:W-:-:S02]  /*f940*/  F2FP.PACK_AB R5, R187, R188 ;  /* 0x000000bcbb05723e */ /* 0x008fc400000000ff */
[----:B------:R-:W-:Y:S01]  /*f950*/  F2FP.PACK_AB R6, R189, R190 ;  /* 0x000000bebd06723e */ /* 0x000fe200000000ff */
[----:B------:R1:W-:Y:S01]  /*f960*/  MUFU.EX2 R174, R8 ;  /* 0x0000000800ae7308 */ /* 0x0003e20000000800 */
[----:B----4-:R-:W-:-:S07]  /*f970*/  F2FP.PACK_AB R7, R186, R185 ;  /* 0x000000b9ba07723e */ /* 0x010fce00000000ff */
        /* <DEDUP_REMOVED lines=11> */
[----:B------:R-:W-:Y:S01]  /*fa30*/  LDSM.16.MT88.4 R104, [R217+0x1d00] ;  /* 0x001d0000d968783b */ /* 0x000fe20000004200 */
[----:B-1----:R-:W-:-:S06]  /*fa40*/  FFMA.FTZ R8, R180, c[0x0][0x2d0], -R13 ;  /* 0x0000b400b4087a23 */ /* 0x002fcc000001080d */
[C---:B------:R-:W-:Y:S01]  /*fa50*/  HMMA.16816.F32 R148, R4.reuse, R26, R148 ;  /* 0x0000001a0494723c */ /* 0x040fe20000001894 */
[----:B------:R1:W2:Y:S07]  /*fa60*/  MUFU.EX2 R138, R8 ;  /* 0x00000008008a7308 */ /* 0x0002ae0000000800 */
[C---:B------:R-:W-:Y:S08]  /*fa70*/  HMMA.16816.F32 R84, R4.reuse, R18, R84 ;  /* 0x000000120454723c */ /* 0x040ff00000001854 */
[----:B------:R-:W-:Y:S01]  /*fa80*/  HMMA.16816.F32 R100, R4, R22, R100 ;  /* 0x000000160464723c */ /* 0x000fe20000001864 */
[----:B-1----:R-:W-:-:S04]  /*fa90*/  FFMA.FTZ R8, R182, c[0x0][0x2d0], -R13 ;  /* 0x0000b400b6087a23 */ /* 0x002fc8000001080d */
[----:B------:R1:W-:Y:S03]  /*faa0*/  MUFU.EX2 R134, R8 ;  /* 0x0000000800867308 */ /* 0x0003e60000000800 */
[C---:B------:R-:W-:Y:S08]  /*fab0*/  HMMA.16816.F32 R160, R4.reuse, R30, R96 ;  /* 0x0000001e04a0723c */ /* 0x040ff00000001860 */
[----:B------:R-:W-:Y:S01]  /*fac0*/  HMMA.16816.F32 R164, R4, R34, R92 ;  /* 0x0000002204a4723c */ /* 0x000fe2000000185c */
[----:B------:R-:W-:Y:S01]  /*fad0*/  LDSM.16.MT88.4 R92, [R216+0x1d00] ;  /* 0x001d0000d85c783b */ /* 0x000fe20000004200 */
[----:B-1----:R-:W-:-:S06]  /*fae0*/  FFMA.FTZ R8, R181, c[0x0][0x2d0], -R13 ;  /* 0x0000b400b5087a23 */ /* 0x002fcc000001080d */
[----:B------:R-:W-:Y:S01]  /*faf0*/  HMMA.16816.F32 R144, R4, R38, R88 ;  /* 0x000000260490723c */ /* 0x000fe20000001858 */
[----:B------:R-:W1:Y:S06]  /*fb00*/  MUFU.EX2 R133, R8 ;  /* 0x0000000800857308 */ /* 0x000e6c0000000800 */
[----:B------:R-:W-:Y:S01]  /*fb10*/  F2FP.PACK_AB R4, R173, R184 ;  /* 0x000000b8ad04723e */ /* 0x000fe200000000ff */
[----:B------:R-:W-:Y:S01]  /*fb20*/  IMAD.MOV.U32 R88, RZ, RZ, R183 ;  /* 0x000000ffff587224 */ /* 0x000fe200078e00b7 */
[----:B--2---:R-:W-:Y:S01]  /*fb30*/  F2FP.PACK_AB R5, R138, R172 ;  /* 0x000000ac8a05723e */ /* 0x004fe200000000ff */
[----:B------:R-:W-:Y:S01]  /*fb40*/  IMAD.MOV.U32 R91, RZ, RZ, R131 ;  /* 0x000000ffff5b7224 */ /* 0x000fe200078e0083 */
[----:B------:R-:W-:Y:S01]  /*fb50*/  F2FP.PACK_AB R6, R175, R174 ;  /* 0x000000aeaf06723e */ /* 0x000fe200000000ff */
[----:B------:R-:W-:-:S02]  /*fb60*/  IMAD.MOV.U32 R90, RZ, RZ, R128 ;  /* 0x000000ffff5a7224 */ /* 0x000fc400078e0080 */
[----:B------:R-:W-:Y:S01]  /*fb70*/  IMAD.MOV.U32 R89, RZ, RZ, R129 ;  /* 0x000000ffff597224 */ /* 0x000fe200078e0081 */
[----:B-1----:R-:W-:Y:S01]  /*fb80*/  F2FP.PACK_AB R7, R133, R134 ;  /* 0x000000868507723e */ /* 0x002fe200000000ff */
[----:B------:R-:W-:Y:S02]  /*fb90*/  FFMA.FTZ R8, R204, c[0x0][0x2d0], -R3 ;  /* 0x0000b400cc087a23 */ /* 0x000fe40000010803 */
[----:B------:R-:W-:-:S04]  /*fba0*/  IMAD.MOV.U32 R204, RZ, RZ, R89 ;  /* 0x000000ffffcc7224 */ /* 0x000fc800078e0059 */
[C---:B------:R-:W-:Y:S01]  /*fbb0*/  HMMA.16816.F32 R176, R4.reuse, R26, R60 ;  /* 0x0000001a04b0723c */ /* 0x040fe2000000183c */
[----:B------:R1:W-:Y:S07]  /*fbc0*/  MUFU.EX2 R27, R8 ;  /* 0x00000008001b7308 */ /* 0x0003ee0000000800 */
[C---:B------:R-:W-:Y:S01]  /*fbd0*/  HMMA.16816.F32 R180, R4.reuse, R24, R80 ;  /* 0x0000001804b4723c */ /* 0x040fe20000001850 */
[----:B------:R-:W2:Y:S07]  /*fbe0*/  LDSM.16.MT88.4 R80, [R217+0xd00] ;  /* 0x000d0000d950783b */ /* 0x000eae0000004200 */
[----:B------:R-:W-:Y:S01]  /*fbf0*/  HMMA.16816.F32 R48, R4, R22, R48 ;  /* 0x000000160430723c */ /* 0x000fe20000001830 */
[----:B-1----:R-:W-:-:S02]  /*fc00*/  FFMA.FTZ R8, R203, c[0x0][0x2d0], -R3 ;  /* 0x0000b400cb087a23 */ /* 0x002fc40000010803 */
[----:B------:R-:W-:Y:S02]  /*fc10*/  IMAD.MOV.U32 R203, RZ, RZ, R90 ;  /* 0x000000ffffcb7224 */ /* 0x000fe400078e005a */
[----:B------:R1:W3:Y:S03]  /*fc20*/  MUFU.EX2 R26, R8 ;  /* 0x00000008001a7308 */ /* 0x0002e60000000800 */
[C---:B------:R-:W-:Y:S08]  /*fc30*/  HMMA.16816.F32 R60, R4.reuse, R18, R52 ;  /* 0x00000012043c723c */ /* 0x040ff00000001834 */
[----:B------:R-:W-:Y:S01]  /*fc40*/  HMMA.16816.F32 R52, R4, R20, R72 ;  /* 0x000000140434723c */ /* 0x000fe20000001848 */
[--C-:B-1----:R-:W-:Y:S01]  /*fc50*/  FFMA.FTZ R8, R202, c[0x0][0x2d0], -R3.reuse ;  /* 0x0000b400ca087a23 */ /* 0x102fe20000010803 */
[----:B---3--:R-:W-:Y:S01]  /*fc60*/  F2FP.PACK_AB R128, R26, R27 ;  /* 0x0000001b1a80723e */ /* 0x008fe200000000ff */
[----:B------:R-:W-:-:S05]  /*fc70*/  FFMA.FTZ R3, R201, c[0x0][0x2d0], -R3 ;  /* 0x0000b400c9037a23 */ /* 0x000fca0000010803 */
[----:B------:R-:W-:Y:S01]  /*fc80*/  HMMA.16816.F32 R108, R4, R16, R76 ;  /* 0x00000010046c723c */ /* 0x000fe2000000184c */
[----:B------:R1:W-:Y:S01]  /*fc90*/  MUFU.EX2 R25, R8 ;  /* 0x0000000800197308 */ /* 0x0003e20000000800 */
[----:B------:R-:W-:-:S06]  /*fca0*/  IMAD.MOV.U32 R202, RZ, RZ, R91 ;  /* 0x000000ffffca7224 */ /* 0x000fcc00078e005b */
[C---:B------:R-:W-:Y:S01]  /*fcb0*/  HMMA.16816.F32 R96, R4.reuse, R28, R68 ;  /* 0x0000001c0460723c */ /* 0x040fe20000001844 */
[----:B------:R3:W4:Y:S06]  /*fcc0*/  MUFU.EX2 R24, R3 ;  /* 0x0000000300187308 */ /* 0x00072c0000000800 */
[----:B------:R-:W-:Y:S01]  /*fcd0*/  IMAD.MOV.U32 R28, RZ, RZ, R14 ;  /* 0x000000ffff1c7224 */ /* 0x000fe200078e000e */
[----:B------:R-:W-:Y:S01]  /*fce0*/  HMMA.16816.F32 R44, R4, R30, R44 ;  /* 0x0000001e042c723c */ /* 0x000fe2000000182c */
[----:B-1----:R-:W-:Y:S02]  /*fcf0*/  IMAD.MOV.U32 R8, RZ, RZ, R15 ;  /* 0x000000ffff087224 */ /* 0x002fe400078e000f */
[----:B------:R-:W-:-:S02]  /*fd00*/  IMAD.MOV.U32 R29, RZ, RZ, R9 ;  /* 0x000000ffff1d7224 */ /* 0x000fc400078e0009 */
[----:B------:R-:W-:Y:S02]  /*fd10*/  FADD.FTZ R9, R234, R233 ;  /* 0x000000e9ea097221 */ /* 0x000fe40000010000 */
[----:B------:R-:W-:Y:S01]  /*fd20*/  FADD.FTZ R8, R8, R28 ;  /* 0x0000001c08087221 */ /* 0x000fe20000010000 */
[C---:B------:R-:W-:Y:S01]  /*fd30*/  HMMA.16816.F32 R64, R4.reuse, R32, R64 ;  /* 0x000000200440723c */ /* 0x040fe20000001840 */
[----:B---3--:R-:W-:Y:S01]  /*fd40*/  FFMA.FTZ R3, R210, c[0x0][0x2d0], -R0 ;  /* 0x0000b400d2037a23 */ /* 0x008fe20000010800 */
[----:B----4-:R-:W-:Y:S01]  /*fd50*/  F2FP.PACK_AB R130, R24, R25 ;  /* 0x000000191882723e */ /* 0x010fe200000000ff */
[----:B------:R-:W-:Y:S02]  /*fd60*/  FADD.FTZ R10, R10, R8 ;  /* 0x000000080a0a7221 */ /* 0x000fe40000010000 */
[----:B------:R1:W-:Y:S03]  /*fd70*/  MUFU.EX2 R23, R3 ;  /* 0x0000000300177308 */ /* 0x0003e60000000800 */
[C---:B------:R-:W-:Y:S08]  /*fd80*/  HMMA.16816.F32 R56, R4.reuse, R34, R56 ;  /* 0x000000220438723c */ /* 0x040ff00000001838 */
[----:B------:R-:W-:Y:S01]  /*fd90*/  HMMA.16816.F32 R120, R4, R36, R196 ;  /* 0x000000240478723c */ /* 0x000fe200000018c4 */
[----:B-1----:R-:W-:-:S07]  /*fda0*/  FFMA.FTZ R3, R212, c[0x0][0x2d0], -R0 ;  /* 0x0000b400d4037a23 */ /* 0x002fce0000010800 */
[----:B------:R-:W-:Y:S01]  /*fdb0*/  HMMA.16816.F32 R40, R4, R38, R40 ;  /* 0x000000260428723c */ /* 0x000fe20000001828 */
[----:B------:R1:W3:Y:S01]  /*fdc0*/  MUFU.EX2 R22, R3 ;  /* 0x0000000300167308 */ /* 0x0002e20000000800 */
[----:B------:R-:W4:Y:S01]  /*fdd0*/  LDSM.16.MT88.4 R4, [R217+0x2d00] ;  /* 0x002d0000d904783b */ /* 0x000f220000004200 */
[--C-:B-1----:R-:W-:Y:S01]  /*fde0*/  FFMA.FTZ R3, R209, c[0x0][0x2d0], -R0.reuse ;  /* 0x0000b400d1037a23 */ /* 0x102fe20000010800 */
[----:B---3--:R-:W-:Y:S01]  /*fdf0*/  F2FP.PACK_AB R129, R22, R23 ;  /* 0x000000171681723e */ /* 0x008fe200000000ff */
[----:B------:R-:W-:-:S04]  /*fe00*/  FFMA.FTZ R0, R205, c[0x0][0x2d0], -R0 ;  /* 0x0000b400cd007a23 */ /* 0x000fc80000010800 */
[----:B------:R1:W-:Y:S08]  /*fe10*/  MUFU.EX2 R20, R3 ;  /* 0x0000000300147308 */ /* 0x0003f00000000800 */
[----:B------:R3:W5:Y:S01]  /*fe20*/  MUFU.EX2 R21, R0 ;  /* 0x0000000000157308 */ /* 0x0007620000000800 */
[----:B-1----:R-:W-:Y:S02]  /*fe30*/  FADD.FTZ R3, R11, R29 ;  /* 0x0000001d0b037221 */ /* 0x002fe40000010000 */
[----:B------:R-:W-:-:S02]  /*fe40*/  FADD.FTZ R11, R236, R9 ;  /* 0x00000009ec0b7221 */ /* 0x000fc40000010000 */
[----:B------:R-:W-:Y:S02]  /*fe50*/  FADD.FTZ R9, R202, R3 ;  /* 0x00000003ca097221 */ /* 0x000fe40000010000 */
[----:B------:R-:W-:Y:S02]  /*fe60*/  FADD.FTZ R3, R203, R10 ;  /* 0x0000000acb037221 */ /* 0x000fe40000010000 */
[----:B---3--:R-:W-:Y:S01]  /*fe70*/  FFMA.FTZ R0, R226, c[0x0][0x2d0], -R12 ;  /* 0x0000b400e2007a23 */ /* 0x008fe2000001080c */
[----:B-----5:R-:W-:Y:S01]  /*fe80*/  F2FP.PACK_AB R131, R21, R20 ;  /* 0x000000141583723e */ /* 0x020fe200000000ff */
[----:B------:R-:W-:Y:S02]  /*fe90*/  FADD.FTZ R3, R235, R3 ;  /* 0x00000003eb037221 */ /* 0x000fe40000010000 */
[----:B------:R1:W-:Y:S02]  /*fea0*/  MUFU.EX2 R19, R0 ;  /* 0x0000000000137308 */ /* 0x0003e40000000800 */
[----:B------:R-:W-:-:S02]  /*feb0*/  FADD.FTZ R248, R248, R3 ;  /* 0x00000003f8f87221 */ /* 0x000fc40000010000 */
[----:B--2---:R-:W-:Y:S02]  /*fec0*/  HMMA.16816.F32 R72, R128, R80, R124 ;  /* 0x000000508048723c */ /* 0x004fe4000000187c */
[----:B------:R-:W-:-:S04]  /*fed0*/  FADD.FTZ R248, R239, R248 ;  /* 0x000000f8eff87221 */ /* 0x000fc80000010000 */
[----:B------:R-:W-:Y:S02]  /*fee0*/  FADD.FTZ R248, R238, R248 ;  /* 0x000000f8eef87221 */ /* 0x000fe40000010000 */
[C---:B----4-:R-:W-:Y:S02]  /*fef0*/  HMMA.16816.F32 R124, R128.reuse, R4, R192 ;  /* 0x00000004807c723c */ /* 0x050fe400000018c0 */
[----:B------:R-:W-:Y:S02]  /*ff00*/  FADD.FTZ R248, R200, R248 ;  /* 0x000000f8c8f87221 */ /* 0x000fe40000010000 */
[----:B-1----:R-:W-:Y:S02]  /*ff10*/  FFMA.FTZ R0, R224, c[0x0][0x2d0], -R12 ;  /* 0x0000b400e0007a23 */ /* 0x002fe4000001080c */
[----:B------:R-:W-:Y:S02]  /*ff20*/  FADD.FTZ R248, R191, R248 ;  /* 0x000000f8bff87221 */ /* 0x000fe40000010000 */
[----:B------:R1:W2:Y:S01]  /*ff30*/  MUFU.EX2 R18, R0 ;  /* 0x0000000000127308 */ /* 0x0002a20000000800 */
[----:B------:R-:W-:Y:S01]  /*ff40*/  HMMA.16816.F32 R140, R128, R152, R140 ;  /* 0x00000098808c723c */ /* 0x000fe2000000188c */
[----:B------:R-:W-:-:S04]  /*ff50*/  FADD.FTZ R248, R190, R248 ;  /* 0x000000f8bef87221 */ /* 0x000fc80000010000 */
[----:B------:R-:W-:-:S03]  /*ff60*/  FADD.FTZ R248, R189, R248 ;  /* 0x000000f8bdf87221 */ /* 0x000fc60000010000 */
[----:B------:R-:W-:Y:S01]  /*ff70*/  HMMA.16816.F32 R148, R128, R154, R148 ;  /* 0x0000009a8094723c */ /* 0x000fe20000001894 */
[----:B------:R-:W-:-:S04]  /*ff80*/  FADD.FTZ R248, R27, R248 ;  /* 0x000000f81bf87221 */ /* 0x000fc80000010000 */
[----:B------:R-:W-:Y:S02]  /*ff90*/  FADD.FTZ R248, R26, R248 ;  /* 0x000000f81af87221 */ /* 0x000fe40000010000 */
[----:B-1----:R-:W-:Y:S01]  /*ffa0*/  FFMA.FTZ R0, R232, c[0x0][0x2d0], -R12 ;  /* 0x0000b400e8007a23 */ /* 0x002fe2000001080c */
[----:B------:R-:W-:Y:S01]  /*ffb0*/  HMMA.16816.F32 R76, R128, R82, R84 ;  /* 0x00000052804c723c */ /* 0x000fe20000001854 */
[----:B------:R-:W-:Y:S02]  /*ffc0*/  FADD.FTZ R248, R25, R248 ;  /* 0x000000f819f87221 */ /* 0x000fe40000010000 */
[----:B------:R1:W-:Y:S02]  /*ffd0*/  MUFU.EX2 R17, R0 ;  /* 0x0000000000117308 */ /* 0x0003e40000000800 */
[----:B------:R-:W-:-:S03]  /*ffe0*/  FADD.FTZ R248, R24, R248 ;  /* 0x000000f818f87221 */ /* 0x000fc60000010000 */
[C---:B------:R-:W-:Y:S08]  /*fff0*/  HMMA.16816.F32 R160, R128.reuse, R106, R160 ;  /* 0x0000006a80a0723c */ /* 0x040ff000000018a0 */
[----:B------:R-:W-:Y:S01]  /*10000*/  HMMA.16816.F32 R164, R128, R118, R164 ;  /* 0x0000007680a4723c */ /* 0x000fe200000018a4 */
[----:B-1----:R-:W-:-:S04]  /*10010*/  FFMA.FTZ R0, R211, c[0x0][0x2d0], -R12 ;  /* 0x0000b400d3007a23 */ /* 0x002fc8000001080c */
[----:B------:R1:W3:Y:S02]  /*10020*/  MUFU.EX2 R16, R0 ;  /* 0x0000000000107308 */ /* 0x0002e40000000800 */
[--C-:B-1----:R-:W-:Y:S02]  /*10030*/  FFMA.FTZ R0, R88, c[0x0][0x2d0], -R13.reuse ;  /* 0x0000b40058007a23 */ /* 0x102fe4000001080d */
[C---:B------:R-:W-:Y:S04]  /*10040*/  HMMA.16816.F32 R88, R128.reuse, R92, R156 ;  /* 0x0000005c8058723c */ /* 0x040fe8000000189c */
[----:B------:R1:W-:Y:S04]  /*10050*/  MUFU.EX2 R12, R0 ;  /* 0x00000000000c7308 */ /* 0x0003e80000000800 */
[C---:B------:R-:W-:Y:S08]  /*10060*/  HMMA.16816.F32 R156, R128.reuse, R94, R100 ;  /* 0x0000005e809c723c */ /* 0x040ff00000001864 */
[----:B------:R-:W-:Y:S01]  /*10070*/  HMMA.16816.F32 R100, R128, R104, R112 ;  /* 0x000000688064723c */ /* 0x000fe20000001870 */
[----:B-1----:R-:W-:-:S04]  /*10080*/  FFMA.FTZ R0, R245, c[0x0][0x2d0], -R13 ;  /* 0x0000b400f5007a23 */ /* 0x002fc8000001080d */
[----:B------:R1:W4:Y:S03]  /*10090*/  MUFU.EX2 R14, R0 ;  /* 0x00000000000e7308 */ /* 0x0003260000000800 */
[C---:B------:R-:W-:Y:S07]  /*100a0*/  HMMA.16816.F32 R112, R128.reuse, R116, R168 ;  /* 0x000000748070723c */ /* 0x040fee00000018a8 */
[----:B--2---:R-:W-:Y:S01]  /*100b0*/  F2FP.PACK_AB R168, R18, R19 ;  /* 0x0000001312a8723e */ /* 0x004fe200000000ff */
[----:B------:R-:W-:Y:S01]  /*100c0*/  HMMA.16816.F32 R128, R128, R6, R144 ;  /* 0x000000068080723c */ /* 0x000fe20000001890 */
[----:B---3--:R-:W-:Y:S01]  /*100d0*/  F2FP.PACK_AB R170, R16, R17 ;  /* 0x0000001110aa723e */ /* 0x008fe200000000ff */
[----:B-1----:R-:W-:Y:S01]  /*100e0*/  FFMA.FTZ R0, R244, c[0x0][0x2d0], -R13 ;  /* 0x0000b400f4007a23 */ /* 0x002fe2000001080d */
[----:B----4-:R-:W-:-:S03]  /*100f0*/  F2FP.PACK_AB R169, R14, R12 ;  /* 0x0000000c0ea9723e */ /* 0x010fc600000000ff */
[----:B------:R1:W-:Y:S02]  /*10100*/  MUFU.EX2 R15, R0 ;  /* 0x00000000000f7308 */ /* 0x0003e40000000800 */
[----:B-1----:R-:W-:-:S06]  /*10110*/  FFMA.FTZ R0, R222, c[0x0][0x2d0], -R13 ;  /* 0x0000b400de007a23 */ /* 0x002fcc000001080d */
[----:B------:R1:W2:Y:S02]  /*10120*/  MUFU.EX2 R13, R0 ;  /* 0x00000000000d7308 */ /* 0x0002a40000000800 */
[----:B-1----:R-:W-:Y:S01]  /*10130*/  FADD.FTZ R0, R241, R237 ;  /* 0x000000edf1007221 */ /* 0x002fe20000010000 */
[----:B--2---:R-:W-:-:S03]  /*10140*/  F2FP.PACK_AB R171, R13, R15 ;  /* 0x0000000f0dab723e */ /* 0x004fc600000000ff */
[----:B------:R-:W-:-:S04]  /*10150*/  FADD.FTZ R0, R242, R0 ;  /* 0x00000000f2007221 */ /* 0x000fc80000010000 */
[----:B------:R-:W-:Y:S01]  /*10160*/  FADD.FTZ R8, R243, R0 ;  /* 0x00000000f3087221 */ /* 0x000fe20000010000 */
[----:B------:R-:W-:Y:S01]  /*10170*/  HMMA.16816.F32 R120, R168, R4, R120 ;  /* 0x00000004a878723c */ /* 0x000fe20000001878 */
[----:B------:R-:W-:-:S04]  /*10180*/  FADD.FTZ R0, R204, R9 ;  /* 0x00000009cc007221 */ /* 0x000fc80000010000 */
[----:B------:R-:W-:Y:S02]  /*10190*/  FADD.FTZ R0, R227, R0 ;  /* 0x00000000e3007221 */ /* 0x000fe40000010000 */
        /* <DEDUP_REMOVED lines=44> */
[----:B------:R-:W-:-:S03]  /*10460*/  FADD.FTZ R249, R21, R249 ;  /* 0x000000f915f97221 */ /* 0x000fc60000010000 */
[C---:B------:R-:W-:Y:S08]  /*10470*/  HMMA.16816.F32 R116, R168.reuse, R118, R56 ;  /* 0x00000076a874723c */ /* 0x040ff00000001838 */
[----:B------:R-:W-:Y:S01]  /*10480*/  HMMA.16816.F32 R168, R168, R6, R40 ;  /* 0x00000006a8a8723c */ /* 0x000fe20000001828 */
[----:B------:R-:W-:Y:S07]  /*10490*/  @!P2 BRA `(.L_x_139) ;  /* 0x000032100000a947 */ /* 0x000fee0003800000 */
[----:B------:R-:W2:Y:S01]  /*104a0*/  LDL.LU R10, [R1+0x10] ;  /* 0x00001000010a7983 */ /* 0x000ea20000300800 */
[----:B------:R-:W-:Y:S01]  /*104b0*/  SHF.R.S32.HI R204, RZ, 0x1f, R132 ;  /* 0x0000001fffcc7819 */ /* 0x000fe20000011484 */
[C---:B------:R-:W-:Y:S01]  /*104c0*/  IMAD.SHL.U32 R227, R132.reuse, 0x2, RZ ;  /* 0x0000000284e37824 */ /* 0x040fe200078e00ff */
[----:B------:R-:W-:Y:S01]  /*104d0*/  SHF.R.S32.HI R203, RZ, 0x1f, R225 ;  /* 0x0000001fffcb7819 */ /* 0x000fe200000114e1 */
[----:B------:R-:W-:Y:S01]  /*104e0*/  IMAD.MOV.U32 R3, RZ, RZ, R136 ;  /* 0x000000ffff037224 */ /* 0x000fe200078e0088 */
[----:B------:R-:W-:Y:S01]  /*104f0*/  SHF.L.U64.HI R228, R132, 0x1, R204 ;  /* 0x0000000184e47819 */ /* 0x000fe200000102cc */
[----:B------:R-:W-:Y:S01]  /*10500*/  IMAD.MOV.U32 R0, RZ, RZ, R137 ;  /* 0x000000ffff007224 */ /* 0x000fe200078e0089 */
[----:B------:R-:W-:Y:S01]  /*10510*/  SHF.R.S32.HI R204, RZ, 0x1f, R223 ;  /* 0x0000001fffcc7819 */ /* 0x000fe200000114df */
[----:B------:R-:W-:Y:S01]  /*10520*/  IMAD.MOV.U32 R138, RZ, RZ, R2 ;  /* 0x000000ffff8a7224 */ /* 0x000fe200078e0002 */
[C---:B------:R-:W-:Y:S01]  /*10530*/  SHF.L.U64.HI R226, R225.reuse, 0x1, R203 ;  /* 0x00000001e1e27819 */ /* 0x040fe200000102cb */
[----:B------:R-:W-:Y:S01]  /*10540*/  IMAD.SHL.U32 R225, R225, 0x2, RZ ;  /* 0x00000002e1e17824 */ /* 0x000fe200078e00ff */
[C---:B------:R-:W-:Y:S01]  /*10550*/  SHF.L.U64.HI R224, R223.reuse, 0x1, R204 ;  /* 0x00000001dfe07819 */ /* 0x040fe200000102cc */
[----:B------:R-:W-:-:S02]  /*10560*/  IMAD.SHL.U32 R223, R223, 0x2, RZ ;  /* 0x00000002dfdf7824 */ /* 0x000fc400078e00ff */
[----:B------:R-:W-:Y:S01]  /*10570*/  IMAD.MOV.U32 R132, RZ, RZ, R135 ;  /* 0x000000ffff847224 */ /* 0x000fe200078e0087 */
[----:B--2---:R-:W-:Y:S01]  /*10580*/  LEA.HI.SX32 R222, R10, 0xfffffffe, 0x1a ;  /* 0xfffffffe0ade7811 */ /* 0x004fe200078fd2ff */
[----:B------:R-:W-:Y:S05]  /*10590*/  BRA `(.L_x_140) ;  /* 0x0000038000007947 */ /* 0x000fea0003800000 */
.L_x_142:
[----:B------:R-:W2:Y:S01]  /*105a0*/  LDL R234, [R1+0xc] ;  /* 0x00000c0001ea7983 */ /* 0x000ea20000100800 */
[----:B------:R-:W-:Y:S02]  /*105b0*/  IMAD.MOV.U32 R229, RZ, RZ, RZ ;  /* 0x000000ffffe57224 */ /* 0x000fe400078e00ff */
[----:B------:R-:W-:Y:S01]  /*105c0*/  IMAD.MOV.U32 R235, RZ, RZ, c[0x0][0x2b8] ;  /* 0x0000ae00ffeb7624 */ /* 0x000fe200078e00ff */
[----:B------:R-:W3:Y:S04]  /*105d0*/  LDL.64 R232, [R1] ;  /* 0x0000000001e87983 */ /* 0x000ee80000100a00 */
[----:B------:R-:W4:Y:S01]  /*105e0*/  LDL R231, [R1+0x8] ;  /* 0x0000080001e77983 */ /* 0x000f220000100800 */
[----:B------:R-:W-:Y:S01]  /*105f0*/  ISETP.NE.AND P2, PT, R235, 0x1, PT ;  /* 0x00000001eb00780c */ /* 0x000fe20003f45270 */
[----:B--2---:R-:W-:Y:S05]  /*10600*/  IMAD R133, R222, 0x40, R234 ;  /* 0x00000040de857824 */ /* 0x004fea00078e02ea */
[----:B------:R-:W-:Y:S07]  /*10610*/  IADD3 R133, R133, -0x40, R250 ;  /* 0xffffffc085857810 */ /* 0x000fee0007ffe0fa */
[----:B------:R-:W-:Y:S04]  /*10620*/  @P2 IMAD.HI.U32 R134, R133, c[0x0][0x2bc], RZ ;  /* 0x0000af0085862a27 */ /* 0x000fe800078e00ff */
[--C-:B------:R-:W-:Y:S01]  /*10630*/  IMAD.MOV.U32 R2, RZ, RZ, R133.reuse ;  /* 0x000000ffff027224 */ /* 0x100fe200078e0085 */
[----:B------:R-:W-:Y:S04]  /*10640*/  @P2 SHF.R.U32.HI R2, RZ, c[0x0][0x2c0], R134 ;  /* 0x0000b000ff022a19 */ /* 0x000fe80000011686 */
[C---:B---3--:R-:W-:Y:S04]  /*10650*/  @!P3 IADD3 R135, P0, R2.reuse, R232, RZ ;  /* 0x000000e80287b210 */ /* 0x048fe80007f1e0ff */
[----:B----4-:R-:W-:Y:S01]  /*10660*/  @!P3 LEA.HI.X.SX32 R136, R2, R231, 0x1, P0 ;  /* 0x000000e70288b211 */ /* 0x010fe200000f0eff */
        /* <DEDUP_REMOVED lines=43> */
.L_x_140:
[----:B------:R-:W-:Y:S04]  /*10920*/  DEPBAR.LE SB0, 0x0 ;  /* 0x000080000000791a */ /* 0x000fe80000000000 */
[----:B------:R-:W-:Y:S01]  /*10930*/  BAR.SYNC.DEFER_BLOCKING 0x0 ;  /* 0x0000000000007b1d */ /* 0x000fe20000010000 */
[----:B------:R-:W-:Y:S01]  /*10940*/  IMAD.WIDE.U32 R28, R230, c[0x0][0x208], RZ ;  /* 0x00008200e61c7a25 */ /* 0x000fe200078e00ff */
        /* <DEDUP_REMOVED lines=181> */
.L_x_141:
        /* <DEDUP_REMOVED lines=139> */
[----:B------:R-:W-:Y:S02]  /*11d50*/  FMUL.FTZ R85, R134, R85 ;  /* 0x0000005586557220 */ /* 0x000fe40000410000 */
[C---:B------:R-:W-:Y:S01]  /*11d60*/  FMUL.FTZ R86, R133.reuse, R86 ;  /* 0x0000005685567220 */ /* 0x040fe20000410000 */
        /* <DEDUP_REMOVED lines=14> */
[----:B----4-:R-:W-:Y:S01]  /*11e50*/  FMUL.FTZ R6, R133, R146 ;  /* 0x0000009285067220 */ /* 0x010fe20000410000 */
[----:B------:R-:W-:Y:S01]  /*11e60*/  F2FP.PACK_AB R146, R245, R243 ;  /* 0x000000f3f592723e */ /* 0x000fe200000000ff */
[C---:B------:R-:W-:Y:S02]  /*11e70*/  FMUL.FTZ R98, R133.reuse, R98 ;  /* 0x0000006285627220 */ /* 0x040fe40000410000 */
[----:B------:R-:W-:Y:S01]  /*11e80*/  FMUL.FTZ R99, R133, R99 ;  /* 0x0000006385637220 */ /* 0x000fe20000410000 */
[----:B------:R-:W-:Y:S01]  /*11e90*/  MUFU.EX2 R237, R13 ;  /* 0x0000000d00ed7308 */ /* 0x000fe20000000800 */
[C---:B------:R-:W-:Y:S02]  /*11ea0*/  FMUL.FTZ R100, R132.reuse, R100 ;  /* 0x0000006484647220 */ /* 0x040fe40000410000 */
[----:B------:R-:W-:Y:S01]  /*11eb0*/  FMUL.FTZ R101, R132, R101 ;  /* 0x0000006584657220 */ /* 0x000fe20000410000 */
[----:B--2---:R-:W-:Y:S01]  /*11ec0*/  F2FP.PACK_AB R145, R239, R238 ;  /* 0x000000eeef91723e */ /* 0x004fe200000000ff */
[C---:B------:R-:W-:Y:S01]  /*11ed0*/  FMUL.FTZ R7, R133.reuse, R147 ;  /* 0x0000009385077220 */ /* 0x040fe20000410000 */
        /* <DEDUP_REMOVED lines=40> */
[----:B------:R-:W-:Y:S02]  /*12160*/  FMUL.FTZ R111, R133, R111 ;  /* 0x0000006f856f7220 */ /* 0x000fe40000410000 */
        /* <DEDUP_REMOVED lines=13> */
[----:B------:R-:W-:Y:S01]  /*12240*/  FMUL.FTZ R119, R133, R119 ;  /* 0x0000007785777220 */ /* 0x000fe20000410000 */
        /* <DEDUP_REMOVED lines=89> */
[--C-:B------:R-:W-:Y:S02]  /*127e0*/  FFMA.FTZ R62, R62, c[0x0][0x2d0], -R3.reuse ;  /* 0x0000b4003e3e7a23 */ /* 0x100fe40000010803 */
        /* <DEDUP_REMOVED lines=26> */
[C---:B-1----:R-:W-:Y:S02]  /*12990*/  FMUL.FTZ R28, R134.reuse, R168 ;  /* 0x000000a8861c7220 */ /* 0x042fe40000410000 */
        /* <DEDUP_REMOVED lines=209> */
.L_x_139:
        /* <DEDUP_REMOVED lines=149> */
.L_x_91:
[----:B------:R-:W-:Y:S05]  /*14000*/  @P4 BRA `(.L_x_143) ;  /* 0x0000175000004947 */ /* 0x000fea0003800000 */
[----:B------:R-:W1:Y:S01]  /*14010*/  S2R R55, SR_TID.X ;  /* 0x0000000000377919 */ /* 0x000e620000002100 */
[----:B------:R-:W-:Y:S02]  /*14020*/  F2FP.PACK_AB R45, R45, R144 ;  /* 0x000000902d2d723e */ /* 0x000fe400000000ff */
[----:B------:R-:W-:Y:S01]  /*14030*/  F2FP.PACK_AB R44, R44, R146 ;  /* 0x000000922c2c723e */ /* 0x000fe200000000ff */
[----:B------:R-:W-:Y:S01]  /*14040*/  BAR.SYNC.DEFER_BLOCKING 0x1, 0x80 ;  /* 0x0042000000007b1d */ /* 0x000fe20000010000 */
        /* <DEDUP_REMOVED lines=10> */
[----:B-1----:R-:W-:Y:S02]  /*140f0*/  SHF.R.S32.HI R56, RZ, 0x1f, R55 ;  /* 0x0000001fff387819 */ /* 0x002fe40000011437 */
[----:B------:R-:W-:Y:S02]  /*14100*/  F2FP.PACK_AB R39, R39, R72 ;  /* 0x000000482727723e */ /* 0x000fe400000000ff */
[----:B------:R-:W-:-:S02]  /*14110*/  LEA.HI R3, R56, R55, RZ, 0x2 ;  /* 0x0000003738037211 */ /* 0x000fc400078f10ff */
[----:B------:R-:W-:Y:S02]  /*14120*/  LEA.HI R48, R56, R55, RZ, 0x5 ;  /* 0x0000003738307211 */ /* 0x000fe400078f28ff */
[--C-:B------:R-:W-:Y:S02]  /*14130*/  SHF.R.S32.HI R52, RZ, 0x2, R3.reuse ;  /* 0x00000002ff347819 */ /* 0x100fe40000011403 */
[----:B------:R-:W-:Y:S02]  /*14140*/  SHF.R.S32.HI R0, RZ, 0x1f, R3 ;  /* 0x0000001fff007819 */ /* 0x000fe40000011403 */
[----:B------:R-:W-:Y:S02]  /*14150*/  LOP3.LUT R3, R3, 0xfffffffc, RZ, 0xc0, !PT ;  /* 0xfffffffc03037812 */ /* 0x000fe400078ec0ff */
[----:B------:R-:W-:Y:S02]  /*14160*/  LEA.HI R0, R0, R52, RZ, 0x3 ;  /* 0x0000003400007211 */ /* 0x000fe400078f18ff */
[----:B------:R-:W-:Y:S01]  /*14170*/  SHF.R.S32.HI R49, RZ, 0x5, R48 ;  /* 0x00000005ff317819 */ /* 0x000fe20000011430 */
[----:B------:R-:W-:Y:S01]  /*14180*/  IMAD.IADD R29, R55, 0x1, -R3 ;  /* 0x00000001371d7824 */ /* 0x000fe200078e0a03 */
[----:B------:R-:W-:-:S02]  /*14190*/  LOP3.LUT R0, R0, 0xfffffff8, RZ, 0xc0, !PT ;  /* 0xfffffff800007812 */ /* 0x000fc400078ec0ff */
[----:B------:R-:W-:Y:S02]  /*141a0*/  F2FP.PACK_AB R74, R75, R74 ;  /* 0x0000004a4b4a723e */ /* 0x000fe400000000ff */
[----:B------:R-:W-:Y:S01]  /*141b0*/  F2FP.PACK_AB R36, R36, R76 ;  /* 0x0000004c2424723e */ /* 0x000fe200000000ff */
[----:B------:R-:W-:Y:S01]  /*141c0*/  IMAD.IADD R2, R52, 0x1, -R0 ;  /* 0x0000000134027824 */ /* 0x000fe200078e0a00 */
[----:B------:R-:W-:Y:S02]  /*141d0*/  F2FP.PACK_AB R78, R79, R78 ;  /* 0x0000004e4f4e723e */ /* 0x000fe400000000ff */
[----:B------:R-:W-:Y:S02]  /*141e0*/  F2FP.PACK_AB R35, R35, R84 ;  /* 0x000000542323723e */ /* 0x000fe400000000ff */
[----:B------:R-:W-:Y:S02]  /*141f0*/  LEA.HI R0, R2, R2, RZ, 0x1 ;  /* 0x0000000202007211 */ /* 0x000fe400078f08ff */
[----:B------:R-:W-:-:S02]  /*14200*/  F2FP.PACK_AB R34, R34, R86 ;  /* 0x000000562222723e */ /* 0x000fc400000000ff */
        /* <DEDUP_REMOVED lines=19> */
[----:B------:R-:W-:-:S02]  /*14340*/  F2FP.PACK_AB R30, R30, R156 ;  /* 0x0000009c1e1e723e */ /* 0x000fc400000000ff */
[----:B------:R-:W-:Y:S02]  /*14350*/  F2FP.PACK_AB R158, R159, R158 ;  /* 0x0000009e9f9e723e */ /* 0x000fe400000000ff */
[C---:B------:R-:W-:Y:S01]  /*14360*/  IADD3 R3, R0.reuse, 0x80, RZ ;  /* 0x0000008000037810 */ /* 0x040fe20007ffe0ff */
[----:B------:R-:W-:Y:S01]  /*14370*/  STS [R0+0x80], R45 ;  /* 0x0000802d00007388 */ /* 0x000fe20000000800 */
[C---:B------:R-:W-:Y:S02]  /*14380*/  IADD3 R2, R0.reuse, 0x70, RZ ;  /* 0x0000007000027810 */ /* 0x040fe40007ffe0ff */
[----:B------:R-:W-:Y:S01]  /*14390*/  @P1 IADD3 R2, R3, 0x10, RZ ;  /* 0x0000001003021810 */ /* 0x000fe20007ffe0ff */
[----:B------:R-:W-:Y:S01]  /*143a0*/  IMAD.IADD R3, R0, 0x1, R4 ;  /* 0x0000000100037824 */ /* 0x000fe200078e0204 */
[----:B------:R-:W-:Y:S01]  /*143b0*/  STS [R0+0x280], R44 ;  /* 0x0002802c00007388 */ /* 0x000fe20000000800 */
[----:B------:R-:W-:Y:S02]  /*143c0*/  F2FP.PACK_AB R28, R28, R96 ;  /* 0x000000601c1c723e */ /* 0x000fe400000000ff */
[----:B------:R-:W-:Y:S01]  /*143d0*/  IMAD.IADD R4, R4, 0x1, R2 ;  /* 0x0000000104047824 */ /* 0x000fe200078e0202 */
[----:B------:R-:W-:Y:S01]  /*143e0*/  STS [R2], R43 ;  /* 0x0000002b02007388 */ /* 0x000fe20000000800 */
        /* <DEDUP_REMOVED lines=23> */
[----:B------:R-:W-:Y:S01]  /*14560*/  STS [R4], R38 ;  /* 0x0000002604007388 */ /* 0x000fe20000000800 */
        /* <DEDUP_REMOVED lines=10> */
[----:B------:R-:W-:Y:S01]  /*14610*/  ISETP.NE.U32.AND P0, PT, RZ, c[0x0][0x500], PT ;  /* 0x00014000ff007a0c */ /* 0x000fe20003f05070 */
[----:B------:R-:W-:Y:S03]  /*14620*/  STS [R4+0x1000], R36 ;  /* 0x0010002404007388 */ /* 0x000fe60000000800 */
[----:B------:R-:W-:Y:S01]  /*14630*/  ISETP.NE.AND.EX P1, PT, RZ, c[0x0][0x504], PT, P0 ;  /* 0x00014100ff007a0c */ /* 0x000fe20003f25300 */
[----:B------:R-:W-:Y:S01]  /*14640*/  STS [R4+0x1200], R78 ;  /* 0x0012004e04007388 */ /* 0x000fe20000000800 */
[----:B------:R-:W-:-:S03]  /*14650*/  ISETP.NE.U32.AND P0, PT, RZ, c[0x0][0x508], PT ;  /* 0x00014200ff007a0c */ /* 0x000fc60003f05070 */
[----:B------:R-:W-:Y:S01]  /*14660*/  STS [R0+0x2080], R35 ;  /* 0x0020802300007388 */ /* 0x000fe20000000800 */
        /* <DEDUP_REMOVED lines=47> */
.L_x_144:
        /* <DEDUP_REMOVED lines=151> */
.L_x_146:
[----:B---3--:R-:W-:Y:S05]  /*152d0*/  BSYNC B0 ;  /* 0x0000000000007941 */ /* 0x008fea0003800000 */
.L_x_145:
        /* <DEDUP_REMOVED lines=23> */
.L_x_148:
[----:B------:R-:W-:Y:S05]  /*15450*/  BSYNC B0 ;  /* 0x0000000000007941 */ /* 0x000fea0003800000 */
.L_x_147:
        /* <DEDUP_REMOVED lines=23> */
.L_x_150:
[----:B------:R-:W-:Y:S05]  /*155d0*/  BSYNC B0 ;  /* 0x0000000000007941 */ /* 0x000fea0003800000 */
.L_x_149:
        /* <DEDUP_REMOVED lines=24> */
.L_x_143:
[----:B------:R-:W-:Y:S01]  /*15760*/  ISETP.NE.U32.AND P1, PT, RZ, c[0x0][0x508], PT ;  /* 0x00014200ff007a0c */ /* 0x000fe20003f25070 */
[----:B------:R-:W-:Y:S01]  /*15770*/  IMAD.MOV.U32 R2, RZ, RZ, 0x4 ;  /* 0x00000004ff027424 */ /* 0x000fe200078e00ff */
[----:B------:R-:W-:Y:S02]  /*15780*/  ISETP.NE.U32.AND P0, PT, RZ, c[0x0][0x500], PT ;  /* 0x00014000ff007a0c */ /* 0x000fe40003f05070 */
[----:B------:R-:W-:Y:S01]  /*15790*/  ISETP.NE.AND.EX P1, PT, RZ, c[0x0][0x50c], PT, P1 ;  /* 0x00014300ff007a0c */ /* 0x000fe20003f25310 */
[----:B------:R-:W-:Y:S01]  /*157a0*/  IMAD.WIDE R6, R251, R2, c[0x0][0x500] ;  /* 0x00014000fb067625 */ /* 0x000fe200078e0202 */
[----:B------:R-:W-:-:S03]  /*157b0*/  ISETP.NE.AND.EX P0, PT, RZ, c[0x0][0x504], PT, P0 ;  /* 0x00014100ff007a0c */ /* 0x000fc60003f05300 */
[----:B------:R-:W-:-:S08]  /*157c0*/  IMAD.MOV.U32 R13, RZ, RZ, c[0x0][0x388] ;  /* 0x0000e200ff0d7624 */ /* 0x000fd000078e00ff */
        /* <DEDUP_REMOVED lines=11> */
.L_x_151:
        /* <DEDUP_REMOVED lines=43> */
.L_x_153:
[----:B---3--:R-:W-:Y:S05]  /*15b30*/  BSYNC B0 ;  /* 0x0000000000007941 */ /* 0x008fea0003800000 */
.L_x_152:
        /* <DEDUP_REMOVED lines=64> */
.L_x_155:
[----:B------:R-:W-:Y:S05]  /*15f40*/  BSYNC B0 ;  /* 0x0000000000007941 */ /* 0x000fea0003800000 */
.L_x_154:
        /* <DEDUP_REMOVED lines=21> */
.L_x_157:
[----:B------:R-:W-:Y:S05]  /*160a0*/  BSYNC B0 ;  /* 0x0000000000007941 */ /* 0x000fea0003800000 */
.L_x_156:
        /* <DEDUP_REMOVED lines=21> */
.L_x_159:
[----:B------:R-:W-:Y:S05]  /*16200*/  BSYNC B0 ;  /* 0x0000000000007941 */ /* 0x000fea0003800000 */
.L_x_158:
        /* <DEDUP_REMOVED lines=22> */
.L_x_160:
        /* <DEDUP_REMOVED lines=9> */
.L_x_857:


//--------------------- .text._ZN7cutlass13device_kernelIN5flash19enable_sm80_to_sm89INS1_16FlashAttnFwdSm80INS1_25CollectiveMainloopFwdSm80ILi4ELi1ELb0EN4cute5tupleIJNS5_1CILi128EEENS7_ILi48EEENS7_ILi96EEEEEELi96ENS_6half_tEfNS_4arch4Sm80ELb0ELb1ELb0ELb0ELb1ELb0ELb1ELb0EEENS1_21CollectiveEpilogueFwdINS6_IJS8_SA_S9_EEENS6_IJNS7_ILi1EEESI_SI_EEESC_SE_Li128ELb0ELb1ELb0ELb0EEENS1_19SingleTileSchedulerILb0ELb0ELb1ELi128EEEEEEEEEvNT_6ParamsE --------------------------
	.section	.text._ZN7cutlass13device_kernelIN5flash19enable_sm80_to_sm89INS1_16FlashAttnFwdSm80INS1_25CollectiveMainloopFwdSm80ILi4ELi1ELb0EN4cute5tupleIJNS5_1CILi128EEENS7_ILi48EEENS7_ILi96EEEEEELi96ENS_6half_tEfNS_4arch4Sm80ELb0ELb1ELb0ELb0ELb1ELb0ELb1ELb0EEENS1_21CollectiveEpilogueFwdINS6_IJS8_SA_S9_EEENS6_IJNS7_ILi1EEESI_SI_EEESC_SE_Li128ELb0ELb1ELb0ELb0EEENS1_19SingleTileSchedulerILb0ELb0ELb1ELi128EEEEEEEEEvNT_6ParamsE,"ax",@progbits
	.sectioninfo	@"SHI_REGISTERS=255"
	.align	128
.text._ZN7cutlass13device_kernelIN5flash19enable_sm80_to_sm89INS1_16FlashAttnFwdSm80INS1_25CollectiveMainloopFwdSm80ILi4ELi1ELb0EN4cute5tupleIJNS5_1CILi128EEENS7_ILi48EEENS7_ILi96EEEEEELi96ENS_6half_tEfNS_4arch4Sm80ELb0ELb1ELb0ELb0ELb1ELb0ELb1ELb0EEENS1_21CollectiveEpilogueFwdINS6_IJS8_SA_S9_EEENS6_IJNS7_ILi1EEESI_SI_EEESC_SE_Li128ELb0ELb1ELb0ELb0EEENS1_19SingleTileSchedulerILb0ELb0ELb1ELi128EEEEEEEEEvNT_6ParamsE:
        .type           _ZN7cutlass13device_kernelIN5flash19enable_sm80_to_sm89INS1_16FlashAttnFwdSm80INS1_25CollectiveMainloopFwdSm80ILi4ELi1ELb0EN4cute5tupleIJNS5_1CILi128EEENS7_ILi48EEENS7_ILi96EEEEEELi96ENS_6half_tEfNS_4arch4Sm80ELb0ELb1ELb0ELb0ELb1ELb0ELb1ELb0EEENS1_21CollectiveEpilogueFwdINS6_IJS8_SA_S9_EEENS6_IJNS7_ILi1EEESI_SI_EEESC_SE_Li128ELb0ELb1ELb0ELb0EEENS1_19SingleTileSchedulerILb0ELb0ELb1ELi128EEEEEEEEEvNT_6ParamsE,@function
        .size           _ZN7cutlass13device_kernelIN5flash19enable_sm80_to_sm89INS1_16FlashAttnFwdSm80INS1_25CollectiveMainloopFwdSm80ILi4ELi1ELb0EN4cute5tupleIJNS5_1CILi128EEENS7_ILi48EEENS7_ILi96EEEEEELi96ENS_6half_tEfNS_4arch4Sm80ELb0ELb1ELb0ELb0ELb1ELb0ELb1ELb0EEENS1_21CollectiveEpilogueFwdINS6_IJS8_SA_S9_EEENS6_IJNS7_ILi1EEESI_SI_EEESC_SE_Li128ELb0ELb1ELb0ELb0EEENS1_19SingleTileSchedulerILb0ELb0ELb1ELi128EEEEEEEEEvNT_6ParamsE,(.L_x_858 - _ZN7cutlass13device_kernelIN5flash19enable_sm80_to_sm89INS1_16FlashAttnFwdSm80INS1_25CollectiveMainloopFwdSm80ILi4ELi1ELb0EN4cute5tupleIJNS5_1CILi128EEENS7_ILi48EEENS7_ILi96EEEEEELi96ENS_6half_tEfNS_4arch4Sm80ELb0ELb1ELb0ELb0ELb1ELb0ELb1ELb0EEENS1_21CollectiveEpilogueFwdINS6_IJS8_SA_S9_EEENS6_IJNS7_ILi1EEESI_SI_EEESC_SE_Li128ELb0ELb1ELb0ELb0EEENS1_19SingleTileSchedulerILb0ELb0ELb1ELi128EEEEEEEEEvNT_6ParamsE)
        .other          _ZN7cutlass13device_kernelIN5flash19enable_sm80_to_sm89INS1_16FlashAttnFwdSm80INS1_25CollectiveMainloopFwdSm80ILi4ELi1ELb0EN4cute5tupleIJNS5_1CILi128EEENS7_ILi48EEENS7_ILi96EEEEEELi96ENS_6half_tEfNS_4arch4Sm80ELb0ELb1ELb0ELb0ELb1ELb0ELb1ELb0EEENS1_21CollectiveEpilogueFwdINS6_IJS8_SA_S9_EEENS6_IJNS7_ILi1EEESI_SI_EEESC_SE_Li128ELb0ELb1ELb0ELb0EEENS1_19SingleTileSchedulerILb0ELb0ELb1ELi128EEEEEEEEEvNT_6ParamsE,@"STO_CUDA_ENTRY STV_DEFAULT"
_ZN7cutlass13device_kernelIN5flash19enable_sm80_to_sm89INS1_16FlashAttnFwdSm80INS1_25CollectiveMainloopFwdSm80ILi4ELi1ELb0EN4cute5tupleIJNS5_1CILi128EEENS7_ILi48EEENS7_ILi96EEEEEELi96ENS_6half_tEfNS_4arch4Sm80ELb0ELb1ELb0ELb0ELb1ELb0ELb1ELb0EEENS1_21CollectiveEpilogueFwdINS6_IJS8_SA_S9_EEENS6_IJNS7_ILi1EEESI_SI_EEESC_SE_Li128ELb0ELb1ELb0ELb0EEENS1_19SingleTileSchedulerILb0ELb0ELb1ELi128EEEEEEEEEvNT_6ParamsE:
[----:B------:R-:W-:-:S03]  /*0000*/  MOV R1, c[0x0][0x28] ;  /* 0x00000a0000017a02 */ /* 0x000fc60000000f00 */
[----:B------:R-:W1:Y:S01]  /*0010*/  S2UR UR10, SR_CTAID.Z ;  /* 0x00000000000a79c3 */ /* 0x000e620000002700 */
[----:B------:R-:W-:Y:S02]  /*0020*/  IADD3 R1, R1, -0x30, RZ ;  /* 0xffffffd001017810 */ /* 0x000fe40007ffe0ff */
[----:B-1----:R-:W-:-:S13]  /*0030*/  ISETP.LE.AND P0, PT, RZ, UR10, PT ;  /* 0x0000000aff007c0c */ /* 0x002fda000bf03270 */
[----:B------:R-:W-:Y:S05]  /*0040*/  @!P0 EXIT ;  /* 0x000000000000894d */ /* 0x000fea0003800000 */
[----:B------:R-:W-:Y:S01]  /*0050*/  ULDC.64 UR4, c[0x0][0x370] ;  /* 0x0000dc0000047ab9 */ /* 0x000fe20000000a00 */
[----:B------:R-:W-:Y:S01]  /*0060*/  IMAD.MOV.U32 R21, RZ, RZ, RZ ;  /* 0x000000ffff157224 */ /* 0x000fe200078e00ff */
[----:B------:R-:W-:Y:S02]  /*0070*/  UISETP.NE.U32.AND UP0, UPT, URZ, UR4, UPT ;  /* 0x000000043f00728c */ /* 0x000fe4000bf05070 */
[----:B------:R-:W-:Y:S02]  /*0080*/  ULDC.64 UR6, c[0x0][0x370] ;  /* 0x0000dc0000067ab9 */ /* 0x000fe40000000a00 */
[----:B------:R-:W-:Y:S02]  /*0090*/  UISETP.NE.AND.EX UP0, UPT, URZ, UR5, UPT, UP0 ;  /* 0x000000053f00728c */ /* 0x000fe4000bf05300 */
[----:B------:R-:W-:-:S04]  /*00a0*/  ULDC.64 UR8, c[0x0][0x118] ;  /* 0x0000460000087ab9 */ /* 0x000fc80000000a00 */
[----:B------:R-:W-:-:S05]  /*00b0*/  PLOP3.LUT P0, PT, PT, PT, UP0, 0x80, 0x0 ;  /* 0x000000000000781c */ /* 0x000fca0003f0f008 */
[----:B------:R-:W-:Y:S02]  /*00c0*/  @UP0 UMOV UR4, 0x4 ;  /* 0x0000000400040882 */ /* 0x000fe40000000000 */
[----:B------:R-:W-:-:S06]  /*00d0*/  @UP0 UIMAD.WIDE UR4, UR10, UR4, UR6 ;  /* 0x000000040a0402a5 */ /* 0x000fcc000f8e0206 */
[----:B------:R-:W-:Y:S02]  /*00e0*/  IMAD.U32 R2, RZ, RZ, UR4 ;  /* 0x00000004ff027e24 */ /* 0x000fe4000f8e00ff */
[----:B------:R-:W-:-:S05]  /*00f0*/  IMAD.U32 R3, RZ, RZ, UR5 ;  /* 0x00000005ff037e24 */ /* 0x000fca000f8e00ff */
[----:B------:R1:W2:Y:S01]  /*0100*/  @P0 LDG.E R21, [R2.64] ;  /* 0x0000000802150981 */ /* 0x0002a2000c1e1900 */
[----:B------:R-:W-:Y:S01]  /*0110*/  IMAD.MOV.U32 R7, RZ, RZ, c[0x0][0x2c4] ;  /* 0x0000b100ff077624 */ /* 0x000fe200078e00ff */
[----:B------:R-:W3:Y:S01]  /*0120*/  S2UR UR7, SR_CTAID.Y ;  /* 0x00000000000779c3 */ /* 0x000ee20000002600 */
[----:B------:R-:W-:Y:S01]  /*0130*/  IMAD.MOV.U32 R4, RZ, RZ, 0x1 ;  /* 0x00000001ff047424 */ /* 0x000fe200078e00ff */
[----:B------:R-:W4:Y:S01]  /*0140*/  S2R R0, SR_CTAID.X ;  /* 0x0000000000007919 */ /* 0x000f220000002500 */
[----:B------:R-:W-:Y:S02]  /*0150*/  LOP3.LUT R24, R24, 0xffffefff, RZ, 0xc0, !PT ;  /* 0xffffefff18187812 */ /* 0x000fe400078ec0ff */
[----:B------:R-:W-:Y:S01]  /*0160*/  ISETP.NE.AND P1, PT, R7, 0x1, PT ;  /* 0x000000010700780c */ /* 0x000fe20003f25270 */
[----:B------:R-:W2:Y:S01]  /*0170*/  S2R R44, SR_TID.X ;  /* 0x00000000002c7919 */ /* 0x000ea20000002100 */
[----:B------:R-:W-:-:S11]  /*0180*/  ISETP.LE.AND P2, PT, R4, c[0x0][0x32c], PT ;  /* 0x0000cb0004007a0c */ /* 0x000fd60003f43270 */
[----:B------:R-:W-:-:S04]  /*0190*/  @P1 LOP3.LUT R24, R24, 0x1000, RZ, 0xfc, !PT ;  /* 0x0000100018181812 */ /* 0x000fc800078efcff */
[----:B------:R-:W-:Y:S01]  /*01a0*/  LOP3.LUT R24, R24, 0xfffffbff, RZ, 0xc0, !PT ;  /* 0xfffffbff18187812 */ /* 0x000fe200078ec0ff */
[----:B-1----:R-:W-:Y:S01]  /*01b0*/  IMAD.MOV.U32 R2, RZ, RZ, c[0x0][0x2ac] ;  /* 0x0000ab00ff027624 */ /* 0x002fe200078e00ff */
[----:B---3--:R-:W-:Y:S01]  /*01c0*/  USHF.R.S32.HI UR6, URZ, 0x1f, UR7 ;  /* 0x0000001f3f067899 */ /* 0x008fe20008011407 */
[----:B----4-:R-:W-:Y:S01]  /*01d0*/  IMAD.SHL.U32 R129, R0, 0x80, RZ ;  /* 0x0000008000817824 */ /* 0x010fe200078e00ff */
[----:B------:R-:W-:Y:S01]  /*01e0*/  @P2 LOP3.LUT R24, R24, 0x400, RZ, 0xfc, !PT ;  /* 0x0000040018182812 */ /* 0x000fe200078efcff */
[----:B------:R-:W-:-:S03]  /*01f0*/  IMAD R20, R2, c[0x0][0x1d0], RZ ;  /* 0x0000740002147a24 */ /* 0x000fc600078e02ff */
[C---:B------:R-:W-:Y:S02]  /*0200*/  @P1 IADD3 R0, R129.reuse, 0x7f, RZ ;  /* 0x0000007f81001810 */ /* 0x040fe40007ffe0ff */
[----:B------:R-:W-:-:S03]  /*0210*/  IADD3 R2, R129, 0x7f, RZ ;  /* 0x0000007f81027810 */ /* 0x000fc60007ffe0ff */
[----:B------:R-:W-:-:S05]  /*0220*/  @P1 IMAD.HI.U32 R0, R0, c[0x0][0x2c8], RZ ;  /* 0x0000b20000001a27 */ /* 0x000fca00078e00ff */
[----:B------:R-:W-:Y:S02]  /*0230*/  @P1 SHF.R.U32.HI R2, RZ, c[0x0][0x2cc], R0 ;  /* 0x0000b300ff021a19 */ /* 0x000fe40000011600 */
[----:B------:R-:W-:-:S05]  /*0240*/  IADD3 R0, R20, -c[0x0][0x168], R4 ;  /* 0x80005a0014007a10 */ /* 0x000fca0007ffe004 */
[----:B------:R-:W-:-:S05]  /*0250*/  IMAD.IADD R0, R0, 0x1, R2 ;  /* 0x0000000100007824 */ /* 0x000fca00078e0202 */
[----:B------:R-:W-:Y:S01]  /*0260*/  IADD3 R3, R0, c[0x0][0x328], RZ ;  /* 0x0000ca0000037a10 */ /* 0x000fe20007ffe0ff */
[----:B--2---:R1:W-:Y:S01]  /*0270*/  STL [R1+0x20], R21 ;  /* 0x0000201501007387 */ /* 0x0043e20000100800 */
[----:B------:R-:W-:Y:S05]  /*0280*/  @!P2 BRA `(.L_x_161) ;  /* 0x000000f00000a947 */ /* 0x000fea0003800000 */
[C---:B------:R-:W-:Y:S02]  /*0290*/  ISETP.GT.AND P0, PT, R0.reuse, RZ, PT ;  /* 0x000000ff0000720c */ /* 0x040fe40003f04270 */
[----:B------:R-:W-:-:S11]  /*02a0*/  IADD3 R2, R0, -0x1, RZ ;  /* 0xffffffff00027810 */ /* 0x000fd60007ffe0ff */
[----:B------:R-:W-:Y:S05]  /*02b0*/  @P0 BRA `(.L_x_162) ;  /* 0x0000006000000947 */ /* 0x000fea0003800000 */
[----:B------:R-:W-:Y:S01]  /*02c0*/  ISETP.NE.AND P0, PT, R4, c[0x0][0x32c], PT ;  /* 0x0000cb0004007a0c */ /* 0x000fe20003f05270 */
[----:B------:R-:W-:-:S12]  /*02d0*/  IMAD.MOV R0, RZ, RZ, -R0 ;  /* 0x000000ffff007224 */ /* 0x000fd800078e0a00 */
[----:B------:R-:W-:-:S05]  /*02e0*/  @P0 IMAD.HI.U32 R2, R0, c[0x0][0x330], RZ ;  /* 0x0000cc0000020a27 */ /* 0x000fca00078e00ff */
[----:B------:R-:W-:-:S04]  /*02f0*/  @P0 SHF.R.U32.HI R0, RZ, c[0x0][0x334], R2 ;  /* 0x0000cd00ff000a19 */ /* 0x000fc80000011602 */
[----:B------:R-:W-:Y:S01]  /*0300*/  LOP3.LUT R2, RZ, R0, RZ, 0x33, !PT ;  /* 0x00000000ff027212 */ /* 0x000fe200078e33ff */
[----:B------:R-:W-:Y:S05]  /*0310*/  BRA `(.L_x_163) ;  /* 0x0000003000007947 */ /* 0x000fea0003800000 */
.L_x_162:
[----:B------:R-:W-:-:S13]  /*0320*/  ISETP.NE.AND P0, PT, R4, c[0x0][0x32c], PT ;  /* 0x0000cb0004007a0c */ /* 0x000fda0003f05270 */
[----:B------:R-:W-:-:S05]  /*0330*/  @P0 IMAD.HI.U32 R0, R2, c[0x0][0x330], RZ ;  /* 0x0000cc0002000a27 */ /* 0x000fca00078e00ff */
[----:B------:R-:W-:Y:S02]  /*0340*/  @P0 SHF.R.U32.HI R2, RZ, c[0x0][0x334], R0 ;  /* 0x0000cd00ff020a19 */ /* 0x000fe40000011600 */
.L_x_163:
[----:B------:R-:W-:-:S05]  /*0350*/  MOV R0, c[0x0][0x32c] ;  /* 0x0000cb0000007a02 */ /* 0x000fca0000000f00 */
[----:B------:R-:W-:-:S05]  /*0360*/  IMAD R2, R2, R0, c[0x0][0x32c] ;  /* 0x0000cb0002027624 */ /* 0x000fca00078e0200 */
[----:B------:R-:W-:-:S04]  /*0370*/  IMNMX R3, R3, R2, PT ;  /* 0x0000000203037217 */ /* 0x000fc80003800200 */
.L_x_161:
[----:B------:R-:W-:Y:S01]  /*0380*/  IADD3 R2, R3, 0x2f, RZ ;  /* 0x0000002f03027810 */ /* 0x000fe20007ffe0ff */
[----:B------:R-:W-:Y:S01]  /*0390*/  @P1 IMAD.HI.U32 R3, R129, c[0x0][0x2c8], RZ ;  /* 0x0000b20081031a27 */ /* 0x000fe200078e00ff */
[C---:B------:R-:W-:Y:S02]  /*03a0*/  IADD3 R4, R20.reuse, 0x2f, RZ ;  /* 0x0000002f14047810 */ /* 0x040fe40007ffe0ff */
[----:B------:R-:W-:Y:S01]  /*03b0*/  IADD3 R244, R20, -c[0x0][0x168], RZ ;  /* 0x80005a0014f47a10 */ /* 0x000fe20007ffe0ff */
[----:B------:R-:W-:-:S04]  /*03c0*/  IMAD.HI R5, R2, 0x2aaaaaab, RZ ;  /* 0x2aaaaaab02057827 */ /* 0x000fc800078e02ff */
[----:B------:R-:W-:Y:S01]  /*03d0*/  IMAD.HI R2, R4, 0x2aaaaaab, RZ ;  /* 0x2aaaaaab04027827 */ /* 0x000fe200078e02ff */
[----:B------:R-:W-:-:S03]  /*03e0*/  SHF.R.U32.HI R4, RZ, 0x1f, R5 ;  /* 0x0000001fff047819 */ /* 0x000fc60000011605 */
[----:B------:R-:W-:Y:S01]  /*03f0*/  IMAD.MOV.U32 R0, RZ, RZ, R129 ;  /* 0x000000ffff007224 */ /* 0x000fe200078e0081 */
[----:B------:R-:W-:Y:S02]  /*0400*/  @P1 SHF.R.U32.HI R0, RZ, c[0x0][0x2cc], R3 ;  /* 0x0000b300ff001a19 */ /* 0x000fe40000011603 */
[----:B------:R-:W-:Y:S02]  /*0410*/  SHF.R.U32.HI R3, RZ, 0x1f, R2 ;  /* 0x0000001fff037819 */ /* 0x000fe40000011602 */
[----:B------:R-:W-:Y:S01]  /*0420*/  LEA.HI.SX32 R4, R5, R4, 0x1d ;  /* 0x0000000405047211 */ /* 0x000fe200078feaff */
[----:B------:R-:W-:Y:S01]  /*0430*/  IMAD.IADD R0, R244, 0x1, R0 ;  /* 0x00000001f4007824 */ /* 0x000fe200078e0200 */
[----:B------:R-:W-:-:S04]  /*0440*/  LEA.HI.SX32 R2, R2, R3, 0x1d ;  /* 0x0000000302027211 */ /* 0x000fc800078feaff */
[----:B------:R-:W-:Y:S02]  /*0450*/  IADD3 R3, R0, -c[0x0][0x324], RZ ;  /* 0x8000c90000037a10 */ /* 0x000fe40007ffe0ff */
[----:B------:R-:W-:Y:S01]  /*0460*/  IMNMX R207, R2, R4, PT ;  /* 0x0000000402cf7217 */ /* 0x000fe20003800200 */
[----:B------:R-:W-:Y:S05]  /*0470*/  @!P2 BRA `(.L_x_164) ;  /* 0x000000f00000a947 */ /* 0x000fea0003800000 */
[----:B------:R-:W-:-:S13]  /*0480*/  ISETP.GT.AND P0, PT, R0, -0x1, PT ;  /* 0xffffffff0000780c */ /* 0x000fda0003f04270 */
[----:B------:R-:W-:Y:S05]  /*0490*/  @P0 BRA `(.L_x_165) ;  /* 0x0000007000000947 */ /* 0x000fea0003800000 */
[----:B------:R-:W-:Y:S01]  /*04a0*/  IMAD.MOV.U32 R2, RZ, RZ, c[0x0][0x32c] ;  /* 0x0000cb00ff027624 */ /* 0x000fe200078e00ff */
[----:B------:R-:W-:-:S04]  /*04b0*/  LOP3.LUT R0, RZ, R0, RZ, 0x33, !PT ;  /* 0x00000000ff007212 */ /* 0x000fc800078e33ff */
[----:B------:R-:W-:-:S13]  /*04c0*/  ISETP.NE.AND P0, PT, R2, 0x1, PT ;  /* 0x000000010200780c */ /* 0x000fda0003f05270 */
[----:B------:R-:W-:-:S05]  /*04d0*/  @P0 IMAD.HI.U32 R2, R0, c[0x0][0x330], RZ ;  /* 0x0000cc0000020a27 */ /* 0x000fca00078e00ff */
[----:B------:R-:W-:-:S04]  /*04e0*/  @P0 SHF.R.U32.HI R0, RZ, c[0x0][0x334], R2 ;  /* 0x0000cd00ff000a19 */ /* 0x000fc80000011602 */
[----:B------:R-:W-:Y:S01]  /*04f0*/  LOP3.LUT R0, RZ, R0, RZ, 0x33, !PT ;  /* 0x00000000ff007212 */ /* 0x000fe200078e33ff */
[----:B------:R-:W-:Y:S05]  /*0500*/  BRA `(.L_x_166) ;  /* 0x0000004000007947 */ /* 0x000fea0003800000 */
.L_x_165:
[----:B------:R-:W-:-:S04]  /*0510*/  MOV R2, c[0x0][0x32c] ;  /* 0x0000cb0000027a02 */ /* 0x000fc80000000f00 */
[----:B------:R-:W-:-:S13]  /*0520*/  ISETP.NE.AND P0, PT, R2, 0x1, PT ;  /* 0x000000010200780c */ /* 0x000fda0003f05270 */
[----:B------:R-:W-:-:S05]  /*0530*/  @P0 IMAD.HI.U32 R2, R0, c[0x0][0x330], RZ ;  /* 0x0000cc0000020a27 */ /* 0x000fca00078e00ff */
[----:B------:R-:W-:-:S05]  /*0540*/  @P0 SHF.R.U32.HI R0, RZ, c[0x0][0x334], R2 ;  /* 0x0000cd00ff000a19 */ /* 0x000fca0000011602 */
.L_x_166:
[----:B------:R-:W-:-:S05]  /*0550*/  IMAD R0, R0, c[0x0][0x32c], RZ ;  /* 0x0000cb0000007a24 */ /* 0x000fca00078e02ff */
[----:B------:R-:W-:-:S05]  /*0560*/  IMNMX R3, R3, R0, !PT ;  /* 0x0000000003037217 */ /* 0x000fca0007800200 */
.L_x_164:
[----:B------:R-:W-:Y:S01]  /*0570*/  IMAD.HI R0, R3, 0x2aaaaaab, RZ ;  /* 0x2aaaaaab03007827 */ /* 0x000fe200078e02ff */
[----:B------:R-:W-:Y:S01]  /*0580*/  PLOP3.LUT P4, PT, PT, PT, PT, 0x80, 0x0 ;  /* 0x000000000000781c */ /* 0x000fe20003f8f070 */
[----:B------:R-:W-:Y:S01]  /*0590*/  CS2R R94, SRZ ;  /* 0x00000000005e7805 */ /* 0x000fe2000001ff00 */
[----:B------:R-:W-:Y:S01]  /*05a0*/  CS2R R92, SRZ ;  /* 0x00000000005c7805 */ /* 0x000fe2000001ff00 */
[----:B------:R-:W-:Y:S01]  /*05b0*/  CS2R R22, SRZ ;  /* 0x0000000000167805 */ /* 0x000fe2000001ff00 */
[----:B------:R-:W-:Y:S01]  /*05c0*/  SHF.R.U32.HI R2, RZ, 0x1f, R0 ;  /* 0x0000001fff027819 */ /* 0x000fe20000011600 */
[----:B------:R-:W-:Y:S01]  /*05d0*/  IMAD.MOV.U32 R98, RZ, RZ, RZ ;  /* 0x000000ffff627224 */ /* 0x000fe200078e00ff */
[----:B------:R-:W-:Y:S01]  /*05e0*/  CS2R R90, SRZ ;  /* 0x00000000005a7805 */ /* 0x000fe2000001ff00 */
[----:B------:R-:W-:Y:S01]  /*05f0*/  IMAD.MOV.U32 R96, RZ, RZ, RZ ;  /* 0x000000ffff607224 */ /* 0x000fe200078e00ff */
[----:B------:R-:W-:Y:S01]  /*0600*/  LEA.HI.SX32 R0, R0, R2, 0x1d ;  /* 0x0000000200007211 */ /* 0x000fe200078feaff */
[----:B------:R-:W-:Y:S01]  /*0610*/  CS2R R88, SRZ ;  /* 0x0000000000587805 */ /* 0x000fe2000001ff00 */
[----:B------:R-:W-:Y:S01]  /*0620*/  CS2R R86, SRZ ;  /* 0x0000000000567805 */ /* 0x000fe2000001ff00 */
[----:B------:R-:W-:Y:S01]  /*0630*/  MOV R25, RZ ;  /* 0x000000ff00197202 */ /* 0x000fe20000000f00 */
[----:B------:R-:W-:Y:S01]  /*0640*/  IMAD.MOV.U32 R84, RZ, RZ, RZ ;  /* 0x000000ffff547224 */ /* 0x000fe200078e00ff */
[----:B------:R-:W-:Y:S01]  /*0650*/  IMNMX R4, RZ, R0, !PT ;  /* 0x00000000ff047217 */ /* 0x000fe20007800200 */
[----:B------:R-:W-:Y:S01]  /*0660*/  CS2R R78, SRZ ;  /* 0x00000000004e7805 */ /* 0x000fe2000001ff00 */
[----:B------:R-:W-:Y:S01]  /*0670*/  CS2R R76, SRZ ;  /* 0x00000000004c7805 */ /* 0x000fe2000001ff00 */
[----:B------:R-:W-:Y:S01]  /*0680*/  CS2R R82, SRZ ;  /* 0x0000000000527805 */ /* 0x000fe2000001ff00 */
[----:B------:R-:W-:Y:S01]  /*0690*/  ISETP.GT.AND P0, PT, R207, R4, PT ;  /* 0x00000004cf00720c */ /* 0x000fe20003f04270 */
[----:B------:R2:W-:Y:S01]  /*06a0*/  STL [R1+0x10], R4 ;  /* 0x0000100401007387 */ /* 0x0005e20000100800 */
[----:B------:R-:W-:Y:S01]  /*06b0*/  CS2R R26, SRZ ;  /* 0x00000000001a7805 */ /* 0x000fe2000001ff00 */
[----:B------:R-:W-:Y:S01]  /*06c0*/  IMAD.MOV.U32 R80, RZ, RZ, RZ ;  /* 0x000000ffff507224 */ /* 0x000fe200078e00ff */
[----:B------:R-:W-:Y:S01]  /*06d0*/  CS2R R74, SRZ ;  /* 0x00000000004a7805 */ /* 0x000fe2000001ff00 */
[----:B------:R-:W-:Y:S01]  /*06e0*/  CS2R R72, SRZ ;  /* 0x0000000000487805 */ /* 0x000fe2000001ff00 */
[----:B------:R-:W-:Y:S01]  /*06f0*/  CS2R R70, SRZ ;  /* 0x0000000000467805 */ /* 0x000fe2000001ff00 */
[----:B------:R-:W-:Y:S01]  /*0700*/  MOV R68, RZ ;  /* 0x000000ff00447202 */ /* 0x000fe20000000f00 */
[----:B------:R-:W-:Y:S01]  /*0710*/  CS2R R62, SRZ ;  /* 0x00000000003e7805 */ /* 0x000fe2000001ff00 */
[----:B------:R-:W-:Y:S01]  /*0720*/  CS2R R60, SRZ ;  /* 0x00000000003c7805 */ /* 0x000fe2000001ff00 */
[----:B------:R-:W-:Y:S01]  /*0730*/  CS2R R66, SRZ ;  /* 0x0000000000427805 */ /* 0x000fe2000001ff00 */
        /* <DEDUP_REMOVED lines=33> */
[----:B------:R-:W-:Y:S05]  /*0950*/  @!P0 BRA `(.L_x_167) ;  /* 0x0001061000008947 */ /* 0x000fea0003800000 */
[----:B--2---:R-:W-:Y:S02]  /*0960*/  ULDC.64 UR4, c[0x0][0x340] ;  /* 0x0000d00000047ab9 */ /* 0x004fe40000000a00 */
[----:B------:R-:W-:-:S02]  /*0970*/  UISETP.NE.U32.AND UP0, UPT, URZ, UR4, UPT ;  /* 0x000000043f00728c */ /* 0x000fc4000bf05070 */
[----:B------:R-:W-:Y:S02]  /*0980*/  ULDC.64 UR12, c[0x0][0x340] ;  /* 0x0000d000000c7ab9 */ /* 0x000fe40000000a00 */
[----:B------:R-:W-:-:S06]  /*0990*/  UISETP.NE.AND.EX UP0, UPT, URZ, UR5, UPT, UP0 ;  /* 0x000000053f00728c */ /* 0x000fcc000bf05300 */
[----:B------:R-:W-:-:S05]  /*09a0*/  PLOP3.LUT P2, PT, PT, PT, UP0, 0x80, 0x0 ;  /* 0x000000000000781c */ /* 0x000fca0003f4f008 */
[----:B------:R-:W-:Y:S02]  /*09b0*/  @UP0 UMOV UR4, 0x4 ;  /* 0x0000000400040882 */ /* 0x000fe40000000000 */
[----:B------:R-:W-:-:S06]  /*09c0*/  @UP0 UIMAD.WIDE UR4, UR10, UR4, UR12 ;  /* 0x000000040a0402a5 */ /* 0x000fcc000f8e020c */
[----:B------:R-:W-:Y:S02]  /*09d0*/  IMAD.U32 R2, RZ, RZ, UR4 ;  /* 0x00000004ff027e24 */ /* 0x000fe4000f8e00ff */
[----:B------:R-:W-:Y:S01]  /*09e0*/  IMAD.U32 R3, RZ, RZ, UR5 ;  /* 0x00000005ff037e24 */ /* 0x000fe2000f8e00ff */
[----:B------:R-:W-:Y:S01]  /*09f0*/  SHF.R.S32.HI R18, RZ, 0x1f, R44 ;  /* 0x0000001fff127819 */ /* 0x000fe2000001142c */
[----:B------:R-:W-:Y:S02]  /*0a00*/  ULDC.64 UR4, c[0x0][0x1b8] ;  /* 0x00006e0000047ab9 */ /* 0x000fe40000000a00 */
[----:B------:R-:W-:Y:S01]  /*0a10*/  UIMAD UR11, UR6, UR4, URZ ;  /* 0x00000004060b72a4 */ /* 0x000fe2000f8e023f */
[----:B------:R2:W3:Y:S01]  /*0a20*/  @P2 LDG.E R8, [R2.64] ;  /* 0x0000000802082981 */ /* 0x0004e2000c1e1900 */
[----:B------:R-:W-:Y:S01]  /*0a30*/  UIMAD.WIDE.U32 UR14, UR7, UR4, URZ ;  /* 0x00000004070e72a5 */ /* 0x000fe2000f8e003f */
[CC--:B------:R-:W-:Y:S01]  /*0a40*/  LEA.HI R16, R18.reuse, R44.reuse, RZ, 0x3 ;  /* 0x0000002c12107211 */ /* 0x0c0fe200078f18ff */
[----:B------:R-:W-:Y:S01]  /*0a50*/  UIMAD UR11, UR7, UR5, UR11 ;  /* 0x00000005070b72a4 */ /* 0x000fe2000f8e020b */
[----:B------:R-:W-:Y:S01]  /*0a60*/  IMAD R15, R7, c[0x0][0x168], RZ ;  /* 0x00005a00070f7a24 */ /* 0x000fe200078e02ff */
[----:B------:R-:W-:Y:S01]  /*0a70*/  USHF.R.S32.HI UR12, URZ, 0x1f, UR10 ;  /* 0x0000001f3f0c7899 */ /* 0x000fe2000801140a */
[----:B------:R-:W-:Y:S01]  /*0a80*/  SHF.R.S32.HI R17, RZ, 0x3, R16 ;  /* 0x00000003ff117819 */ /* 0x000fe20000011410 */
[----:B------:R-:W-:Y:S01]  /*0a90*/  ULDC.64 UR4, c[0x0][0x1c0] ;  /* 0x0000700000047ab9 */ /* 0x000fe20000000a00 */
[----:B------:R-:W-:Y:S01]  /*0aa0*/  LEA.HI R130, R18, R44, RZ, 0x5 ;  /* 0x0000002c12827211 */ /* 0x000fe200078f28ff */
[----:B------:R-:W-:Y:S01]  /*0ab0*/  UIADD3 UR15, UR15, UR11, URZ ;  /* 0x0000000b0f0f7290 */ /* 0x000fe2000fffe03f */
[----:B------:R-:W-:Y:S01]  /*0ac0*/  IMAD.MOV.U32 R48, RZ, RZ, 0x30 ;  /* 0x00000030ff307424 */ /* 0x000fe200078e00ff */
[----:B------:R-:W-:Y:S01]  /*0ad0*/  UIMAD UR12, UR12, UR4, URZ ;  /* 0x000000040c0c72a4 */ /* 0x000fe2000f8e023f */
[----:B------:R-:W-:Y:S01]  /*0ae0*/  SHF.R.S32.HI R127, RZ, 0x5, R130 ;  /* 0x00000005ff7f7819 */ /* 0x000fe20000011482 */
[----:B------:R-:W-:Y:S01]  /*0af0*/  UIMAD.WIDE.U32 UR14, UR10, UR4, UR14 ;  /* 0x000000040a0e72a5 */ /* 0x000fe2000f8e000e */
[----:B------:R-:W-:Y:S01]  /*0b00*/  IMAD.MOV.U32 R22, RZ, RZ, c[0x0][0x2b8] ;  /* 0x0000ae00ff167624 */ /* 0x000fe200078e00ff */
[----:B------:R-:W-:Y:S01]  /*0b10*/  UIMAD UR5, UR10, UR5, UR12 ;  /* 0x000000050a0572a4 */ /* 0x000fe2000f8e020c */
[----:B------:R-:W-:-:S02]  /*0b20*/  IMAD R126, R207, R48, -0x30 ;  /* 0xffffffd0cf7e7424 */ /* 0x000fc400078e0230 */
[----:B------:R-:W-:Y:S01]  /*0b30*/  IMAD.MOV.U32 R222, RZ, RZ, RZ ;  /* 0x000000ffffde7224 */ /* 0x000fe200078e00ff */
[----:B------:R-:W-:Y:S01]  /*0b40*/  UIADD3 UR5, UR15, UR5, URZ ;  /* 0x000000050f057290 */ /* 0x000fe2000fffe03f */
[----:B------:R-:W-:Y:S02]  /*0b50*/  ISETP.NE.AND P5, PT, R22, 0x1, PT ;  /* 0x000000011600780c */ /* 0x000fe40003fa5270 */
[----:B--2---:R-:W-:Y:S01]  /*0b60*/  LEA.HI R2, R18, R44, RZ, 0x2 ;  /* 0x0000002c12027211 */ /* 0x004fe200078f10ff */
[----:B------:R-:W-:Y:S02]  /*0b70*/  IMAD.U32 R3, RZ, RZ, UR15 ;  /* 0x0000000fff037e24 */ /* 0x000fe4000f8e00ff */
[----:B------:R-:W-:Y:S01]  /*0b80*/  IMAD.U32 R3, RZ, RZ, UR5 ;  /* 0x00000005ff037e24 */ /* 0x000fe2000f8e00ff */
[----:B------:R-:W-:Y:S01]  /*0b90*/  LOP3.LUT R0, R2, 0xfffffffc, RZ, 0xc0, !PT ;  /* 0xfffffffc02007812 */ /* 0x000fe200078ec0ff */
[----:B------:R-:W-:Y:S01]  /*0ba0*/  ULDC.64 UR4, c[0x0][0x2b0] ;  /* 0x0000ac0000047ab9 */ /* 0x000fe20000000a00 */
[----:B------:R-:W-:Y:S01]  /*0bb0*/  SHF.R.S32.HI R19, RZ, 0x2, R2 ;  /* 0x00000002ff137819 */ /* 0x000fe20000011402 */
[----:B------:R-:W-:-:S02]  /*0bc0*/  IMAD.U32 R2, RZ, RZ, UR14 ;  /* 0x0000000eff027e24 */ /* 0x000fc4000f8e00ff */
[----:B------:R-:W-:Y:S02]  /*0bd0*/  IMAD.IADD R49, R44, 0x1, -R0 ;  /* 0x000000012c317824 */ /* 0x000fe400078e0a00 */
[--C-:B------:R-:W-:Y:S02]  /*0be0*/  IMAD.IADD R14, R129, 0x1, R19.reuse ;  /* 0x00000001810e7824 */ /* 0x100fe400078e0213 */
[C---:B------:R-:W-:Y:S02]  /*0bf0*/  IMAD R27, R49.reuse, 0x20, R19 ;  /* 0x00000020311b7824 */ /* 0x040fe400078e0213 */
[----:B------:R-:W-:Y:S02]  /*0c00*/  IMAD.SHL.U32 R226, R49, 0x8, RZ ;  /* 0x0000000831e27824 */ /* 0x000fe400078e00ff */
[----:B------:R-:W-:Y:S01]  /*0c10*/  IMAD.IADD R5, R129, 0x1, R27 ;  /* 0x0000000181057824 */ /* 0x000fe200078e021b */
[----:B------:R-:W-:Y:S02]  /*0c20*/  STL [R1+0x14], R27 ;  /* 0x0000141b01007387 */ /* 0x000fe40000100800 */
[C---:B------:R-:W-:Y:S01]  /*0c30*/  IADD3 R31, R226.reuse, 0x20, RZ ;  /* 0x00000020e21f7810 */ /* 0x040fe20007ffe0ff */
[----:B------:R-:W-:Y:S01]  /*0c40*/  @P1 IMAD.HI.U32 R0, R5, c[0x0][0x2c8], RZ ;  /* 0x0000b20005001a27 */ /* 0x000fe200078e00ff */
[----:B------:R-:W-:-:S02]  /*0c50*/  IADD3 R30, R226, 0x40, RZ ;  /* 0x00000040e21e7810 */ /* 0x000fc40007ffe0ff */
[----:B------:R-:W-:Y:S01]  /*0c60*/  ISETP.GE.AND P3, PT, R31, c[0x0][0x198], PT ;  /* 0x000066001f007a0c */ /* 0x000fe20003f66270 */
[----:B------:R-:W-:Y:S01]  /*0c70*/  IMAD.MOV.U32 R4, RZ, RZ, R5 ;  /* 0x000000ffff047224 */ /* 0x000fe200078e0005 */
[----:B------:R-:W-:Y:S02]  /*0c80*/  @P1 SHF.R.U32.HI R4, RZ, c[0x0][0x2cc], R0 ;  /* 0x0000b300ff041a19 */ /* 0x000fe40000011600 */
[----:B------:R-:W-:Y:S02]  /*0c90*/  ISETP.GE.AND P4, PT, R30, c[0x0][0x198], PT ;  /* 0x000066001e007a0c */ /* 0x000fe40003f86270 */
[--C-:B------:R-:W-:Y:S01]  /*0ca0*/  SHF.R.S32.HI R6, RZ, 0x1f, R4.reuse ;  /* 0x0000001fff067819 */ /* 0x100fe20000011404 */
[----:B------:R-:W-:Y:S02]  /*0cb0*/  IMAD.MOV R0, RZ, RZ, -R4 ;  /* 0x000000ffff007224 */ /* 0x000fe400078e0a04 */
[----:B------:R-:W-:-:S04]  /*0cc0*/  IMAD.WIDE.U32 R2, R4, c[0x0][0x1b0], R2 ;  /* 0x00006c0004027a25 */ /* 0x000fc800078e0002 */
[----:B------:R-:W-:Y:S02]  /*0cd0*/  IMAD R0, R0, c[0x0][0x2c4], R5 ;  /* 0x0000b10000007a24 */ /* 0x000fe400078e0205 */
[----:B------:R-:W-:-:S03]  /*0ce0*/  IMAD R6, R6, c[0x0][0x1b0], RZ ;  /* 0x00006c0006067a24 */ /* 0x000fc600078e02ff */
[----:B------:R-:W-:Y:S01]  /*0cf0*/  SHF.R.S32.HI R5, RZ, 0x1f, R0 ;  /* 0x0000001fff057819 */ /* 0x000fe20000011400 */
[----:B------:R-:W-:-:S04]  /*0d00*/  IMAD R4, R4, c[0x0][0x1b4], R6 ;  /* 0x00006d0004047a24 */ /* 0x000fc800078e0206 */
[----:B------:R-:W-:Y:S02]  /*0d10*/  IMAD.IADD R3, R3, 0x1, R4 ;  /* 0x0000000103037824 */ /* 0x000fe400078e0204 */
[----:B------:R-:W-:Y:S02]  /*0d20*/  IMAD R4, R5, c[0x0][0x1a8], RZ ;  /* 0x00006a0005047a24 */ /* 0x000fe400078e02ff */
[----:B------:R-:W-:Y:S02]  /*0d30*/  IMAD.SHL.U32 R5, R17, 0x40, RZ ;  /* 0x0000004011057824 */ /* 0x000fe400078e00ff */
[C---:B------:R-:W-:Y:S02]  /*0d40*/  IMAD R6, R0.reuse, c[0x0][0x1ac], R4 ;  /* 0x00006b0000067a24 */ /* 0x040fe400078e0204 */
[----:B------:R-:W-:Y:S01]  /*0d50*/  IMAD.WIDE.U32 R2, R0, c[0x0][0x1a8], R2 ;  /* 0x00006a0000027a25 */ /* 0x000fe200078e0002 */
[----:B------:R-:W-:-:S04]  /*0d60*/  LOP3.LUT R0, R5, 0xc0, RZ, 0xc0, !PT ;  /* 0x000000c005007812 */ /* 0x000fc800078ec0ff */
[----:B------:R-:W-:Y:S02]  /*0d70*/  SHF.R.U32.HI R5, RZ, 0x3, R0 ;  /* 0x00000003ff057819 */ /* 0x000fe40000011600 */
[----:B------:R-:W-:Y:S01]  /*0d80*/  LOP3.LUT R4, R0, 0x18, R226, 0xf8, !PT ;  /* 0x0000001800047812 */ /* 0x000fe200078ef8e2 */
[----:B------:R-:W-:Y:S01]  /*0d90*/  IMAD.IADD R0, R3, 0x1, R6 ;  /* 0x0000000103007824 */ /* 0x000fe200078e0206 */
[C---:B------:R-:W-:Y:S02]  /*0da0*/  LEA R13, P0, R2.reuse, c[0x0][0x160], 0x1 ;  /* 0x00005800020d7a11 */ /* 0x040fe400078008ff */
[----:B------:R-:W-:Y:S02]  /*0db0*/  LEA.HI R6, R19, R19, RZ, 0x1 ;  /* 0x0000001313067211 */ /* 0x000fe400078f08ff */
[----:B------:R-:W-:Y:S02]  /*0dc0*/  LEA.HI.X R12, R2, c[0x0][0x164], R0, 0x1, P0 ;  /* 0x00005900020c7a11 */ /* 0x000fe400000f0c00 */
[----:B------:R-:W-:-:S02]  /*0dd0*/  LOP3.LUT R0, R6, 0x7fffffe, RZ, 0xc0, !PT ;  /* 0x07fffffe06007812 */ /* 0x000fc400078ec0ff */
[----:B------:R-:W-:Y:S01]  /*0de0*/  SHFL.IDX PT, R6, R13, RZ, 0x1c1f ;  /* 0x001c1fff0d067589 */ /* 0x000fe200000e0000 */
[----:B------:R-:W-:Y:S02]  /*0df0*/  IADD3 R2, R14, 0x20, RZ ;  /* 0x000000200e027810 */ /* 0x000fe40007ffe0ff */
[----:B------:R-:W-:Y:S01]  /*0e00*/  IMAD.IADD R0, R19, 0x1, -R0 ;  /* 0x0000000113007824 */ /* 0x000fe200078e0a00 */
[----:B------:R-:W2:Y:S01]  /*0e10*/  SHFL.IDX PT, R7, R12, RZ, 0x1c1f ;  /* 0x001c1fff0c077589 */ /* 0x000ea200000e0000 */
[----:B------:R-:W-:Y:S02]  /*0e20*/  LOP3.LUT R3, R4, R5, RZ, 0x3c, !PT ;  /* 0x0000000504037212 */ /* 0x000fe400078e3cff */
[----:B------:R-:W-:Y:S01]  /*0e30*/  IMAD R0, R127, 0x8, R0 ;  /* 0x000000087f007824 */ /* 0x000fe200078e0200 */
[----:B------:R-:W-:Y:S01]  /*0e40*/  SHFL.IDX PT, R4, R13, 0x1, 0x1c1f ;  /* 0x003c1f000d047f89 */ /* 0x000fe200000e0000 */
[-C--:B------:R-:W-:Y:S02]  /*0e50*/  ISETP.GE.AND P1, PT, R2, R15.reuse, PT ;  /* 0x0000000f0200720c */ /* 0x080fe40003f26270 */
[----:B------:R-:W-:Y:S01]  /*0e60*/  ISETP.GE.AND P0, PT, R14, R15, PT ;  /* 0x0000000f0e00720c */ /* 0x000fe20003f06270 */
[----:B------:R-:W4:Y:S01]  /*0e70*/  SHFL.IDX PT, R5, R12, 0x1, 0x1c1f ;  /* 0x003c1f000c057f89 */ /* 0x000f2200000e0000 */
[----:B------:R-:W-:Y:S01]  /*0e80*/  SHF.R.S32.HI R2, RZ, 0x1f, R31 ;  /* 0x0000001fff027819 */ /* 0x000fe2000001141f */
[----:B------:R-:W-:Y:S01]  /*0e90*/  IMAD.U32 R3, R0, 0x20, R3 ;  /* 0x0000002000037824 */ /* 0x000fe200078e0003 */
[----:B------:R-:W-:-:S02]  /*0ea0*/  SHF.R.S32.HI R0, RZ, 0x1f, R30 ;  /* 0x0000001fff007819 */ /* 0x000fc4000001141e */
[----:B------:R-:W-:Y:S01]  /*0eb0*/  LEA.HI R2, R2, R31, RZ, 0x3 ;  /* 0x0000001f02027211 */ /* 0x000fe200078f18ff */
[----:B------:R-:W-:Y:S01]  /*0ec0*/  IMAD.SHL.U32 R223, R3, 0x2, RZ ;  /* 0x0000000203df7824 */ /* 0x000fe200078e00ff */
[----:B------:R-:W-:Y:S01]  /*0ed0*/  LEA.HI R0, R0, R30, RZ, 0x3 ;  /* 0x0000001e00007211 */ /* 0x000fe200078f18ff */
[----:B------:R-:W-:Y:S01]  /*0ee0*/  SHFL.IDX PT, R3, R12, 0x2, 0x1c1f ;  /* 0x005c1f000c037f89 */ /* 0x000fe200000e0000 */
[----:B------:R-:W-:Y:S02]  /*0ef0*/  LOP3.LUT R29, R2, 0xfffffff8, RZ, 0xc0, !PT ;  /* 0xfffffff8021d7812 */ /* 0x000fe400078ec0ff */
[----:B------:R-:W-:Y:S01]  /*0f00*/  LOP3.LUT R28, R0, 0xfffffff8, RZ, 0xc0, !PT ;  /* 0xfffffff8001c7812 */ /* 0x000fe200078ec0ff */
[----:B------:R-:W5:Y:S01]  /*0f10*/  SHFL.IDX PT, R2, R13, 0x2, 0x1c1f ;  /* 0x005c1f000d027f89 */ /* 0x000f6200000e0000 */
[----:B------:R-:W-:Y:S01]  /*0f20*/  IADD3 R0, R14, 0x40, RZ ;  /* 0x000000400e007810 */ /* 0x000fe20007ffe0ff */
[C---:B--2---:R-:W-:Y:S01]  /*0f30*/  @!P0 IMAD.WIDE R10, R226.reuse, 0x2, R6 ;  /* 0x00000002e20a8825 */ /* 0x044fe200078e0206 */
[----:B---3--:R2:W3:Y:S01]  /*0f40*/  @P2 R2UR UR11, R8 ;  /* 0x00000000080b23c2 */ /* 0x0084e200000e0000 */
[----:B------:R-:W-:Y:S01]  /*0f50*/  ISETP.GE.AND P2, PT, R226, c[0x0][0x198], PT ;  /* 0x00006600e2007a0c */ /* 0x000fe20003f46270 */
[----:B---3--:R-:W-:-:S02]  /*0f60*/  @!UP0 UMOV UR11, UR10 ;  /* 0x0000000a000b8c82 */ /* 0x008fc40008000000 */
[----:B------:R-:W-:Y:S02]  /*0f70*/  USHF.R.S32.HI UR10, URZ, 0x1f, UR11 ;  /* 0x0000001f3f0a7899 */ /* 0x000fe4000801140b */
[----:B------:R-:W-:Y:S02]  /*0f80*/  UIMAD.WIDE.U32 UR12, UR11, UR4, URZ ;  /* 0x000000040b0c72a5 */ /* 0x000fe4000f8e003f */
[----:B------:R-:W-:-:S04]  /*0f90*/  UIMAD UR10, UR10, UR4, URZ ;  /* 0x000000040a0a72a4 */ /* 0x000fc8000f8e023f */
[----:B------:R-:W-:Y:S02]  /*0fa0*/  UIMAD UR10, UR11, UR5, UR10 ;  /* 0x000000050b0a72a4 */ /* 0x000fe4000f8e020a */
[----:B------:R3:W-:Y:S01]  /*0fb0*/  @!P0 LDGSTS.E.BYPASS.LTC128B.128 [R223+0x6080], [R10.64], !P2 ;  /* 0x060800000adf8fae */ /* 0x0007e2000d101d48 */
[----:B------:R-:W-:Y:S02]  /*0fc0*/  ULDC.64 UR4, c[0x0][0x1e8] ;  /* 0x00007a0000047ab9 */ /* 0x000fe40000000a00 */
[----:B------:R-:W-:Y:S01]  /*0fd0*/  UIADD3 UR10, UR13, UR10, URZ ;  /* 0x0000000a0d0a7290 */ /* 0x000fe2000fffe03f */
[----:B--2---:R-:W-:-:S04]  /*0fe0*/  @!P0 IMAD.WIDE R8, R29, 0x2, R6 ;  /* 0x000000021d088825 */ /* 0x004fc800078e0206 */
[----:B------:R-:W-:Y:S01]  /*0ff0*/  @!P0 IMAD.WIDE R6, R28, 0x2, R6 ;  /* 0x000000021c068825 */ /* 0x000fe200078e0206 */
[----:B------:R4:W-:Y:S04]  /*1000*/  @!P0 LDGSTS.E.BYPASS.LTC128B.128 [R223+0x8080], [R8.64], !P3 ;  /* 0x0808000008df8fae */ /* 0x0009e8000d901d48 */
[----:B------:R2:W-:Y:S01]  /*1010*/  @!P0 LDGSTS.E.BYPASS.LTC128B.128 [R223+0xa080], [R6.64], !P4 ;  /* 0x0a08000006df8fae */ /* 0x0005e2000e101d48 */
[----:B------:R-:W-:Y:S02]  /*1020*/  ISETP.GE.AND P0, PT, R0, R15, PT ;  /* 0x0000000f0000720c */ /* 0x000fe40003f06270 */
[----:B------:R-:W-:Y:S01]  /*1030*/  IADD3 R0, R14, 0x60, RZ ;  /* 0x000000600e007810 */ /* 0x000fe20007ffe0ff */
[----:B---3--:R-:W-:Y:S04]  /*1040*/  SHFL.IDX PT, R10, R13, 0x3, 0x1c1f ;  /* 0x007c1f000d0a7f89 */ /* 0x008fe800000e0000 */
[----:B------:R-:W3:Y:S01]  /*1050*/  SHFL.IDX PT, R11, R12, 0x3, 0x1c1f ;  /* 0x007c1f000c0b7f89 */ /* 0x000ee200000e0000 */
[----:B----4-:R-:W-:-:S04]  /*1060*/  @!P1 IMAD.WIDE R8, R226, 0x2, R4 ;  /* 0x00000002e2089825 */ /* 0x010fc800078e0204 */
[--C-:B--2---:R-:W-:Y:S01]  /*1070*/  @!P1 IMAD.WIDE R6, R29, 0x2, R4.reuse ;  /* 0x000000021d069825 */ /* 0x104fe200078e0204 */
[----:B------:R2:W-:Y:S03]  /*1080*/  @!P1 LDGSTS.E.BYPASS.LTC128B.128 [R223+0x6880], [R8.64], !P2 ;  /* 0x0688000008df9fae */ /* 0x0005e6000d101d48 */
[----:B------:R-:W-:Y:S01]  /*1090*/  @!P1 IMAD.WIDE R4, R28, 0x2, R4 ;  /* 0x000000021c049825 */ /* 0x000fe200078e0204 */
[----:B------:R5:W-:Y:S04]  /*10a0*/  @!P1 LDGSTS.E.BYPASS.LTC128B.128 [R223+0x8880], [R6.64], !P3 ;  /* 0x0888000006df9fae */ /* 0x000be8000d901d48 */
[----:B------:R4:W-:Y:S01]  /*10b0*/  @!P1 LDGSTS.E.BYPASS.LTC128B.128 [R223+0xa880], [R4.64], !P4 ;  /* 0x0a88000004df9fae */ /* 0x0009e2000e101d48 */
[----:B------:R-:W-:Y:S01]  /*10c0*/  ISETP.GE.AND P1, PT, R0, R15, PT ;  /* 0x0000000f0000720c */ /* 0x000fe20003f26270 */
[----:B------:R-:W-:-:S02]  /*10d0*/  IMAD.IADD R0, R27, 0x1, R126 ;  /* 0x000000011b007824 */ /* 0x000fc400078e027e */
[----:B-----5:R-:W-:-:S04]  /*10e0*/  @!P0 IMAD.WIDE R6, R226, 0x2, R2 ;  /* 0x00000002e2068825 */ /* 0x020fc800078e0202 */
[--C-:B----4-:R-:W-:Y:S01]  /*10f0*/  @!P0 IMAD.WIDE R4, R29, 0x2, R2.reuse ;  /* 0x000000021d048825 */ /* 0x110fe200078e0202 */
[----:B------:R4:W-:Y:S03]  /*1100*/  @!P0 LDGSTS.E.BYPASS.LTC128B.128 [R223+0x7080], [R6.64], !P2 ;  /* 0x0708000006df8fae */ /* 0x0009e6000d101d48 */
[----:B------:R-:W-:Y:S01]  /*1110*/  @!P0 IMAD.WIDE R2, R28, 0x2, R2 ;  /* 0x000000021c028825 */ /* 0x000fe200078e0202 */
[----:B------:R3:W-:Y:S04]  /*1120*/  @!P0 LDGSTS.E.BYPASS.LTC128B.128 [R223+0x9080], [R4.64], !P3 ;  /* 0x0908000004df8fae */ /* 0x0007e8000d901d48 */
[----:B------:R5:W-:Y:S01]  /*1130*/  @!P0 LDGSTS.E.BYPASS.LTC128B.128 [R223+0xb080], [R2.64], !P4 ;  /* 0x0b08000002df8fae */ /* 0x000be2000e101d48 */
[----:B------:R-:W-:-:S04]  /*1140*/  ISETP.GE.AND P0, PT, R0, R20, PT ;  /* 0x000000140000720c */ /* 0x000fc80003f06270 */
[----:B------:R-:W-:Y:S01]  /*1150*/  ISETP.GT.OR P0, PT, R27, 0x2f, P0 ;  /* 0x0000002f1b00780c */ /* 0x000fe20000704670 */
[----:B----4-:R-:W-:Y:S02]  /*1160*/  IMAD.IADD R7, R0, 0x1, R21 ;  /* 0x0000000100077824 */ /* 0x010fe400078e0215 */
[----:B---3--:R-:W-:-:S04]  /*1170*/  @!P1 IMAD.WIDE R4, R28, 0x2, R10 ;  /* 0x000000021c049825 */ /* 0x008fc800078e020a */
[----:B-----5:R-:W-:-:S04]  /*1180*/  @!P1 IMAD.WIDE R2, R226, 0x2, R10 ;  /* 0x00000002e2029825 */ /* 0x020fc800078e020a */
[----:B------:R-:W-:Y:S01]  /*1190*/  @P5 IMAD.HI.U32 R0, R7, c[0x0][0x2bc], RZ ;  /* 0x0000af0007005a27 */ /* 0x000fe200078e00ff */
[----:B------:R3:W-:Y:S03]  /*11a0*/  @!P1 LDGSTS.E.BYPASS.LTC128B.128 [R223+0x7880], [R2.64], !P2 ;  /* 0x0788000002df9fae */ /* 0x0007e6000d101d48 */
[----:B------:R-:W-:Y:S01]  /*11b0*/  IMAD.MOV.U32 R6, RZ, RZ, R7 ;  /* 0x000000ffff067224 */ /* 0x000fe200078e0007 */
[----:B------:R-:W-:-:S04]  /*11c0*/  @P5 SHF.R.U32.HI R6, RZ, c[0x0][0x2c0], R0 ;  /* 0x0000b000ff065a19 */ /* 0x000fc80000011600 */
[----:B------:R-:W-:Y:S01]  /*11d0*/  @!P0 IADD3 R0, P2, R6, UR12, RZ ;  /* 0x0000000c06008c10 */ /* 0x000fe2000ff5e0ff */
[----:B---3--:R-:W-:-:S05]  /*11e0*/  @!P1 IMAD.WIDE R2, R29, 0x2, R10 ;  /* 0x000000021d029825 */ /* 0x008fca00078e020a */
[----:B------:R3:W-:Y:S04]  /*11f0*/  @!P1 LDGSTS.E.BYPASS.LTC128B.128 [R223+0x9880], [R2.64], !P3 ;  /* 0x0988000002df9fae */ /* 0x0007e8000d901d48 */
[----:B------:R4:W-:Y:S04]  /*1200*/  @!P1 LDGSTS.E.BYPASS.LTC128B.128 [R223+0xb880], [R4.64], !P4 ;  /* 0x0b88000004df9fae */ /* 0x0009e8000e101d48 */
[----:B------:R-:W0:Y:S01]  /*1210*/  LDGDEPBAR ;  /* 0x00000000000079af */ /* 0x000e220000000000 */
[----:B---3--:R-:W-:Y:S02]  /*1220*/  @!P0 LEA.HI.X.SX32 R3, R6, UR10, 0x1, P2 ;  /* 0x0000000a06038c11 */ /* 0x008fe400090f0eff */
[----:B------:R-:W-:-:S04]  /*1230*/  @!P0 LEA R2, P2, R0, c[0x0][0x2a0], 0x2 ;  /* 0x0000a80000028a11 */ /* 0x000fc800078410ff */
[----:B------:R-:W-:Y:S01]  /*1240*/  @!P0 LEA.HI.X R3, R0, c[0x0][0x2a4], R3, 0x2, P2 ;  /* 0x0000a90000038a11 */ /* 0x000fe200010f1403 */
[----:B------:R-:W-:Y:S06]  /*1250*/  BAR.SYNC.DEFER_BLOCKING 0x0 ;  /* 0x0000000000007b1d */ /* 0x000fec0000010000 */
[----:B------:R3:W5:Y:S01]  /*1260*/  @!P0 LDG.E R222, [R2.64] ;  /* 0x0000000802de8981 */ /* 0x000762000c1e1900 */
[----:B------:R-:W-:Y:S01]  /*1270*/  IMAD.MOV R0, RZ, RZ, -R6 ;  /* 0x000000ffff007224 */ /* 0x000fe200078e0a06 */
[----:B------:R-:W-:Y:S01]  /*1280*/  UIMAD UR11, UR6, UR4, URZ ;  /* 0x00000004060b72a4 */ /* 0x000fe2000f8e023f */
[----:B------:R-:W-:Y:S01]  /*1290*/  IMAD R48, R207, -0x30, R48 ;  /* 0xffffffd0cf307824 */ /* 0x000fe200078e0230 */
[----:B------:R-:W-:Y:S01]  /*12a0*/  UIMAD.WIDE.U32 UR16, UR7, UR4, URZ ;  /* 0x00000004071072a5 */ /* 0x000fe2000f8e003f */
[----:B------:R-:W-:Y:S01]  /*12b0*/  IMAD R224, R0, c[0x0][0x2b8], R7 ;  /* 0x0000ae0000e07a24 */ /* 0x000fe200078e0207 */
[----:B------:R-:W-:Y:S01]  /*12c0*/  UIMAD UR5, UR7, UR5, UR11 ;  /* 0x00000005070572a4 */ /* 0x000fe2000f8e020b */
[----:B------:R-:W-:Y:S01]  /*12d0*/  IMAD.IADD R50, R48, 0x1, R20 ;  /* 0x0000000130327824 */ /* 0x000fe200078e0214 */
[----:B------:R-:W-:Y:S01]  /*12e0*/  ISETP.GE.AND P3, PT, R226, c[0x0][0x1d4], PT ;  /* 0x00007500e2007a0c */ /* 0x000fe20003f66270 */
[----:B------:R-:W-:Y:S01]  /*12f0*/  BSSY B0, `(.L_x_168) ;  /* 0x00000b3000007945 */ /* 0x000fe20003800000 */
[----:B------:R-:W-:Y:S01]  /*1300*/  SHF.R.S32.HI R11, RZ, 0x1f, R224 ;  /* 0x0000001fff0b7819 */ /* 0x000fe200000114e0 */
[----:B------:R-:W-:Y:S01]  /*1310*/  UIADD3 UR14, UR17, UR5, URZ ;  /* 0x00000005110e7290 */ /* 0x000fe2000fffe03f */
[----:B------:R-:W-:-:S02]  /*1320*/  ISETP.GE.AND P6, PT, R31, c[0x0][0x1d4], PT ;  /* 0x000075001f007a0c */ /* 0x000fc40003fc6270 */
[----:B------:R-:W-:Y:S01]  /*1330*/  ISETP.GE.AND P5, PT, R30, c[0x0][0x1d4], PT ;  /* 0x000075001e007a0c */ /* 0x000fe20003fa6270 */
[----:B------:R-:W-:Y:S01]  /*1340*/  IMAD R0, R11, c[0x0][0x1e0], RZ ;  /* 0x000078000b007a24 */ /* 0x000fe200078e02ff */
[----:B------:R-:W-:Y:S01]  /*1350*/  LEA.HI R14, R18, R44, RZ, 0x4 ;  /* 0x0000002c120e7211 */ /* 0x000fe200078f20ff */
[----:B------:R-:W-:Y:S01]  /*1360*/  ULDC.64 UR4, c[0x0][0x210] ;  /* 0x0000840000047ab9 */ /* 0x000fe20000000a00 */
[----:B------:R-:W-:Y:S01]  /*1370*/  ISETP.GE.AND P2, PT, R31, c[0x0][0x1d4], PT ;  /* 0x000075001f007a0c */ /* 0x000fe20003f46270 */
[----:B------:R-:W-:Y:S01]  /*1380*/  IMAD R0, R224, c[0x0][0x1e4], R0 ;  /* 0x00007900e0007a24 */ /* 0x000fe200078e0200 */
[----:B------:R-:W-:Y:S01]  /*1390*/  UIMAD UR11, UR6, UR4, URZ ;  /* 0x00000004060b72a4 */ /* 0x000fe2000f8e023f */
[----:B------:R-:W-:Y:S01]  /*13a0*/  ISETP.GT.AND P4, PT, R44, 0x3f, PT ;  /* 0x0000003f2c00780c */ /* 0x000fe20003f84270 */
[----:B------:R-:W-:Y:S01]  /*13b0*/  UIMAD.WIDE.U32 UR18, UR7, UR4, URZ ;  /* 0x00000004071272a5 */ /* 0x000fe2000f8e003f */
[----:B------:R-:W-:Y:S01]  /*13c0*/  IADD3 R128, R207, -0x1, RZ ;  /* 0xffffffffcf807810 */ /* 0x000fe20007ffe0ff */
[----:B------:R-:W-:Y:S01]  /*13d0*/  UIMAD UR5, UR7, UR5, UR11 ;  /* 0x00000005070572a4 */ /* 0x000fe2000f8e020b */
[----:B---3--:R-:W-:-:S03]  /*13e0*/  IMAD.WIDE.U32 R2, R224, c[0x0][0x1e0], RZ ;  /* 0x00007800e0027a25 */ /* 0x008fc600078e00ff */
[----:B------:R-:W-:Y:S01]  /*13f0*/  UIADD3 UR5, UR19, UR5, URZ ;  /* 0x0000000513057290 */ /* 0x000fe2000fffe03f */
[----:B------:R-:W-:Y:S01]  /*1400*/  IMAD.IADD R3, R3, 0x1, R0 ;  /* 0x0000000103037824 */ /* 0x000fe200078e0200 */
[----:B-----5:R-:W-:-:S03]  /*1410*/  SHF.R.S32.HI R15, RZ, 0x1f, R222 ;  /* 0x0000001fff0f7819 */ /* 0x020fc600000114de */
[----:B------:R-:W-:-:S04]  /*1420*/  IMAD.WIDE.U32 R2, R222, c[0x0][0x1f0], R2 ;  /* 0x00007c00de027a25 */ /* 0x000fc800078e0002 */
[----:B------:R-:W-:Y:S01]  /*1430*/  IMAD R0, R15, c[0x0][0x1f0], RZ ;  /* 0x00007c000f007a24 */ /* 0x000fe200078e02ff */
[----:B----4-:R-:W-:-:S03]  /*1440*/  IADD3 R4, P1, R2, UR16, RZ ;  /* 0x0000001002047c10 */ /* 0x010fc6000ff3e0ff */
[----:B------:R-:W-:Y:S01]  /*1450*/  IMAD R2, R222, c[0x0][0x1f4], R0 ;  /* 0x00007d00de027a24 */ /* 0x000fe200078e0200 */
[----:B--2---:R-:W-:-:S04]  /*1460*/  LEA R8, P0, R4, c[0x0][0x1c8], 0x1 ;  /* 0x0000720004087a11 */ /* 0x004fc800078008ff */
[----:B------:R-:W-:Y:S02]  /*1470*/  IADD3.X R2, R3, UR14, R2, P1, !PT ;  /* 0x0000000e03027c10 */ /* 0x000fe40008ffe402 */
[----:B------:R-:W-:Y:S02]  /*1480*/  ISETP.GE.AND P1, PT, R30, c[0x0][0x1d4], PT ;  /* 0x000075001e007a0c */ /* 0x000fe40003f26270 */
[----:B------:R-:W-:Y:S02]  /*1490*/  LEA.HI.X R0, R4, c[0x0][0x1cc], R2, 0x1, P0 ;  /* 0x0000730004007a11 */ /* 0x000fe400000f0c02 */
[----:B------:R-:W-:Y:S01]  /*14a0*/  SHFL.IDX PT, R2, R8, RZ, 0x1c1f ;  /* 0x001c1fff08027589 */ /* 0x000fe200000e0000 */
[----:B------:R-:W-:-:S03]  /*14b0*/  IMNMX R4, R50, 0x30, PT ;  /* 0x0000003032047817 */ /* 0x000fc60003800200 */
[----:B------:R-:W2:Y:S02]  /*14c0*/  SHFL.IDX PT, R3, R0, RZ, 0x1c1f ;  /* 0x001c1fff00037589 */ /* 0x000ea400000e0000 */
[----:B------:R-:W-:Y:S02]  /*14d0*/  IMAD.IADD R10, R4, 0x1, -R19 ;  /* 0x00000001040a7824 */ /* 0x000fe400078e0a13 */
[----:B------:R-:W-:Y:S03]  /*14e0*/  SHFL.IDX PT, R8, R8, 0x1, 0x1c1f ;  /* 0x003c1f0008087f89 */ /* 0x000fe600000e0000 */
[----:B------:R-:W-:Y:S01]  /*14f0*/  ISETP.GE.AND P0, PT, R10, 0x1, PT ;  /* 0x000000010a00780c */ /* 0x000fe20003f06270 */
[----:B------:R3:W4:-:S12]  /*1500*/  SHFL.IDX PT, R9, R0, 0x1, 0x1c1f ;  /* 0x003c1f0000097f89 */ /* 0x00071800000e0000 */
[----:B--2---:R-:W-:-:S04]  /*1510*/  @P0 IMAD.WIDE R6, R226, 0x2, R2 ;  /* 0x00000002e2060825 */ /* 0x004fc800078e0202 */
[--C-:B------:R-:W-:Y:S01]  /*1520*/  @P0 IMAD.WIDE R4, R29, 0x2, R2.reuse ;  /* 0x000000021d040825 */ /* 0x100fe200078e0202 */
[----:B------:R2:W-:Y:S01]  /*1530*/  @P0 LDGSTS.E.BYPASS.LTC128B.128 [R223+0x3c80], [R6.64], !P3 ;  /* 0x03c8000006df0fae */ /* 0x0005e2000d901d48 */
[----:B---3--:R-:W-:Y:S02]  /*1540*/  LOP3.LUT R0, R16, 0xfffffff8, RZ, 0xc0, !PT ;  /* 0xfffffff810007812 */ /* 0x008fe400078ec0ff */
[----:B------:R-:W-:Y:S01]  /*1550*/  @P0 IMAD.WIDE R2, R28, 0x2, R2 ;  /* 0x000000021c020825 */ /* 0x000fe200078e0202 */
[----:B------:R3:W-:Y:S04]  /*1560*/  @P0 LDGSTS.E.BYPASS.LTC128B.128 [R223+0x4880], [R4.64], !P6 ;  /* 0x0488000004df0fae */ /* 0x0007e8000f101d48 */
[----:B------:R5:W-:Y:S01]  /*1570*/  @P0 LDGSTS.E.BYPASS.LTC128B.128 [R223+0x5480], [R2.64], !P5 ;  /* 0x0548000002df0fae */ /* 0x000be2000e901d48 */
[----:B------:R-:W-:-:S02]  /*1580*/  ISETP.GT.AND P0, PT, R10, 0x20, PT ;  /* 0x000000200a00780c */ /* 0x000fc40003f04270 */
[----:B--2---:R-:W-:-:S04]  /*1590*/  SHF.R.S32.HI R6, RZ, 0x4, R14 ;  /* 0x00000004ff067819 */ /* 0x004fc8000001140e */
[----:B---3--:R-:W-:Y:S01]  /*15a0*/  LEA.HI R5, R14, R6, RZ, 0x1 ;  /* 0x000000060e057211 */ /* 0x008fe200078f08ff */
[----:B------:R-:W-:Y:S02]  /*15b0*/  IMAD.IADD R4, R44, 0x1, -R0 ;  /* 0x000000012c047824 */ /* 0x000fe400078e0a00 */
[----:B------:R-:W-:Y:S01]  /*15c0*/  IMAD R0, R11, c[0x0][0x208], RZ ;  /* 0x000082000b007a24 */ /* 0x000fe200078e02ff */
[----:B------:R-:W-:Y:S01]  /*15d0*/  LOP3.LUT R5, R5, 0xfffffffe, RZ, 0xc0, !PT ;  /* 0xfffffffe05057812 */ /* 0x000fe200078ec0ff */
[----:B-----5:R-:W-:Y:S01]  /*15e0*/  IMAD.WIDE.U32 R2, R224, c[0x0][0x208], RZ ;  /* 0x00008200e0027a25 */ /* 0x020fe200078e00ff */
[----:B------:R-:W-:-:S03]  /*15f0*/  LEA.HI R12, R4, R4, RZ, 0x1 ;  /* 0x00000004040c7211 */ /* 0x000fc600078f08ff */
[----:B------:R-:W-:Y:S02]  /*1600*/  IMAD R0, R224, c[0x0][0x20c], R0 ;  /* 0x00008300e0007a24 */ /* 0x000fe400078e0200 */
[----:B------:R-:W-:Y:S01]  /*1610*/  IMAD.IADD R13, R6, 0x1, -R5 ;  /* 0x00000001060d7824 */ /* 0x000fe200078e0a05 */
[----:B------:R-:W-:Y:S01]  /*1620*/  LOP3.LUT R5, R12, 0x3fffffe, RZ, 0xc0, !PT ;  /* 0x03fffffe0c057812 */ /* 0x000fe200078ec0ff */
[----:B------:R-:W-:Y:S01]  /*1630*/  IMAD.IADD R3, R3, 0x1, R0 ;  /* 0x0000000103037824 */ /* 0x000fe200078e0200 */
[----:B------:R-:W-:Y:S01]  /*1640*/  LOP3.LUT R0, R14, 0xfffffff0, RZ, 0xc0, !PT ;  /* 0xfffffff00e007812 */ /* 0x000fe200078ec0ff */
[----:B----4-:R-:W-:Y:S01]  /*1650*/  @P0 IMAD.WIDE R6, R226, 0x2, R8 ;  /* 0x00000002e2060825 */ /* 0x010fe200078e0208 */
[----:B------:R-:W-:-:S03]  /*1660*/  SHF.R.S32.HI R12, RZ, 0x1, R12 ;  /* 0x00000001ff0c7819 */ /* 0x000fc6000001140c */
[----:B------:R-:W-:Y:S01]  /*1670*/  IMAD.IADD R16, R4, 0x1, -R5 ;  /* 0x0000000104107824 */ /* 0x000fe200078e0a05 */
[----:B------:R2:W-:Y:S01]  /*1680*/  @P0 LDGSTS.E.BYPASS.LTC128B.128 [R223+0x4480], [R6.64], !P3 ;  /* 0x0448000006df0fae */ /* 0x0005e2000d901d48 */
[----:B------:R-:W-:Y:S01]  /*1690*/  IMAD.IADD R10, R44, 0x1, -R0 ;  /* 0x000000012c0a7824 */ /* 0x000fe200078e0a00 */
[----:B------:R-:W-:Y:S01]  /*16a0*/  ISETP.GE.AND P3, PT, R226, c[0x0][0x1d4], PT ;  /* 0x00007500e2007a0c */ /* 0x000fe20003f66270 */
[----:B------:R-:W-:-:S03]  /*16b0*/  @P0 IMAD.WIDE R4, R29, 0x2, R8 ;  /* 0x000000021d040825 */ /* 0x000fc600078e0208 */
[----:B------:R-:W-:Y:S01]  /*16c0*/  LEA.HI R11, R10, R10, RZ, 0x1 ;  /* 0x0000000a0a0b7211 */ /* 0x000fe200078f08ff */
[----:B------:R-:W-:Y:S01]  /*16d0*/  IMAD.WIDE.U32 R2, R222, c[0x0][0x218], R2 ;  /* 0x00008600de027a25 */ /* 0x000fe200078e0002 */
[----:B------:R3:W-:Y:S02]  /*16e0*/  @P0 LDGSTS.E.BYPASS.LTC128B.128 [R223+0x5080], [R4.64], !P6 ;  /* 0x0508000004df0fae */ /* 0x0007e4000f101d48 */
[--C-:B------:R-:W-:Y:S02]  /*16f0*/  SHF.R.S32.HI R0, RZ, 0x1f, R11.reuse ;  /* 0x0000001fff007819 */ /* 0x100fe4000001140b */
[----:B--2---:R-:W-:Y:S01]  /*1700*/  SHF.R.S32.HI R7, RZ, 0x1, R11 ;  /* 0x00000001ff077819 */ /* 0x004fe2000001140b */
[----:B---3--:R-:W-:-:S04]  /*1710*/  @P0 IMAD.WIDE R4, R28, 0x2, R8 ;  /* 0x000000021c040825 */ /* 0x008fc800078e0208 */
[----:B------:R-:W-:Y:S01]  /*1720*/  IMAD.SHL.U32 R8, R17, 0x8, RZ ;  /* 0x0000000811087824 */ /* 0x000fe200078e00ff */
[----:B------:R2:W-:Y:S04]  /*1730*/  @P0 LDGSTS.E.BYPASS.LTC128B.128 [R223+0x5c80], [R4.64], !P5 ;  /* 0x05c8000004df0fae */ /* 0x0005e8000e901d48 */
[----:B------:R-:W0:Y:S01]  /*1740*/  LDGDEPBAR ;  /* 0x00000000000079af */ /* 0x000e220000000000 */
[----:B--2---:R-:W-:Y:S01]  /*1750*/  LEA.HI R5, R0, R7, RZ, 0x2 ;  /* 0x0000000700057211 */ /* 0x004fe200078f10ff */
[----:B------:R-:W-:Y:S01]  /*1760*/  IMAD.SHL.U32 R0, R12, 0x40, RZ ;  /* 0x000000400c007824 */ /* 0x000fe200078e00ff */
[----:B------:R-:W-:-:S04]  /*1770*/  DEPBAR.LE SB0, 0x1 ;  /* 0x000080400000791a */ /* 0x000fc80000000000 */
[----:B------:R-:W-:Y:S01]  /*1780*/  IMAD R4, R15, c[0x0][0x218], RZ ;  /* 0x000086000f047a24 */ /* 0x000fe200078e02ff */
[----:B------:R-:W-:Y:S01]  /*1790*/  LOP3.LUT R6, R5, 0xfffffffc, RZ, 0xc0, !PT ;  /* 0xfffffffc05067812 */ /* 0x000fe200078ec0ff */
[----:B------:R-:W-:-:S04]  /*17a0*/  DEPBAR.LE SB0, 0x0 ;  /* 0x000080000000791a */ /* 0x000fc80000000000 */
[----:B------:R-:W-:Y:S01]  /*17b0*/  IMAD R4, R222, c[0x0][0x21c], R4 ;  /* 0x00008700de047a24 */ /* 0x000fe200078e0204 */
[----:B------:R-:W-:Y:S01]  /*17c0*/  LOP3.LUT R0, R0, 0xc0, RZ, 0xc0, !PT ;  /* 0x000000c000007812 */ /* 0x000fe200078ec0ff */
[----:B------:R-:W-:Y:S01]  /*17d0*/  IMAD.IADD R9, R7, 0x1, -R6 ;  /* 0x0000000107097824 */ /* 0x000fe200078e0a06 */
[----:B------:R-:W-:Y:S01]  /*17e0*/  BAR.SYNC.DEFER_BLOCKING 0x0 ;  /* 0x0000000000007b1d */ /* 0x000fe20000010000 */
[----:B------:R-:W-:Y:S02]  /*17f0*/  IADD3 R5, P0, R2, UR18, RZ ;  /* 0x0000001202057c10 */ /* 0x000fe4000ff1e0ff */
[----:B------:R-:W-:Y:S02]  /*1800*/  LOP3.LUT R6, R0, 0x8, R8, 0xf8, !PT ;  /* 0x0000000800067812 */ /* 0x000fe400078ef808 */
[----:B------:R-:W-:Y:S02]  /*1810*/  IADD3.X R2, R3, UR5, R4, P0, !PT ;  /* 0x0000000503027c10 */ /* 0x000fe400087fe404 */
[----:B------:R-:W-:-:S02]  /*1820*/  SHF.R.U32.HI R0, RZ, 0x3, R0 ;  /* 0x00000003ff007819 */ /* 0x000fc40000011600 */
[----:B------:R-:W-:Y:S02]  /*1830*/  SHF.R.S32.HI R4, RZ, 0x1f, R10 ;  /* 0x0000001fff047819 */ /* 0x000fe4000001140a */
[----:B------:R-:W-:Y:S02]  /*1840*/  LEA R26, P0, R5, c[0x0][0x1f8], 0x1 ;  /* 0x00007e00051a7a11 */ /* 0x000fe400078008ff */
[----:B------:R-:W-:Y:S01]  /*1850*/  LOP3.LUT R3, R6, R0, RZ, 0x3c, !PT ;  /* 0x0000000006037212 */ /* 0x000fe200078e3cff */
[----:B------:R-:W-:Y:S01]  /*1860*/  IMAD R0, R13, 0x8, R16 ;  /* 0x000000080d007824 */ /* 0x000fe200078e0210 */
[----:B------:R-:W-:Y:S01]  /*1870*/  LEA.HI R4, R4, R10, RZ, 0x3 ;  /* 0x0000000a04047211 */ /* 0x000fe200078f18ff */
[----:B------:R-:W-:Y:S01]  /*1880*/  SHFL.IDX PT, R6, R26, RZ, 0x1c1f ;  /* 0x001c1fff1a067589 */ /* 0x000fe200000e0000 */
[----:B------:R-:W-:Y:S01]  /*1890*/  LEA.HI.X R25, R5, c[0x0][0x1fc], R2, 0x1, P0 ;  /* 0x00007f0005197a11 */ /* 0x000fe200000f0c02 */
[----:B------:R-:W-:Y:S01]  /*18a0*/  IMAD.U32 R0, R0, 0x20, R3 ;  /* 0x0000002000007824 */ /* 0x000fe200078e0003 */
[----:B------:R-:W-:Y:S01]  /*18b0*/  LOP3.LUT P0, RZ, R12, 0x2, RZ, 0xc0, !PT ;  /* 0x000000020cff7812 */ /* 0x000fe2000780c0ff */
[----:B------:R-:W-:Y:S01]  /*18c0*/  IMAD.SHL.U32 R2, R4, 0x20, RZ ;  /* 0x0000002004027824 */ /* 0x000fe200078e00ff */
[----:B------:R-:W-:Y:S01]  /*18d0*/  LOP3.LUT R4, R11, 0x7fffffe, RZ, 0xc0, !PT ;  /* 0x07fffffe0b047812 */ /* 0x000fe200078ec0ff */
[----:B------:R-:W-:Y:S01]  /*18e0*/  IMAD.SHL.U32 R3, R9, 0x40, RZ ;  /* 0x0000004009037824 */ /* 0x000fe200078e00ff */
[----:B------:R-:W2:Y:S01]  /*18f0*/  SHFL.IDX PT, R7, R25, RZ, 0x1c1f ;  /* 0x001c1fff19077589 */ /* 0x000ea200000e0000 */
[----:B------:R-:W-:Y:S01]  /*1900*/  IMAD.SHL.U32 R5, R13, 0x8, RZ ;  /* 0x000000080d057824 */ /* 0x000fe200078e00ff */
[----:B------:R-:W-:Y:S01]  /*1910*/  LOP3.LUT R125, R2, 0xffffff00, RZ, 0xc0, !PT ;  /* 0xffffff00027d7812 */ /* 0x000fe200078ec0ff */
[----:B------:R-:W-:Y:S01]  /*1920*/  IMAD.SHL.U32 R208, R0, 0x2, RZ ;  /* 0x0000000200d07824 */ /* 0x000fe200078e00ff */
[----:B------:R-:W-:Y:S01]  /*1930*/  LOP3.LUT R2, R3, 0xc0, RZ, 0xc0, !PT ;  /* 0x000000c003027812 */ /* 0x000fe200078ec0ff */
[----:B------:R-:W-:-:S02]  /*1940*/  IMAD.IADD R124, R10, 0x1, -R4 ;  /* 0x000000010a7c7824 */ /* 0x000fc400078e0a04 */
[----:B------:R-:W-:Y:S01]  /*1950*/  IMAD R4, R127, 0x200, R125 ;  /* 0x000002007f047824 */ /* 0x000fe200078e027d */
[----:B------:R-:W-:Y:S01]  /*1960*/  LOP3.LUT R0, R2, 0x8, R5, 0xf8, !PT ;  /* 0x0000000802007812 */ /* 0x000fe200078ef805 */
[----:B------:R3:W4:Y:S01]  /*1970*/  LDSM.16.M88.4 R40, [R208+0x3c80] ;  /* 0x003c8000d028783b */ /* 0x0007220000000200 */
[----:B------:R-:W-:Y:S02]  /*1980*/  SHF.R.U32.HI R2, RZ, 0x3, R2 ;  /* 0x00000003ff027819 */ /* 0x000fe40000011602 */
[----:B------:R-:W-:Y:S01]  /*1990*/  IADD3 R3, R208, 0x3c80, RZ ;  /* 0x00003c80d0037810 */ /* 0x000fe20007ffe0ff */
[----:B------:R3:W1:Y:S01]  /*19a0*/  LDSM.16.M88.4 R36, [R208+0x4080] ;  /* 0x00408000d024783b */ /* 0x0006620000000200 */
[----:B------:R-:W-:Y:S01]  /*19b0*/  LOP3.LUT R51, R0, R2, RZ, 0x3c, !PT ;  /* 0x0000000200337212 */ /* 0x000fe200078e3cff */
[----:B------:R-:W-:Y:S01]  /*19c0*/  IMAD R0, R124, 0x20, R4 ;  /* 0x000000207c007824 */ /* 0x000fe200078e0204 */
[----:B------:R-:W-:Y:S01]  /*19d0*/  IADD3 R213, R208, 0x3ca0, RZ ;  /* 0x00003ca0d0d57810 */ /* 0x000fe20007ffe0ff */
[----:B------:R-:W-:Y:S01]  /*19e0*/  IMAD.MOV.U32 R4, RZ, RZ, 0x10 ;  /* 0x00000010ff047424 */ /* 0x000fe200078e00ff */
[----:B------:R-:W-:Y:S01]  /*19f0*/  @P0 IADD3 R213, R3, -0x20, RZ ;  /* 0xffffffe003d50810 */ /* 0x000fe20007ffe0ff */
[----:B------:R-:W-:Y:S01]  /*1a00*/  IMAD.IADD R0, R51, 0x1, R0 ;  /* 0x0000000133007824 */ /* 0x000fe200078e0200 */
[----:B------:R-:W-:Y:S01]  /*1a10*/  LOP3.LUT P0, RZ, R9, 0x2, RZ, 0xc0, !PT ;  /* 0x0000000209ff7812 */ /* 0x000fe2000780c0ff */
[----:B------:R3:W1:Y:S01]  /*1a20*/  LDSM.16.M88.4 R32, [R208+0x4480] ;  /* 0x00448000d020783b */ /* 0x0006620000000200 */
[----:B------:R-:W-:Y:S01]  /*1a30*/  SHF.R.S32.HI R5, RZ, 0x1f, R226 ;  /* 0x0000001fff057819 */ /* 0x000fe200000114e2 */
[----:B------:R-:W-:Y:S01]  /*1a40*/  IMAD.SHL.U32 R211, R0, 0x2, RZ ;  /* 0x0000000200d37824 */ /* 0x000fe200078e00ff */
[----:B------:R-:W-:Y:S01]  /*1a50*/  SEL R4, R4, 0xfffffff0, !P0 ;  /* 0xfffffff004047807 */ /* 0x000fe20004000000 */
[----:B------:R-:W-:Y:S01]  /*1a60*/  IMAD.IADD R0, R50, 0x1, -R19 ;  /* 0x0000000132007824 */ /* 0x000fe200078e0a13 */
[----:B------:R3:W1:Y:S01]  /*1a70*/  LDSM.16.M88.4 R64, [R213] ;  /* 0x00000000d540783b */ /* 0x0006620000000200 */
[----:B--2---:R-:W-:Y:S01]  /*1a80*/  IMAD.WIDE R2, R226, 0x2, R6 ;  /* 0x00000002e2027825 */ /* 0x004fe200078e0206 */
[----:B------:R-:W-:-:S02]  /*1a90*/  IADD3 R221, R213, 0x400, RZ ;  /* 0x00000400d5dd7810 */ /* 0x000fc40007ffe0ff */
[----:B------:R-:W-:Y:S01]  /*1aa0*/  ISETP.LT.OR P0, PT, R0, 0x1, P3 ;  /* 0x000000010000780c */ /* 0x000fe20001f01670 */
[----:B------:R-:W-:Y:S01]  /*1ab0*/  IMAD R212, R4, 0x2, R211 ;  /* 0x0000000204d47824 */ /* 0x000fe200078e02d3 */
[----:B------:R3:W2:Y:S01]  /*1ac0*/  LDSM.16.M88.4 R16, [R211+0x6080] ;  /* 0x00608000d310783b */ /* 0x0006a20000000200 */
[----:B------:R-:W-:-:S03]  /*1ad0*/  IADD3 R220, R213, 0x800, RZ ;  /* 0x00000800d5dc7810 */ /* 0x000fc60007ffe0ff */
[----:B------:R3:W1:Y:S04]  /*1ae0*/  LDSM.16.M88.4 R12, [R211+0x7080] ;  /* 0x00708000d30c783b */ /* 0x0006680000000200 */
[----:B-1----:R3:W1:Y:S04]  /*1af0*/  LDSM.16.M88.4 R20, [R212+0x6080] ;  /* 0x00608000d414783b */ /* 0x0026680000000200 */
[----:B------:R3:W1:Y:S04]  /*1b00*/  LDSM.16.M88.4 R8, [R212+0x7080] ;  /* 0x00708000d408783b */ /* 0x0006680000000200 */
[----:B------:R3:W1:Y:S04]  /*1b10*/  LDSM.16.M88.4 R72, [R213+0x400] ;  /* 0x00040000d548783b */ /* 0x0006680000000200 */
[----:B------:R3:W1:Y:S04]  /*1b20*/  LDSM.16.M88.4 R80, [R213+0x800] ;  /* 0x00080000d550783b */ /* 0x0006680000000200 */
[----:B------:R-:W-:Y:S01]  /*1b30*/  @!PT LDS RZ, [RZ] ;  /* 0x00000000fffff984 */ /* 0x000fe20000000800 */
[----:B------:R-:W-:Y:S01]  /*1b40*/  @!PT LDS RZ, [RZ] ;  /* 0x00000000fffff984 */ /* 0x000fe20000000800 */
[----:B------:R-:W-:Y:S01]  /*1b50*/  @!PT LDS RZ, [RZ] ;  /* 0x00000000fffff984 */ /* 0x000fe20000000800 */
[----:B------:R5:W-:Y:S01]  /*1b60*/  LDGSTS.E.BYPASS.LTC128B.128 [R223+0x1880], [R2.64], !P0 ;  /* 0x0188000002df7fae */ /* 0x000be2000c101d48 */
[----:B------:R-:W-:Y:S01]  /*1b70*/  ISETP.LT.OR P0, PT, R0, 0x1, P2 ;  /* 0x000000010000780c */ /* 0x000fe20001701670 */
[----:B-----5:R-:W-:-:S12]  /*1b80*/  IMAD.WIDE R2, R29, 0x2, R6 ;  /* 0x000000021d027825 */ /* 0x020fd800078e0206 */
[----:B------:R5:W-:Y:S01]  /*1b90*/  LDGSTS.E.BYPASS.LTC128B.128 [R223+0x2480], [R2.64], !P0 ;  /* 0x0248000002df7fae */ /* 0x000be2000c101d48 */
[----:B------:R-:W-:Y:S01]  /*1ba0*/  ISETP.LT.OR P0, PT, R0, 0x1, P1 ;  /* 0x000000010000780c */ /* 0x000fe20000f01670 */
[----:B-----5:R-:W-:-:S12]  /*1bb0*/  IMAD.WIDE R2, R28, 0x2, R6 ;  /* 0x000000021c027825 */ /* 0x020fd800078e0206 */
[----:B------:R5:W-:Y:S01]  /*1bc0*/  LDGSTS.E.BYPASS.LTC128B.128 [R223+0x3080], [R2.64], !P0 ;  /* 0x0308000002df7fae */ /* 0x000be2000c101d48 */
[----:B------:R-:W-:Y:S02]  /*1bd0*/  ISETP.GT.AND P0, PT, R27, 0x2f, PT ;  /* 0x0000002f1b00780c */ /* 0x000fe40003f04270 */
[----:B-----5:R-:W-:Y:S02]  /*1be0*/  SHF.R.S32.HI R3, RZ, 0x1f, R29 ;  /* 0x0000001fff037819 */ /* 0x020fe4000001141d */
[----:B------:R-:W-:-:S03]  /*1bf0*/  SHF.R.S32.HI R2, RZ, 0x1f, R28 ;  /* 0x0000001fff027819 */ /* 0x000fc6000001141c */
[----:B------:R3:W-:Y:S04]  /*1c00*/  STL [R1+0x28], R3 ;  /* 0x0000280301007387 */ /* 0x0007e80000100800 */
[----:B------:R3:W-:Y:S01]  /*1c10*/  STL [R1+0x24], R2 ;  /* 0x0000240201007387 */ /* 0x0007e20000100800 */
[----:B------:R-:W-:Y:S05]  /*1c20*/  @P4 BRA `(.L_x_169) ;  /* 0x000001f000004947 */ /* 0x000fea0003800000 */
[----:B-12-4-:R-:W-:Y:S05]  /*1c30*/  BRA.DIV ~URZ, `(.L_x_170) ;  /* 0x000114727f007947 */ /* 0x016fea000b800000 */
[----:B------:R1:W2:Y:S04]  /*1c40*/  SHFL.IDX PT, R5, R25, 0x1, 0x1c1f ;  /* 0x003c1f0019057f89 */ /* 0x0002a800000e0000 */
[----:B---3--:R1:W3:Y:S02]  /*1c50*/  SHFL.IDX PT, R2, R26, 0x1, 0x1c1f ;  /* 0x003c1f001a027f89 */ /* 0x0082e400000e0000 */
.L_x_259:
[----:B------:R-:W4:Y:S04]  /*1c60*/  LDL R30, [R1+0x28] ;  /* 0x00002800011e7983 */ /* 0x000f280000100800 */
[----:B------:R-:W5:Y:S01]  /*1c70*/  LDL R28, [R1+0x24] ;  /* 0x00002400011c7983 */ /* 0x000f620000100800 */
[----:B------:R-:W-:-:S02]  /*1c80*/  IADD3 R3, R226, 0x20, RZ ;  /* 0x00000020e2037810 */ /* 0x000fc40007ffe0ff */
[C---:B------:R-:W-:Y:S02]  /*1c90*/  IADD3 R29, R226.reuse, 0x20, RZ ;  /* 0x00000020e21d7810 */ /* 0x040fe40007ffe0ff */
[----:B------:R-:W-:Y:S02]  /*1ca0*/  SHF.R.S32.HI R3, RZ, 0x1f, R3 ;  /* 0x0000001fff037819 */ /* 0x000fe40000011403 */
[C---:B-1----:R-:W-:Y:S02]  /*1cb0*/  IADD3 R26, R226.reuse, 0x40, RZ ;  /* 0x00000040e21a7810 */ /* 0x042fe40007ffe0ff */
[----:B------:R-:W-:Y:S02]  /*1cc0*/  LEA.HI R3, R3, R29, RZ, 0x3 ;  /* 0x0000001d03037211 */ /* 0x000fe400078f18ff */
[----:B------:R-:W-:Y:S02]  /*1cd0*/  IADD3 R27, R226, 0x40, RZ ;  /* 0x00000040e21b7810 */ /* 0x000fe40007ffe0ff */
[----:B------:R-:W-:-:S02]  /*1ce0*/  SHF.R.S32.HI R26, RZ, 0x1f, R26 ;  /* 0x0000001fff1a7819 */ /* 0x000fc4000001141a */
[-C--:B---3--:R-:W-:Y:S02]  /*1cf0*/  LEA R24, P0, R226, R2.reuse, 0x1 ;  /* 0x00000002e2187211 */ /* 0x088fe400078008ff */
[----:B------:R-:W-:Y:S02]  /*1d00*/  SHF.R.S32.HI R6, RZ, 0x1f, R226 ;  /* 0x0000001fff067819 */ /* 0x000fe400000114e2 */
[----:B------:R-:W-:Y:S02]  /*1d10*/  LOP3.LUT R3, R3, 0xfffffff8, RZ, 0xc0, !PT ;  /* 0xfffffff803037812 */ /* 0x000fe400078ec0ff */
[----:B------:R-:W-:Y:S02]  /*1d20*/  LEA.HI R26, R26, R27, RZ, 0x3 ;  /* 0x0000001b1a1a7211 */ /* 0x000fe400078f18ff */
[----:B--2---:R-:W-:Y:S02]  /*1d30*/  LEA.HI.X R25, R226, R5, R6, 0x1, P0 ;  /* 0x00000005e2197211 */ /* 0x004fe400000f0c06 */
[----:B------:R-:W-:-:S02]  /*1d40*/  LEA R6, P0, R3, R2, 0x1 ;  /* 0x0000000203067211 */ /* 0x000fc400078008ff */
[----:B------:R-:W-:Y:S02]  /*1d50*/  LOP3.LUT R26, R26, 0xfffffff8, RZ, 0xc0, !PT ;  /* 0xfffffff81a1a7812 */ /* 0x000fe400078ec0ff */
[----:B----4-:R-:W-:Y:S02]  /*1d60*/  LEA.HI.X R7, R3, R5, R30, 0x1, P0 ;  /* 0x0000000503077211 */ /* 0x010fe400000f0c1e */
[----:B------:R-:W-:-:S04]  /*1d70*/  LEA R2, P0, R26, R2, 0x1 ;  /* 0x000000021a027211 */ /* 0x000fc800078008ff */
[----:B-----5:R-:W-:Y:S02]  /*1d80*/  LEA.HI.X R3, R26, R5, R28, 0x1, P0 ;  /* 0x000000051a037211 */ /* 0x020fe400000f0c1c */
[----:B------:R-:W-:-:S13]  /*1d90*/  ISETP.LT.OR P0, PT, R0, 0x21, P3 ;  /* 0x000000210000780c */ /* 0x000fda0001f01670 */
[----:B------:R-:W-:Y:S01]  /*1da0*/  @!PT LDS RZ, [RZ] ;  /* 0x00000000fffff984 */ /* 0x000fe20000000800 */
[----:B------:R-:W-:Y:S01]  /*1db0*/  @!PT LDS RZ, [RZ] ;  /* 0x00000000fffff984 */ /* 0x000fe20000000800 */
[----:B------:R-:W-:Y:S01]  /*1dc0*/  @!PT LDS RZ, [RZ] ;  /* 0x00000000fffff984 */ /* 0x000fe20000000800 */
[----:B------:R1:W-:Y:S01]  /*1dd0*/  LDGSTS.E.BYPASS.LTC128B.128 [R223+0x2080], [R24.64], !P0 ;  /* 0x0208000018df7fae */ /* 0x0003e2000c101d48 */
[----:B------:R-:W-:-:S13]  /*1de0*/  ISETP.LT.OR P0, PT, R0, 0x21, P2 ;  /* 0x000000210000780c */ /* 0x000fda0001701670 */
[----:B------:R1:W-:Y:S01]  /*1df0*/  LDGSTS.E.BYPASS.LTC128B.128 [R223+0x2c80], [R6.64], !P0 ;  /* 0x02c8000006df7fae */ /* 0x0003e2000c101d48 */
[----:B------:R-:W-:-:S13]  /*1e00*/  ISETP.LT.OR P0, PT, R0, 0x21, P1 ;  /* 0x000000210000780c */ /* 0x000fda0000f01670 */
[----:B------:R1:W-:Y:S02]  /*1e10*/  LDGSTS.E.BYPASS.LTC128B.128 [R223+0x3880], [R2.64], !P0 ;  /* 0x0388000002df7fae */ /* 0x0003e4000c101d48 */
.L_x_169:
[----:B-12-4-:R-:W-:Y:S05]  /*1e20*/  BSYNC B0 ;  /* 0x0000000000007941 */ /* 0x016fea0003800000 */
.L_x_168:
[----:B------:R-:W2:Y:S01]  /*1e30*/  LDL R245, [R1+0x10] ;  /* 0x0000100001f57983 */ /* 0x000ea20000100800 */
[----:B------:R-:W-:Y:S01]  /*1e40*/  IMAD R0, R124, 0x20, R125 ;  /* 0x000000207c007824 */ /* 0x000fe200078e027d */
[----:B------:R-:W-:Y:S02]  /*1e50*/  IADD3 R219, R213, 0xc00, RZ ;  /* 0x00000c00d5db7810 */ /* 0x000fe40007ffe0ff */
[----:B------:R-:W0:Y:S01]  /*1e60*/  LDGDEPBAR ;  /* 0x00000000000079af */ /* 0x000e220000000000 */
[----:B------:R-:W-:Y:S01]  /*1e70*/  WARPSYNC 0xffffffff ;  /* 0xffffffff00007948 */ /* 0x000fe20003800000 */
[----:B------:R-:W-:Y:S01]  /*1e80*/  HMMA.16816.F32 R56, R12, R40, RZ ;  /* 0x000000280c38723c */ /* 0x000fe200000018ff */
[----:B------:R-:W-:Y:S01]  /*1e90*/  IMAD.IADD R0, R51, 0x1, R0 ;  /* 0x0000000133007824 */ /* 0x000fe200078e0200 */
[C---:B------:R-:W-:Y:S02]  /*1ea0*/  IADD3 R218, R213.reuse, 0x1000, RZ ;  /* 0x00001000d5da7810 */ /* 0x040fe40007ffe0ff */
[----:B------:R-:W-:-:S02]  /*1eb0*/  IADD3 R217, R213, 0x1400, RZ ;  /* 0x00001400d5d97810 */ /* 0x000fc40007ffe0ff */
[C---:B------:R-:W-:Y:S02]  /*1ec0*/  IADD3 R216, R213.reuse, 0x1800, RZ ;  /* 0x00001800d5d87810 */ /* 0x040fe40007ffe0ff */
[----:B------:R-:W-:Y:S01]  /*1ed0*/  HMMA.16816.F32 R44, R12, R36, RZ ;  /* 0x000000240c2c723c */ /* 0x000fe200000018ff */
[C---:B------:R-:W-:Y:S02]  /*1ee0*/  IADD3 R215, R213.reuse, 0x1c00, RZ ;  /* 0x00001c00d5d77810 */ /* 0x040fe40007ffe0ff */
[----:B------:R-:W-:-:S05]  /*1ef0*/  IADD3 R214, R213, 0x2000, RZ ;  /* 0x00002000d5d67810 */ /* 0x000fca0007ffe0ff */
[C---:B------:R-:W-:Y:S08]  /*1f00*/  HMMA.16816.F32 R24, R12.reuse, R32, RZ ;  /* 0x000000200c18723c */ /* 0x040ff000000018ff */
[C---:B------:R-:W-:Y:S08]  /*1f10*/  HMMA.16816.F32 R52, R12.reuse, R42, RZ ;  /* 0x0000002a0c34723c */ /* 0x040ff000000018ff */
[C---:B------:R-:W-:Y:S08]  /*1f20*/  HMMA.16816.F32 R28, R12.reuse, R38, RZ ;  /* 0x000000260c1c723c */ /* 0x040ff000000018ff */
[----:B------:R-:W-:Y:S08]  /*1f30*/  HMMA.16816.F32 R12, R12, R34, RZ ;  /* 0x000000220c0c723c */ /* 0x000ff000000018ff */
[C---:B------:R-:W-:Y:S08]  /*1f40*/  HMMA.16816.F32 R60, R16.reuse, R40, RZ ;  /* 0x00000028103c723c */ /* 0x040ff000000018ff */
[C---:B------:R-:W-:Y:S08]  /*1f50*/  HMMA.16816.F32 R40, R16.reuse, R42, RZ ;  /* 0x0000002a1028723c */ /* 0x040ff000000018ff */
[C---:B------:R-:W-:Y:S08]  /*1f60*/  HMMA.16816.F32 R76, R16.reuse, R36, RZ ;  /* 0x00000024104c723c */ /* 0x040ff000000018ff */
[C---:B------:R-:W-:Y:S08]  /*1f70*/  HMMA.16816.F32 R88, R16.reuse, R32, RZ ;  /* 0x000000201058723c */ /* 0x040ff000000018ff */
[C---:B------:R-:W-:Y:S01]  /*1f80*/  HMMA.16816.F32 R92, R16.reuse, R38, RZ ;  /* 0x00000026105c723c */ /* 0x040fe200000018ff */
[----:B------:R-:W-:Y:S07]  /*1f90*/  LDSM.16.M88.4 R36, [R208+0x4880] ;  /* 0x00488000d024783b */ /* 0x000fee0000000200 */
[----:B------:R-:W-:Y:S01]  /*1fa0*/  HMMA.16816.F32 R100, R16, R34, RZ ;  /* 0x000000221064723c */ /* 0x000fe200000018ff */
[----:B------:R-:W-:Y:S04]  /*1fb0*/  LDSM.16.M88.4 R16, [R208+0x5080] ;  /* 0x00508000d010783b */ /* 0x000fe80000000200 */
[----:B------:R-:W-:Y:S03]  /*1fc0*/  LDSM.16.M88.4 R32, [R208+0x4c80] ;  /* 0x004c8000d020783b */ /* 0x000fe60000000200 */
[C---:B------:R-:W-:Y:S01]  /*1fd0*/  HMMA.16816.F32 R116, R8.reuse, R64, R56 ;  /* 0x000000400874723c */ /* 0x040fe20000001838 */
[----:B------:R-:W-:Y:S07]  /*1fe0*/  LDSM.16.M88.4 R56, [R213+0x1000] ;  /* 0x00100000d538783b */ /* 0x000fee0000000200 */
[C---:B------:R-:W-:Y:S08]  /*1ff0*/  HMMA.16816.F32 R112, R8.reuse, R72, R44 ;  /* 0x000000480870723c */ /* 0x040ff0000000182c */
[C---:B------:R-:W-:Y:S01]  /*2000*/  HMMA.16816.F32 R108, R8.reuse, R80, R24 ;  /* 0x00000050086c723c */ /* 0x040fe20000001818 */
[----:B------:R-:W-:Y:S07]  /*2010*/  LDSM.16.M88.4 R24, [R212+0x9080] ;  /* 0x00908000d418783b */ /* 0x000fee0000000200 */
[C---:B------:R-:W-:Y:S08]  /*2020*/  HMMA.16816.F32 R104, R8.reuse, R66, R52 ;  /* 0x000000420868723c */ /* 0x040ff00000001834 */
[C---:B------:R-:W-:Y:S01]  /*2030*/  HMMA.16816.F32 R96, R8.reuse, R74, R28 ;  /* 0x0000004a0860723c */ /* 0x040fe2000000181c */
[----:B------:R-:W-:Y:S07]  /*2040*/  LDSM.16.M88.4 R28, [R212+0x8080] ;  /* 0x00808000d41c783b */ /* 0x000fee0000000200 */
[----:B------:R-:W-:Y:S01]  /*2050*/  HMMA.16816.F32 R84, R8, R82, R12 ;  /* 0x000000520854723c */ /* 0x000fe2000000180c */
[----:B------:R-:W1:Y:S04]  /*2060*/  LDSM.16.M88.4 R8, [R211+0x9080] ;  /* 0x00908000d308783b */ /* 0x000e680000000200 */
[----:B------:R-:W4:Y:S03]  /*2070*/  LDSM.16.M88.4 R12, [R211+0x8080] ;  /* 0x00808000d30c783b */ /* 0x000f260000000200 */
[C---:B------:R-:W-:Y:S01]  /*2080*/  HMMA.16816.F32 R68, R20.reuse, R64, R60 ;  /* 0x000000401444723c */ /* 0x040fe2000000183c */
[----:B------:R-:W5:Y:S07]  /*2090*/  LDSM.16.M88.4 R60, [R213+0xc00] ;  /* 0x000c0000d53c783b */ /* 0x000f6e0000000200 */
[C---:B------:R-:W-:Y:S01]  /*20a0*/  HMMA.16816.F32 R52, R20.reuse, R66, R40 ;  /* 0x000000421434723c */ /* 0x040fe20000001828 */
[----:B------:R-:W3:Y:S07]  /*20b0*/  LDSM.16.M88.4 R64, [R213+0x1400] ;  /* 0x00140000d540783b */ /* 0x000eee0000000200 */
[C---:B------:R-:W-:Y:S08]  /*20c0*/  HMMA.16816.F32 R44, R20.reuse, R72, R76 ;  /* 0x00000048142c723c */ /* 0x040ff0000000184c */
[C---:B------:R-:W-:Y:S08]  /*20d0*/  HMMA.16816.F32 R76, R20.reuse, R80, R88 ;  /* 0x00000050144c723c */ /* 0x040ff00000001858 */
[C---:B------:R-:W-:Y:S08]  /*20e0*/  HMMA.16816.F32 R40, R20.reuse, R74, R92 ;  /* 0x0000004a1428723c */ /* 0x040ff0000000185c */
[----:B------:R-:W-:Y:S08]  /*20f0*/  HMMA.16816.F32 R20, R20, R82, R100 ;  /* 0x000000521414723c */ /* 0x000ff00000001864 */
[C---:B-1----:R-:W-:Y:S08]  /*2100*/  HMMA.16816.F32 R104, R8.reuse, R38, R104 ;  /* 0x000000260868723c */ /* 0x042ff00000001868 */
[C---:B------:R-:W-:Y:S08]  /*2110*/  HMMA.16816.F32 R108, R8.reuse, R16, R108 ;  /* 0x00000010086c723c */ /* 0x040ff0000000186c */
[C---:B------:R-:W-:Y:S08]  /*2120*/  HMMA.16816.F32 R112, R8.reuse, R32, R112 ;  /* 0x000000200870723c */ /* 0x040ff00000001870 */
[C---:B------:R-:W-:Y:S08]  /*2130*/  HMMA.16816.F32 R88, R8.reuse, R18, R84 ;  /* 0x000000120858723c */ /* 0x040ff00000001854 */
[C---:B------:R-:W-:Y:S08]  /*2140*/  HMMA.16816.F32 R72, R8.reuse, R36, R116 ;  /* 0x000000240848723c */ /* 0x040ff00000001874 */
[----:B------:R-:W-:Y:S08]  /*2150*/  HMMA.16816.F32 R96, R8, R34, R96 ;  /* 0x000000220860723c */ /* 0x000ff00000001860 */
[C---:B----4-:R-:W-:Y:S08]  /*2160*/  HMMA.16816.F32 R84, R12.reuse, R36, R68 ;  /* 0x000000240c54723c */ /* 0x050ff00000001844 */
[C---:B------:R-:W-:Y:S01]  /*2170*/  HMMA.16816.F32 R80, R12.reuse, R38, R52 ;  /* 0x000000260c50723c */ /* 0x040fe20000001834 */
[----:B------:R-:W-:Y:S07]  /*2180*/  LDSM.16.M88.4 R52, [R208+0x5480] ;  /* 0x00548000d034783b */ /* 0x000fee0000000200 */
[C---:B------:R-:W-:Y:S01]  /*2190*/  HMMA.16816.F32 R36, R12.reuse, R32, R44 ;  /* 0x000000200c24723c */ /* 0x040fe2000000182c */
[----:B------:R-:W-:Y:S07]  /*21a0*/  LDSM.16.M88.4 R44, [R208+0x5880] ;  /* 0x00588000d02c783b */ /* 0x000fee0000000200 */
[C---:B------:R-:W-:Y:S01]  /*21b0*/  HMMA.16816.F32 R32, R12.reuse, R34, R40 ;  /* 0x000000220c20723c */ /* 0x040fe20000001828 */
[----:B------:R-:W-:Y:S07]  /*21c0*/  LDSM.16.M88.4 R40, [R208+0x5c80] ;  /* 0x005c8000d028783b */ /* 0x000fee0000000200 */
[C---:B------:R-:W-:Y:S08]  /*21d0*/  HMMA.16816.F32 R8, R12.reuse, R16, R76 ;  /* 0x000000100c08723c */ /* 0x040ff0000000184c */
[----:B------:R-:W-:Y:S01]  /*21e0*/  HMMA.16816.F32 R12, R12, R18, R20 ;  /* 0x000000120c0c723c */ /* 0x000fe20000001814 */
[----:B------:R-:W1:Y:S04]  /*21f0*/  LDSM.16.M88.4 R16, [R211+0xb080] ;  /* 0x00b08000d310783b */ /* 0x000e680000000200 */
[----:B------:R-:W4:Y:S03]  /*2200*/  LDSM.16.M88.4 R20, [R211+0xa080] ;  /* 0x00a08000d314783b */ /* 0x000f260000000200 */
[----:B-----5:R-:W-:Y:S01]  /*2210*/  HMMA.16816.F32 R68, R24, R62, R104 ;  /* 0x0000003e1844723c */ /* 0x020fe20000001868 */
[----:B--2---:R-:W-:-:S07]  /*2220*/  ISETP.GT.AND P0, PT, R128, R245, PT ;  /* 0x000000f58000720c */ /* 0x004fce0003f04270 */
[C---:B---3--:R-:W-:Y:S08]  /*2230*/  HMMA.16816.F32 R120, R24.reuse, R64, R108 ;  /* 0x000000401878723c */ /* 0x048ff0000000186c */
[C---:B------:R-:W-:Y:S08]  /*2240*/  HMMA.16816.F32 R116, R24.reuse, R56, R112 ;  /* 0x000000381874723c */ /* 0x040ff00000001870 */
[C---:B------:R-:W-:Y:S08]  /*2250*/  HMMA.16816.F32 R108, R24.reuse, R66, R88 ;  /* 0x00000042186c723c */ /* 0x040ff00000001858 */
[C---:B------:R-:W-:Y:S08]  /*2260*/  HMMA.16816.F32 R72, R24.reuse, R60, R72 ;  /* 0x0000003c1848723c */ /* 0x040ff00000001848 */
[----:B------:R-:W-:Y:S01]  /*2270*/  HMMA.16816.F32 R112, R24, R58, R96 ;  /* 0x0000003a1870723c */ /* 0x000fe20000001860 */
[----:B------:R-:W-:Y:S07]  /*2280*/  LDSM.16.M88.4 R24, [R213+0x2000] ;  /* 0x00200000d518783b */ /* 0x000fee0000000200 */
[C---:B------:R-:W-:Y:S08]  /*2290*/  HMMA.16816.F32 R104, R28.reuse, R60, R84 ;  /* 0x0000003c1c68723c */ /* 0x040ff00000001854 */
[C---:B------:R-:W-:Y:S08]  /*22a0*/  HMMA.16816.F32 R100, R28.reuse, R62, R80 ;  /* 0x0000003e1c64723c */ /* 0x040ff00000001850 */
[C---:B------:R-:W-:Y:S01]  /*22b0*/  HMMA.16816.F32 R96, R28.reuse, R56, R36 ;  /* 0x000000381c60723c */ /* 0x040fe20000001824 */
[----:B------:R-:W-:Y:S07]  /*22c0*/  LDSM.16.M88.4 R36, [R213+0x1800] ;  /* 0x00180000d524783b */ /* 0x000fee0000000200 */
[C---:B------:R-:W-:Y:S01]  /*22d0*/  HMMA.16816.F32 R92, R28.reuse, R58, R32 ;  /* 0x0000003a1c5c723c */ /* 0x040fe20000001820 */
[----:B------:R-:W-:Y:S07]  /*22e0*/  LDSM.16.M88.4 R32, [R213+0x1c00] ;  /* 0x001c0000d520783b */ /* 0x000fee0000000200 */
[C---:B------:R-:W-:Y:S01]  /*22f0*/  HMMA.16816.F32 R88, R28.reuse, R64, R8 ;  /* 0x000000401c58723c */ /* 0x040fe20000001808 */
[----:B------:R-:W2:Y:S07]  /*2300*/  LDSM.16.M88.4 R8, [R212+0xb080] ;  /* 0x00b08000d408783b */ /* 0x000eae0000000200 */
[----:B------:R-:W-:Y:S01]  /*2310*/  HMMA.16816.F32 R84, R28, R66, R12 ;  /* 0x000000421c54723c */ /* 0x000fe2000000180c */
[----:B------:R-:W3:Y:S01]  /*2320*/  LDSM.16.M88.4 R12, [R212+0xa080] ;  /* 0x00a08000d40c783b */ /* 0x000ee20000000200 */
[----:B------:R-:W-:-:S06]  /*2330*/  DEPBAR.LE SB0, 0x0 ;  /* 0x000080000000791a */ /* 0x000fcc0000000000 */
[C---:B-1----:R-:W-:Y:S08]  /*2340*/  HMMA.16816.F32 R76, R16.reuse, R54, R68 ;  /* 0x00000036104c723c */ /* 0x042ff00000001844 */
[C---:B------:R-:W-:Y:S08]  /*2350*/  HMMA.16816.F32 R64, R16.reuse, R40, R120 ;  /* 0x000000281040723c */ /* 0x040ff00000001878 */
[C---:B------:R-:W-:Y:S08]  /*2360*/  HMMA.16816.F32 R60, R16.reuse, R42, R108 ;  /* 0x0000002a103c723c */ /* 0x040ff0000000186c */
[-C--:B------:R-:W-:Y:S08]  /*2370*/  HMMA.16816.F32 R80, R16, R52.reuse, R72 ;  /* 0x000000341050723c */ /* 0x080ff00000001848 */
[----:B----4-:R-:W-:Y:S08]  /*2380*/  HMMA.16816.F32 R56, R20, R52, R104 ;  /* 0x000000341438723c */ /* 0x010ff00000001868 */
[C---:B------:R-:W-:Y:S08]  /*2390*/  HMMA.16816.F32 R72, R16.reuse, R44, R116 ;  /* 0x0000002c1048723c */ /* 0x040ff00000001874 */
[----:B------:R-:W-:Y:S08]  /*23a0*/  HMMA.16816.F32 R68, R16, R46, R112 ;  /* 0x0000002e1044723c */ /* 0x000ff00000001870 */
[C---:B------:R-:W-:Y:S08]  /*23b0*/  HMMA.16816.F32 R52, R20.reuse, R54, R100 ;  /* 0x000000361434723c */ /* 0x040ff00000001864 */
[C---:B------:R-:W-:Y:S08]  /*23c0*/  HMMA.16816.F32 R28, R20.reuse, R44, R96 ;  /* 0x0000002c141c723c */ /* 0x040ff00000001860 */
[C---:B------:R-:W-:Y:S08]  /*23d0*/  HMMA.16816.F32 R44, R20.reuse, R46, R92 ;  /* 0x0000002e142c723c */ /* 0x040ff0000000185c */
[C---:B------:R-:W-:Y:S08]  /*23e0*/  HMMA.16816.F32 R16, R20.reuse, R40, R88 ;  /* 0x000000281410723c */ /* 0x040ff00000001858 */
[----:B------:R-:W-:Y:S08]  /*23f0*/  HMMA.16816.F32 R20, R20, R42, R84 ;  /* 0x0000002a1414723c */ /* 0x000ff00000001854 */
[C---:B--2---:R-:W-:Y:S08]  /*2400*/  HMMA.16816.F32 R88, R8.reuse, R38, R76 ;  /* 0x000000260858723c */ /* 0x044ff0000000184c */
[C---:B------:R-:W-:Y:S08]  /*2410*/  HMMA.16816.F32 R76, R8.reuse, R24, R64 ;  /* 0x00000018084c723c */ /* 0x040ff00000001840 */
[----:B------:R-:W-:Y:S08]  /*2420*/  HMMA.16816.F32 R64, R8, R26, R60 ;  /* 0x0000001a0840723c */ /* 0x000ff0000000183c */
[-C--:B---3--:R-:W-:Y:S08]  /*2430*/  HMMA.16816.F32 R60, R12, R36.reuse, R56 ;  /* 0x000000240c3c723c */ /* 0x088ff00000001838 */
[----:B------:R-:W-:Y:S08]  /*2440*/  HMMA.16816.F32 R92, R8, R36, R80 ;  /* 0x00000024085c723c */ /* 0x000ff00000001850 */
[----:B------:R-:W-:Y:S08]  /*2450*/  HMMA.16816.F32 R56, R12, R38, R52 ;  /* 0x000000260c38723c */ /* 0x000ff00000001834 */
[C---:B------:R-:W-:Y:S08]  /*2460*/  HMMA.16816.F32 R84, R8.reuse, R32, R72 ;  /* 0x000000200854723c */ /* 0x040ff00000001848 */
[----:B------:R-:W-:Y:S08]  /*2470*/  HMMA.16816.F32 R80, R8, R34, R68 ;  /* 0x000000220850723c */ /* 0x000ff00000001844 */
[C---:B------:R-:W-:Y:S08]  /*2480*/  HMMA.16816.F32 R28, R12.reuse, R32, R28 ;  /* 0x000000200c1c723c */ /* 0x040ff0000000181c */
[C---:B------:R-:W-:Y:S08]  /*2490*/  HMMA.16816.F32 R52, R12.reuse, R34, R44 ;  /* 0x000000220c34723c */ /* 0x040ff0000000182c */
[C---:B------:R-:W-:Y:S08]  /*24a0*/  HMMA.16816.F32 R44, R12.reuse, R24, R16 ;  /* 0x000000180c2c723c */ /* 0x040ff00000001810 */
[----:B------:R-:W-:Y:S01]  /*24b0*/  HMMA.16816.F32 R32, R12, R26, R20 ;  /* 0x0000001a0c20723c */ /* 0x000fe20000001814 */
[----:B------:R-:W-:Y:S06]  /*24c0*/  BAR.SYNC.DEFER_BLOCKING 0x0 ;  /* 0x0000000000007b1d */ /* 0x000fec0000010000 */
[----:B------:R-:W-:Y:S05]  /*24d0*/  @!P0 BRA `(.L_x_171) ;  /* 0x0000056000008947 */ /* 0x000fea0003800000 */
[----:B------:R-:W2:Y:S04]  /*24e0*/  LDL R3, [R1+0x24] ;  /* 0x0000240001037983 */ /* 0x000ea80000100800 */
[----:B------:R-:W3:Y:S04]  /*24f0*/  LDL R2, [R1+0x28] ;  /* 0x0000280001027983 */ /* 0x000ee80000100800 */
[----:B------:R-:W1:Y:S01]  /*2500*/  S2R R7, SR_TID.X ;  /* 0x0000000000077919 */ /* 0x000e620000002100 */
[----:B--2---:R-:W-:-:S03]  /*2510*/  IMAD.MOV.U32 R5, RZ, RZ, R3 ;  /* 0x000000ffff057224 */ /* 0x004fc600078e0003 */
[----:B------:R-:W2:Y:S01]  /*2520*/  LDL R3, [R1+0x20] ;  /* 0x0000200001037983 */ /* 0x000ea20000100800 */
[----:B-1----:R-:W-:Y:S01]  /*2530*/  SHF.R.S32.HI R6, RZ, 0x1f, R7 ;  /* 0x0000001fff067819 */ /* 0x002fe20000011407 */
[----:B------:R-:W-:Y:S02]  /*2540*/  IMAD.MOV.U32 R133, RZ, RZ, R5 ;  /* 0x000000ffff857224 */ /* 0x000fe400078e0005 */
[----:B---3--:R-:W-:Y:S01]  /*2550*/  IMAD.MOV.U32 R136, RZ, RZ, R2 ;  /* 0x000000ffff887224 */ /* 0x008fe200078e0002 */
[----:B------:R-:W-:Y:S01]  /*2560*/  LEA.HI R6, R6, R7, RZ, 0x2 ;  /* 0x0000000706067211 */ /* 0x000fe200078f10ff */
[----:B------:R-:W-:Y:S02]  /*2570*/  IMAD.MOV.U32 R7, RZ, RZ, c[0x0][0x2b8] ;  /* 0x0000ae00ff077624 */ /* 0x000fe400078e00ff */
[----:B------:R-:W-:Y:S01]  /*2580*/  IMAD.MOV.U32 R222, RZ, RZ, RZ ;  /* 0x000000ffffde7224 */ /* 0x000fe200078e00ff */
[----:B------:R-:W-:Y:S02]  /*2590*/  SHF.R.S32.HI R6, RZ, 0x2, R6 ;  /* 0x00000002ff067819 */ /* 0x000fe40000011406 */
[----:B------:R-:W-:-:S03]  /*25a0*/  ISETP.NE.AND P2, PT, R7, 0x1, PT ;  /* 0x000000010700780c */ /* 0x000fc60003f45270 */
[----:B------:R-:W-:-:S05]  /*25b0*/  IMAD R6, R49, 0x20, R6 ;  /* 0x0000002031067824 */ /* 0x000fca00078e0206 */
[C---:B------:R-:W-:Y:S02]  /*25c0*/  ISETP.GT.AND P1, PT, R6.reuse, 0x2f, PT ;  /* 0x0000002f0600780c */ /* 0x040fe40003f24270 */
[----:B--2---:R-:W-:-:S04]  /*25d0*/  IADD3 R3, R6, R126, R3 ;  /* 0x0000007e06037210 */ /* 0x004fc80007ffe003 */
[----:B------:R-:W-:-:S05]  /*25e0*/  IADD3 R3, R3, -0x30, RZ ;  /* 0xffffffd003037810 */ /* 0x000fca0007ffe0ff */
        /* <DEDUP_REMOVED lines=9> */
[----:B------:R-:W-:Y:S02]  /*2680*/  IADD3 R134, R226, 0x20, RZ ;  /* 0x00000020e2867810 */ /* 0x000fe40007ffe0ff */
[----:B------:R-:W3:Y:S01]  /*2690*/  S2R R131, SR_TID.X ;  /* 0x0000000000837919 */ /* 0x000ee20000002100 */
[----:B------:R-:W-:Y:S01]  /*26a0*/  IMAD R224, R2, c[0x0][0x2b8], R3 ;  /* 0x0000ae0002e07a24 */ /* 0x000fe200078e0203 */
[----:B------:R-:W-:Y:S02]  /*26b0*/  IADD3 R135, R226, 0x20, RZ ;  /* 0x00000020e2877810 */ /* 0x000fe40007ffe0ff */
[----:B------:R-:W-:Y:S02]  /*26c0*/  SHF.R.S32.HI R134, RZ, 0x1f, R134 ;  /* 0x0000001fff867819 */ /* 0x000fe40000011486 */
[----:B------:R-:W-:-:S02]  /*26d0*/  SHF.R.S32.HI R2, RZ, 0x1f, R224 ;  /* 0x0000001fff027819 */ /* 0x000fc400000114e0 */
[----:B------:R-:W-:Y:S02]  /*26e0*/  LEA.HI R134, R134, R135, RZ, 0x3 ;  /* 0x0000008786867211 */ /* 0x000fe400078f18ff */
[----:B------:R-:W-:Y:S01]  /*26f0*/  IADD3 R132, R226, 0x40, RZ ;  /* 0x00000040e2847810 */ /* 0x000fe20007ffe0ff */
[----:B------:R-:W-:Y:S01]  /*2700*/  IMAD R5, R2, c[0x0][0x1e0], RZ ;  /* 0x0000780002057a24 */ /* 0x000fe200078e02ff */
[----:B------:R-:W-:Y:S01]  /*2710*/  SHF.R.S32.HI R137, RZ, 0x1f, R226 ;  /* 0x0000001fff897819 */ /* 0x000fe200000114e2 */
[----:B------:R-:W-:Y:S01]  /*2720*/  IMAD.WIDE.U32 R2, R224, c[0x0][0x1e0], RZ ;  /* 0x00007800e0027a25 */ /* 0x000fe200078e00ff */
[----:B------:R-:W-:Y:S02]  /*2730*/  LOP3.LUT R134, R134, 0xfffffff8, RZ, 0xc0, !PT ;  /* 0xfffffff886867812 */ /* 0x000fe400078ec0ff */
[----:B------:R-:W-:Y:S01]  /*2740*/  IADD3 R17, R226, 0x20, RZ ;  /* 0x00000020e2117810 */ /* 0x000fe20007ffe0ff */
[----:B------:R-:W-:Y:S01]  /*2750*/  IMAD R5, R224, c[0x0][0x1e4], R5 ;  /* 0x00007900e0057a24 */ /* 0x000fe200078e0205 */
[----:B------:R-:W-:-:S02]  /*2760*/  IADD3 R16, R226, 0x40, RZ ;  /* 0x00000040e2107810 */ /* 0x000fc40007ffe0ff */
[----:B------:R-:W-:Y:S01]  /*2770*/  ISETP.GE.AND P5, PT, R226, c[0x0][0x1d4], PT ;  /* 0x00007500e2007a0c */ /* 0x000fe20003fa6270 */
[----:B------:R-:W-:Y:S01]  /*2780*/  IMAD.IADD R3, R3, 0x1, R5 ;  /* 0x0000000103037824 */ /* 0x000fe200078e0205 */
[----:B------:R-:W-:Y:S02]  /*2790*/  ISETP.GE.AND P4, PT, R17, c[0x0][0x1d4], PT ;  /* 0x0000750011007a0c */ /* 0x000fe40003f86270 */
[----:B---3--:R-:W-:Y:S02]  /*27a0*/  SHF.R.S32.HI R8, RZ, 0x1f, R131 ;  /* 0x0000001fff087819 */ /* 0x008fe40000011483 */
[----:B------:R-:W-:Y:S02]  /*27b0*/  ISETP.GE.AND P3, PT, R16, c[0x0][0x1d4], PT ;  /* 0x0000750010007a0c */ /* 0x000fe40003f66270 */
[----:B------:R-:W-:Y:S02]  /*27c0*/  LEA.HI R8, R8, R131, RZ, 0x2 ;  /* 0x0000008308087211 */ /* 0x000fe400078f10ff */
[----:B------:R-:W-:-:S02]  /*27d0*/  IADD3 R131, R226, 0x40, RZ ;  /* 0x00000040e2837810 */ /* 0x000fc40007ffe0ff */
[----:B------:R-:W-:Y:S02]  /*27e0*/  SHF.R.S32.HI R8, RZ, 0x2, R8 ;  /* 0x00000002ff087819 */ /* 0x000fe40000011408 */
[----:B------:R-:W-:Y:S02]  /*27f0*/  SHF.R.S32.HI R131, RZ, 0x1f, R131 ;  /* 0x0000001fff837819 */ /* 0x000fe40000011483 */
[----:B-1----:R-:W-:Y:S02]  /*2800*/  IADD3 R7, -R8, 0x30, RZ ;  /* 0x0000003008077810 */ /* 0x002fe40007ffe1ff */
[----:B------:R-:W-:Y:S02]  /*2810*/  LEA.HI R131, R131, R132, RZ, 0x3 ;  /* 0x0000008483837211 */ /* 0x000fe400078f18ff */
[----:B------:R-:W-:Y:S02]  /*2820*/  ISETP.GE.AND P1, PT, R7, 0x1, PT ;  /* 0x000000010700780c */ /* 0x000fe40003f26270 */
[----:B------:R-:W-:-:S02]  /*2830*/  LOP3.LUT R131, R131, 0xfffffff8, RZ, 0xc0, !PT ;  /* 0xfffffff883837812 */ /* 0x000fc400078ec0ff */
[----:B--2---:R-:W-:Y:S01]  /*2840*/  SHF.R.S32.HI R5, RZ, 0x1f, R222 ;  /* 0x0000001fff057819 */ /* 0x004fe200000114de */
[----:B------:R-:W-:-:S04]  /*2850*/  IMAD.WIDE.U32 R2, R222, c[0x0][0x1f0], R2 ;  /* 0x00007c00de027a25 */ /* 0x000fc800078e0002 */
[----:B------:R-:W-:Y:S01]  /*2860*/  IMAD R5, R5, c[0x0][0x1f0], RZ ;  /* 0x00007c0005057a24 */ /* 0x000fe200078e02ff */
[----:B------:R-:W-:-:S03]  /*2870*/  IADD3 R2, P0, R2, UR16, RZ ;  /* 0x0000001002027c10 */ /* 0x000fc6000ff1e0ff */
[----:B------:R-:W-:-:S05]  /*2880*/  IMAD R5, R222, c[0x0][0x1f4], R5 ;  /* 0x00007d00de057a24 */ /* 0x000fca00078e0205 */
[----:B------:R-:W-:Y:S02]  /*2890*/  IADD3.X R3, R3, UR14, R5, P0, !PT ;  /* 0x0000000e03037c10 */ /* 0x000fe400087fe405 */
[----:B------:R-:W-:-:S04]  /*28a0*/  LEA R6, P0, R2, c[0x0][0x1c8], 0x1 ;  /* 0x0000720002067a11 */ /* 0x000fc800078008ff */
[----:B------:R-:W-:Y:S02]  /*28b0*/  LEA.HI.X R5, R2, c[0x0][0x1cc], R3, 0x1, P0 ;  /* 0x0000730002057a11 */ /* 0x000fe400000f0c03 */
[----:B------:R-:W1:Y:S04]  /*28c0*/  SHFL.IDX PT, R2, R6, RZ, 0x1c1f ;  /* 0x001c1fff06027589 */ /* 0x000e6800000e0000 */
[----:B------:R-:W2:Y:S01]  /*28d0*/  SHFL.IDX PT, R3, R5, RZ, 0x1c1f ;  /* 0x001c1fff05037589 */ /* 0x000ea200000e0000 */
[----:B-1----:R-:W-:-:S04]  /*28e0*/  @P1 LEA R14, P0, R226, R2, 0x1 ;  /* 0x00000002e20e1211 */ /* 0x002fc800078008ff */
[----:B--2---:R-:W-:Y:S02]  /*28f0*/  @P1 LEA.HI.X R15, R226, R3, R137, 0x1, P0 ;  /* 0x00000003e20f1211 */ /* 0x004fe400000f0c89 */
[----:B------:R-:W-:-:S03]  /*2900*/  @P1 LEA R12, P0, R134, R2, 0x1 ;  /* 0x00000002860c1211 */ /* 0x000fc600078008ff */
[----:B------:R-:W-:Y:S01]  /*2910*/  @!PT LDS RZ, [RZ] ;  /* 0x00000000fffff984 */ /* 0x000fe20000000800 */
[----:B------:R1:W-:Y:S01]  /*2920*/  @P1 LDGSTS.E.BYPASS.LTC128B.128 [R223+0x3c80], [R14.64], !P5 ;  /* 0x03c800000edf1fae */ /* 0x0003e2000e901d48 */
[-C--:B------:R-:W-:Y:S02]  /*2930*/  @P1 LEA.HI.X R13, R134, R3.reuse, R136, 0x1, P0 ;  /* 0x00000003860d1211 */ /* 0x080fe400000f0c88 */
[C---:B------:R-:W-:Y:S02]  /*2940*/  @P1 LEA R10, P0, R131.reuse, R2, 0x1 ;  /* 0x00000002830a1211 */ /* 0x040fe400078008ff */
[----:B------:R-:W2:Y:S02]  /*2950*/  SHFL.IDX PT, R2, R6, 0x1, 0x1c1f ;  /* 0x003c1f0006027f89 */ /* 0x000ea400000e0000 */
[----:B------:R-:W-:Y:S02]  /*2960*/  @P1 LEA.HI.X R11, R131, R3, R133, 0x1, P0 ;  /* 0x00000003830b1211 */ /* 0x000fe400000f0c85 */
[----:B------:R-:W3:Y:S01]  /*2970*/  SHFL.IDX PT, R3, R5, 0x1, 0x1c1f ;  /* 0x003c1f0005037f89 */ /* 0x000ee200000e0000 */
[----:B------:R-:W-:-:S03]  /*2980*/  ISETP.GE.AND P0, PT, R7, 0x21, PT ;  /* 0x000000210700780c */ /* 0x000fc60003f06270 */
[----:B------:R1:W-:Y:S04]  /*2990*/  @P1 LDGSTS.E.BYPASS.LTC128B.128 [R223+0x4880], [R12.64], !P4 ;  /* 0x048800000cdf1fae */ /* 0x0003e8000e101d48 */
[----:B------:R1:W-:Y:S06]  /*29a0*/  @P1 LDGSTS.E.BYPASS.LTC128B.128 [R223+0x5480], [R10.64], !P3 ;  /* 0x054800000adf1fae */ /* 0x0003ec000d901d48 */
[----:B--2---:R-:W-:-:S04]  /*29b0*/  @P0 LEA R8, P2, R226, R2, 0x1 ;  /* 0x00000002e2080211 */ /* 0x004fc800078408ff */
[----:B---3--:R-:W-:Y:S02]  /*29c0*/  @P0 LEA.HI.X R9, R226, R3, R137, 0x1, P2 ;  /* 0x00000003e2090211 */ /* 0x008fe400010f0c89 */
[----:B------:R-:W-:-:S03]  /*29d0*/  @P0 LEA R6, P2, R134, R2, 0x1 ;  /* 0x0000000286060211 */ /* 0x000fc600078408ff */
[----:B------:R1:W-:Y:S01]  /*29e0*/  @P0 LDGSTS.E.BYPASS.LTC128B.128 [R223+0x4480], [R8.64], !P5 ;  /* 0x0448000008df0fae */ /* 0x0003e2000e901d48 */
[----:B------:R-:W-:Y:S02]  /*29f0*/  @P0 LEA.HI.X R7, R134, R3, R136, 0x1, P2 ;  /* 0x0000000386070211 */ /* 0x000fe400010f0c88 */
[----:B------:R-:W-:-:S03]  /*2a00*/  @P0 LEA R2, P2, R131, R2, 0x1 ;  /* 0x0000000283020211 */ /* 0x000fc600078408ff */
[----:B------:R1:W-:Y:S01]  /*2a10*/  @P0 LDGSTS.E.BYPASS.LTC128B.128 [R223+0x5080], [R6.64], !P4 ;  /* 0x0508000006df0fae */ /* 0x0003e2000e101d48 */
[----:B------:R-:W-:-:S05]  /*2a20*/  @P0 LEA.HI.X R3, R131, R3, R133, 0x1, P2 ;  /* 0x0000000383030211 */ /* 0x000fca00010f0c85 */
[----:B------:R1:W-:Y:S04]  /*2a30*/  @P0 LDGSTS.E.BYPASS.LTC128B.128 [R223+0x5c80], [R2.64], !P3 ;  /* 0x05c8000002df0fae */ /* 0x0003e8000d901d48 */
.L_x_171:
[----:B------:R-:W2:Y:S01]  /*2a40*/  S2R R5, SR_TID.X ;  /* 0x0000000000057919 */ /* 0x000ea20000002100 */
[----:B-1----:R-:W-:Y:S01]  /*2a50*/  LOP3.LUT R2, R130, 0xffffffe0, RZ, 0xc0, !PT ;  /* 0xffffffe082027812 */ /* 0x002fe200078ec0ff */
[----:B------:R-:W-:Y:S01]  /*2a60*/  IMAD.MOV.U32 R247, RZ, RZ, c[0x0][0x2c4] ;  /* 0x0000b100fff77624 */ /* 0x000fe200078e00ff */
[----:B------:R-:W-:Y:S01]  /*2a70*/  SHF.R.S32.HI R3, RZ, 0x1f, R127 ;  /* 0x0000001fff037819 */ /* 0x000fe2000001147f */
[----:B------:R-:W-:Y:S01]  /*2a80*/  IMAD.MOV.U32 R246, RZ, RZ, 0x1 ;  /* 0x00000001fff67424 */ /* 0x000fe200078e00ff */
[----:B------:R-:W-:Y:S01]  /*2a90*/  ULDC UR4, c[0x0][0x324] ;  /* 0x0000c90000047ab9 */ /* 0x000fe20000000800 */
[----:B------:R-:W0:Y:S01]  /*2aa0*/  LDGDEPBAR ;  /* 0x00000000000079af */ /* 0x000e220000000000 */
[----:B------:R-:W-:Y:S01]  /*2ab0*/  ISETP.NE.AND P0, PT, R247, 0x1, PT ;  /* 0x00000001f700780c */ /* 0x000fe20003f05270 */
[----:B------:R-:W-:Y:S01]  /*2ac0*/  ULOP3.LUT UR4, URZ, UR4, URZ, 0x33, !UPT ;  /* 0x000000043f047292 */ /* 0x000fe2000f8e333f */
[----:B------:R-:W-:Y:S01]  /*2ad0*/  ISETP.LE.AND P1, PT, R246, c[0x0][0x32c], PT ;  /* 0x0000cb00f6007a0c */ /* 0x000fe20003f23270 */
[----:B--2---:R-:W-:Y:S01]  /*2ae0*/  IMAD.IADD R2, R5, 0x1, -R2 ;  /* 0x0000000105027824 */ /* 0x004fe200078e0a02 */
[----:B------:R-:W-:-:S02]  /*2af0*/  LEA.HI R5, R3, R127, RZ, 0x2 ;  /* 0x0000007f03057211 */ /* 0x000fc400078f10ff */
[----:B------:R-:W-:Y:S02]  /*2b00*/  LEA.HI R3, R49, R49, RZ, 0x1 ;  /* 0x0000003131037211 */ /* 0x000fe400078f08ff */
[----:B------:R-:W-:Y:S02]  /*2b10*/  SHF.R.S32.HI R7, RZ, 0x1f, R2 ;  /* 0x0000001fff077819 */ /* 0x000fe40000011402 */
[----:B------:R-:W-:Y:S02]  /*2b20*/  LOP3.LUT R6, R5, 0xffffffc, RZ, 0xc0, !PT ;  /* 0x0ffffffc05067812 */ /* 0x000fe400078ec0ff */
[----:B------:R-:W-:Y:S01]  /*2b30*/  LEA.HI R5, R7, R2, RZ, 0x2 ;  /* 0x0000000207057211 */ /* 0x000fe200078f10ff */
[C---:B------:R-:W-:Y:S01]  /*2b40*/  IMAD.SHL.U32 R7, R3.reuse, 0x20, RZ ;  /* 0x0000002003077824 */ /* 0x040fe200078e00ff */
[----:B------:R-:W-:Y:S01]  /*2b50*/  LOP3.LUT R8, R3, 0x1ffffffe, RZ, 0xc0, !PT ;  /* 0x1ffffffe03087812 */ /* 0x000fe200078ec0ff */
[----:B------:R-:W-:Y:S01]  /*2b60*/  IMAD.IADD R9, R127, 0x1, -R6 ;  /* 0x000000017f097824 */ /* 0x000fe200078e0a06 */
[----:B------:R-:W-:-:S02]  /*2b70*/  LEA.HI.SX32 R6, R5, R129, 0x1e ;  /* 0x0000008105067211 */ /* 0x000fc400078ff2ff */
[----:B------:R-:W-:-:S03]  /*2b80*/  LOP3.LUT R7, R7, 0xffffffc0, RZ, 0xc0, !PT ;  /* 0xffffffc007077812 */ /* 0x000fc600078ec0ff */
[----:B------:R-:W-:Y:S02]  /*2b90*/  IMAD R3, R9, 0x10, R6 ;  /* 0x0000001009037824 */ /* 0x000fe400078e0206 */
[----:B------:R-:W-:Y:S02]  /*2ba0*/  IMAD.IADD R6, R49, 0x1, -R8 ;  /* 0x0000000131067824 */ /* 0x000fe400078e0a08 */
[----:B------:R-:W-:-:S04]  /*2bb0*/  IMAD.IADD R3, R7, 0x1, R3 ;  /* 0x0000000107037824 */ /* 0x000fc800078e0203 */
[----:B------:R-:W-:Y:S02]  /*2bc0*/  IMAD R10, R6, 0x8, R3 ;  /* 0x00000008060a7824 */ /* 0x000fe400078e0203 */
[----:B------:R-:W-:Y:S02]  /*2bd0*/  IMAD.MOV.U32 R6, RZ, RZ, c[0x0][0x2ac] ;  /* 0x0000ab00ff067624 */ /* 0x000fe400078e00ff */
[----:B------:R-:W-:Y:S01]  /*2be0*/  @P0 IMAD.HI.U32 R3, R10, c[0x0][0x2c8], RZ ;  /* 0x0000b2000a030a27 */ /* 0x000fe200078e00ff */
[----:B------:R1:W-:Y:S03]  /*2bf0*/  STL [R1+0x18], R10 ;  /* 0x0000180a01007387 */ /* 0x0003e60000100800 */
[----:B------:R-:W-:Y:S01]  /*2c00*/  IMAD.MOV.U32 R8, RZ, RZ, R10 ;  /* 0x000000ffff087224 */ /* 0x000fe200078e000a */
[----:B------:R-:W-:Y:S02]  /*2c10*/  @P0 SHF.R.U32.HI R8, RZ, c[0x0][0x2cc], R3 ;  /* 0x0000b300ff080a19 */ /* 0x000fe40000011603 */
[----:B------:R-:W-:-:S03]  /*2c20*/  LOP3.LUT R3, R5, 0x7ffffffc, RZ, 0xc0, !PT ;  /* 0x7ffffffc05037812 */ /* 0x000fc600078ec0ff */
[----:B------:R-:W2:Y:S02]  /*2c30*/  SHFL.IDX PT, R5, R8, RZ, 0x1c1f ;  /* 0x001c1fff08057589 */ /* 0x000ea400000e0000 */
[----:B------:R-:W-:Y:S02]  /*2c40*/  IMAD.IADD R2, R2, 0x1, -R3 ;  /* 0x0000000102027824 */ /* 0x000fe400078e0a03 */
[----:B------:R-:W-:Y:S02]  /*2c50*/  IMAD R3, R6, c[0x0][0x1d0], R48 ;  /* 0x0000740006037a24 */ /* 0x000fe400078e0230 */
[----:B------:R-:W-:-:S04]  /*2c60*/  IMAD.SHL.U32 R250, R2, 0x2, RZ ;  /* 0x0000000202fa7824 */ /* 0x000fc800078e00ff */
[----:B------:R-:W-:Y:S01]  /*2c70*/  IMAD.IADD R12, R48, 0x1, -R250 ;  /* 0x00000001300c7824 */ /* 0x000fe200078e0afa */
[----:B------:R-:W-:-:S04]  /*2c80*/  IADD3 R2, -R250, 0x1, R50 ;  /* 0x00000001fa027810 */ /* 0x000fc80007ffe132 */
[----:B------:R-:W-:Y:S01]  /*2c90*/  IADD3 R2, R2, -c[0x0][0x168], RZ ;  /* 0x80005a0002027a10 */ /* 0x000fe20007ffe0ff */
[----:B-1----:R-:W-:-:S03]  /*2ca0*/  IMAD.IADD R10, R3, 0x1, -R250 ;  /* 0x00000001030a7824 */ /* 0x002fc600078e0afa */
[C---:B------:R-:W-:Y:S02]  /*2cb0*/  IADD3 R9, R2.reuse, c[0x0][0x328], RZ ;  /* 0x0000ca0002097a10 */ /* 0x040fe40007ffe0ff */
[----:B------:R-:W-:-:S03]  /*2cc0*/  IADD3 R11, R2, UR4, RZ ;  /* 0x00000004020b7c10 */ /* 0x000fc6000fffe0ff */
[--C-:B--2---:R-:W-:Y:S02]  /*2cd0*/  IMAD.IADD R3, R9, 0x1, R5.reuse ;  /* 0x0000000109037824 */ /* 0x104fe400078e0205 */
[----:B------:R-:W-:-:S03]  /*2ce0*/  IMAD.IADD R2, R11, 0x1, R5 ;  /* 0x000000010b027824 */ /* 0x000fc600078e0205 */
[----:B------:R-:W-:Y:S01]  /*2cf0*/  IMNMX R3, R3, R10, PT ;  /* 0x0000000a03037217 */ /* 0x000fe20003800200 */
[----:B------:R-:W-:Y:S05]  /*2d00*/  @!P1 BRA `(.L_x_172) ;  /* 0x0000016000009947 */ /* 0x000fea0003800000 */
[----:B------:R-:W-:Y:S01]  /*2d10*/  MOV R13, c[0x0][0x2ac] ;  /* 0x0000ab00000d7a02 */ /* 0x000fe20000000f00 */
[----:B------:R-:W-:Y:S04]  /*2d20*/  BSSY B0, `(.L_x_173) ;  /* 0x0000010000007945 */ /* 0x000fe80003800000 */
[----:B------:R-:W-:-:S05]  /*2d30*/  IMAD R13, R13, c[0x0][0x1d0], RZ ;  /* 0x000074000d0d7a24 */ /* 0x000fca00078e02ff */
[----:B------:R-:W-:-:S04]  /*2d40*/  IADD3 R5, R13, -c[0x0][0x168], R5 ;  /* 0x80005a000d057a10 */ /* 0x000fc80007ffe005 */
[----:B------:R-:W-:-:S13]  /*2d50*/  ISETP.GT.AND P0, PT, R5, -0x1, PT ;  /* 0xffffffff0500780c */ /* 0x000fda0003f04270 */
[----:B------:R-:W-:Y:S05]  /*2d60*/  @P0 BRA `(.L_x_174) ;  /* 0x0000007000000947 */ /* 0x000fea0003800000 */
[----:B------:R-:W-:Y:S01]  /*2d70*/  IMAD.MOV.U32 R6, RZ, RZ, 0x1 ;  /* 0x00000001ff067424 */ /* 0x000fe200078e00ff */
[----:B------:R-:W-:-:S04]  /*2d80*/  LOP3.LUT R5, RZ, R5, RZ, 0x33, !PT ;  /* 0x00000005ff057212 */ /* 0x000fc800078e33ff */
[----:B------:R-:W-:-:S13]  /*2d90*/  ISETP.NE.AND P0, PT, R6, c[0x0][0x32c], PT ;  /* 0x0000cb0006007a0c */ /* 0x000fda0003f05270 */
[----:B------:R-:W-:-:S05]  /*2da0*/  @P0 IMAD.HI.U32 R6, R5, c[0x0][0x330], RZ ;  /* 0x0000cc0005060a27 */ /* 0x000fca00078e00ff */
[----:B------:R-:W-:-:S04]  /*2db0*/  @P0 SHF.R.U32.HI R5, RZ, c[0x0][0x334], R6 ;  /* 0x0000cd00ff050a19 */ /* 0x000fc80000011606 */
[----:B------:R-:W-:Y:S01]  /*2dc0*/  LOP3.LUT R5, RZ, R5, RZ, 0x33, !PT ;  /* 0x00000005ff057212 */ /* 0x000fe200078e33ff */
[----:B------:R-:W-:Y:S05]  /*2dd0*/  BRA `(.L_x_175) ;  /* 0x0000004000007947 */ /* 0x000fea0003800000 */
.L_x_174:
[----:B------:R-:W-:-:S04]  /*2de0*/  MOV R6, 0x1 ;  /* 0x0000000100067802 */ /* 0x000fc80000000f00 */
[----:B------:R-:W-:-:S13]  /*2df0*/  ISETP.NE.AND P0, PT, R6, c[0x0][0x32c], PT ;  /* 0x0000cb0006007a0c */ /* 0x000fda0003f05270 */
[----:B------:R-:W-:-:S05]  /*2e00*/  @P0 IMAD.HI.U32 R6, R5, c[0x0][0x330], RZ ;  /* 0x0000cc0005060a27 */ /* 0x000fca00078e00ff */
[----:B------:R-:W-:Y:S02]  /*2e10*/  @P0 SHF.R.U32.HI R5, RZ, c[0x0][0x334], R6 ;  /* 0x0000cd00ff050a19 */ /* 0x000fe40000011606 */
.L_x_175:
[----:B------:R-:W-:Y:S05]  /*2e20*/  BSYNC B0 ;  /* 0x0000000000007941 */ /* 0x000fea0003800000 */
.L_x_173:
[----:B------:R-:W-:-:S05]  /*2e30*/  IMAD R5, R5, c[0x0][0x32c], R12 ;  /* 0x0000cb0005057a24 */ /* 0x000fca00078e020c */
[----:B------:R-:W-:Y:S02]  /*2e40*/  IADD3 R6, R5, c[0x0][0x32c], RZ ;  /* 0x0000cb0005067a10 */ /* 0x000fe40007ffe0ff */
[----:B------:R-:W-:Y:S02]  /*2e50*/  IMNMX R2, R2, R5, !PT ;  /* 0x0000000502027217 */ /* 0x000fe40007800200 */
[----:B------:R-:W-:Y:S02]  /*2e60*/  IMNMX R3, R3, R6, PT ;  /* 0x0000000603037217 */ /* 0x000fe40003800200 */
.L_x_172:
[----:B------:R-:W1:Y:S02]  /*2e70*/  SHFL.IDX PT, R7, R8, 0x1, 0x1c1f ;  /* 0x003c1f0008077f89 */ /* 0x000e6400000e0000 */
[----:B-1----:R-:W-:Y:S01]  /*2e80*/  IMAD.IADD R6, R9, 0x1, R7 ;  /* 0x0000000109067824 */ /* 0x002fe200078e0207 */
[----:B------:R-:W-:-:S04]  /*2e90*/  IADD3 R5, R11, R7, RZ ;  /* 0x000000070b057210 */ /* 0x000fc80007ffe0ff */
        /* <DEDUP_REMOVED lines=15> */
.L_x_178:
[----:B------:R-:W-:-:S04]  /*2f90*/  MOV R13, 0x1 ;  /* 0x00000001000d7802 */ /* 0x000fc80000000f00 */
[----:B------:R-:W-:-:S13]  /*2fa0*/  ISETP.NE.AND P0, PT, R13, c[0x0][0x32c], PT ;  /* 0x0000cb000d007a0c */ /* 0x000fda0003f05270 */
[----:B------:R-:W-:-:S05]  /*2fb0*/  @P0 IMAD.HI.U32 R13, R7, c[0x0][0x330], RZ ;  /* 0x0000cc00070d0a27 */ /* 0x000fca00078e00ff */
[----:B------:R-:W-:Y:S02]  /*2fc0*/  @P0 SHF.R.U32.HI R7, RZ, c[0x0][0x334], R13 ;  /* 0x0000cd00ff070a19 */ /* 0x000fe4000001160d */
.L_x_179:
[----:B------:R-:W-:Y:S05]  /*2fd0*/  BSYNC B0 ;  /* 0x0000000000007941 */ /* 0x000fea0003800000 */
.L_x_177:
[----:B------:R-:W-:-:S05]  /*2fe0*/  IMAD R7, R7, c[0x0][0x32c], R12 ;  /* 0x0000cb0007077a24 */ /* 0x000fca00078e020c */
[----:B------:R-:W-:Y:S02]  /*2ff0*/  IADD3 R13, R7, c[0x0][0x32c], RZ ;  /* 0x0000cb00070d7a10 */ /* 0x000fe40007ffe0ff */
[----:B------:R-:W-:Y:S02]  /*3000*/  IMNMX R5, R5, R7, !PT ;  /* 0x0000000705057217 */ /* 0x000fe40007800200 */
[----:B------:R-:W-:Y:S02]  /*3010*/  IMNMX R6, R6, R13, PT ;  /* 0x0000000d06067217 */ /* 0x000fe40003800200 */
.L_x_176:
[C---:B------:R-:W-:Y:S01]  /*3020*/  ISETP.GE.AND P0, PT, R48.reuse, 0x2, PT ;  /* 0x000000023000780c */ /* 0x040fe20003f06270 */
[----:B------:R-:W1:Y:S01]  /*3030*/  SHFL.IDX PT, R7, R8, 0x2, 0x1c1f ;  /* 0x005c1f0008077f89 */ /* 0x000e6200000e0000 */
[----:B------:R-:W-:Y:S02]  /*3040*/  ISETP.GE.AND P1, PT, R48, 0x9, PT ;  /* 0x000000093000780c */ /* 0x000fe40003f26270 */
[----:B------:R-:W-:Y:S02]  /*3050*/  P2R R17, PR, RZ, 0x1 ;  /* 0x00000001ff117803 */ /* 0x000fe40000000000 */
[----:B------:R-:W-:-:S02]  /*3060*/  ISETP.GT.AND P0, PT, R2, 0x1, !P0 ;  /* 0x000000010200780c */ /* 0x000fc40004704270 */
[----:B------:R-:W-:Y:S02]  /*3070*/  P2R R16, PR, RZ, 0x2 ;  /* 0x00000002ff107803 */ /* 0x000fe40000000000 */
[----:B------:R-:W-:Y:S02]  /*3080*/  ISETP.LT.OR P0, PT, R3, 0x2, P0 ;  /* 0x000000020300780c */ /* 0x000fe40000701670 */
[----:B------:R-:W-:Y:S02]  /*3090*/  ISETP.GE.AND P6, PT, R48, 0x11, PT ;  /* 0x000000113000780c */ /* 0x000fe40003fc6270 */
[----:B------:R-:W-:Y:S02]  /*30a0*/  FSEL R24, R61, -INF , !P0 ;  /* 0xff8000003d187808 */ /* 0x000fe40004000000 */
[----:B------:R-:W-:Y:S02]  /*30b0*/  ISETP.GT.AND P0, PT, R2, 0x8, !P1 ;  /* 0x000000080200780c */ /* 0x000fe40004f04270 */
[----:B------:R-:W-:-:S02]  /*30c0*/  ISETP.GE.AND P1, PT, R48, 0xa, PT ;  /* 0x0000000a3000780c */ /* 0x000fc40003f26270 */
[C---:B------:R-:W-:Y:S02]  /*30d0*/  ISETP.LT.OR P0, PT, R3.reuse, 0x9, P0 ;  /* 0x000000090300780c */ /* 0x040fe40000701670 */
[----:B------:R-:W-:Y:S02]  /*30e0*/  ISETP.GE.AND P5, PT, R48, 0x12, PT ;  /* 0x000000123000780c */ /* 0x000fe40003fa6270 */
[----:B------:R-:W-:Y:S02]  /*30f0*/  FSEL R25, R56, -INF , !P0 ;  /* 0xff80000038197808 */ /* 0x000fe40004000000 */
[----:B------:R-:W-:Y:S02]  /*3100*/  ISETP.GT.AND P0, PT, R2, 0x9, !P1 ;  /* 0x000000090200780c */ /* 0x000fe40004f04270 */
[----:B------:R-:W-:Y:S02]  /*3110*/  ISETP.GE.AND P4, PT, R48, 0x19, PT ;  /* 0x000000193000780c */ /* 0x000fe40003f86270 */
[----:B------:R-:W-:-:S02]  /*3120*/  ISETP.LT.OR P0, PT, R3, 0xa, P0 ;  /* 0x0000000a0300780c */ /* 0x000fc40000701670 */
[----:B------:R-:W-:Y:S02]  /*3130*/  ISETP.GE.AND P3, PT, R48, 0x1a, PT ;  /* 0x0000001a3000780c */ /* 0x000fe40003f66270 */
[----:B------:R-:W-:Y:S02]  /*3140*/  FSEL R26, R57, -INF , !P0 ;  /* 0xff800000391a7808 */ /* 0x000fe40004000000 */
[----:B------:R-:W-:Y:S02]  /*3150*/  ISETP.GT.AND P0, PT, R2, 0x10, !P6 ;  /* 0x000000100200780c */ /* 0x000fe40007704270 */
[----:B------:R-:W-:Y:S02]  /*3160*/  ISETP.GE.AND P2, PT, R48, 0x21, PT ;  /* 0x000000213000780c */ /* 0x000fe40003f46270 */
[----:B------:R-:W-:Y:S02]  /*3170*/  ISETP.LT.OR P0, PT, R3, 0x11, P0 ;  /* 0x000000110300780c */ /* 0x000fe40000701670 */
[----:B------:R-:W-:-:S02]  /*3180*/  P2R R15, PR, RZ, 0x2 ;  /* 0x00000002ff0f7803 */ /* 0x000fc40000000000 */
[----:B------:R-:W-:Y:S02]  /*3190*/  FSEL R27, R28, -INF , !P0 ;  /* 0xff8000001c1b7808 */ /* 0x000fe40004000000 */
[----:B------:R-:W-:Y:S02]  /*31a0*/  ISETP.GT.AND P0, PT, R2, 0x11, !P5 ;  /* 0x000000110200780c */ /* 0x000fe40006f04270 */
[----:B------:R-:W-:Y:S02]  /*31b0*/  ISETP.GE.AND P1, PT, R48, 0x22, PT ;  /* 0x000000223000780c */ /* 0x000fe40003f26270 */
[----:B------:R-:W-:-:S04]  /*31c0*/  ISETP.LT.OR P0, PT, R3, 0x12, P0 ;  /* 0x000000120300780c */ /* 0x000fc80000701670 */
[----:B------:R-:W-:Y:S02]  /*31d0*/  FSEL R28, R29, -INF , !P0 ;  /* 0xff8000001d1c7808 */ /* 0x000fe40004000000 */
[----:B------:R-:W-:-:S04]  /*31e0*/  ISETP.GT.AND P0, PT, R2, 0x18, !P4 ;  /* 0x000000180200780c */ /* 0x000fc80006704270 */
        /* <DEDUP_REMOVED lines=11> */
[----:B------:R-:W-:-:S04]  /*32a0*/  ISETP.GE.AND P0, PT, R48, 0x29, PT ;  /* 0x000000293000780c */ /* 0x000fc80003f06270 */
[----:B------:R-:W-:Y:S02]  /*32b0*/  P2R R14, PR, RZ, 0x1 ;  /* 0x00000001ff0e7803 */ /* 0x000fe40000000000 */
[----:B------:R-:W-:-:S04]  /*32c0*/  ISETP.GT.AND P0, PT, R2, 0x28, !P0 ;  /* 0x000000280200780c */ /* 0x000fc80004704270 */
[----:B------:R-:W-:-:S04]  /*32d0*/  ISETP.LT.OR P0, PT, R3, 0x29, P0 ;  /* 0x000000290300780c */ /* 0x000fc80000701670 */
[----:B------:R-:W-:Y:S02]  /*32e0*/  FSEL R44, R32, -INF , !P0 ;  /* 0xff800000202c7808 */ /* 0x000fe40004000000 */
[----:B------:R-:W-:-:S04]  /*32f0*/  ISETP.GE.AND P0, PT, R48, 0x1, PT ;  /* 0x000000013000780c */ /* 0x000fc80003f06270 */
[----:B------:R-:W-:Y:S02]  /*3300*/  P2R R19, PR, RZ, 0x1 ;  /* 0x00000001ff137803 */ /* 0x000fe40000000000 */
[----:B------:R-:W-:-:S04]  /*3310*/  ISETP.GT.AND P0, PT, R2, RZ, !P0 ;  /* 0x000000ff0200720c */ /* 0x000fc80004704270 */
[----:B------:R-:W-:-:S04]  /*3320*/  ISETP.LT.OR P0, PT, R3, 0x1, P0 ;  /* 0x000000010300780c */ /* 0x000fc80000701670 */
[----:B------:R-:W-:Y:S02]  /*3330*/  FSEL R22, R60, -INF , !P0 ;  /* 0xff8000003c167808 */ /* 0x000fe40004000000 */
[----:B------:R-:W-:-:S04]  /*3340*/  ISETP.GE.AND P0, PT, R48, 0x2a, PT ;  /* 0x0000002a3000780c */ /* 0x000fc80003f06270 */
[----:B------:R-:W-:Y:S02]  /*3350*/  P2R R13, PR, RZ, 0x1 ;  /* 0x00000001ff0d7803 */ /* 0x000fe40000000000 */
[----:B------:R-:W-:Y:S01]  /*3360*/  ISETP.GT.AND P0, PT, R2, 0x29, !P0 ;  /* 0x000000290200780c */ /* 0x000fe20004704270 */
[----:B-1----:R-:W-:-:S03]  /*3370*/  IMAD.IADD R2, R11, 0x1, R7 ;  /* 0x000000010b027824 */ /* 0x002fc600078e0207 */
[----:B------:R-:W-:Y:S01]  /*3380*/  ISETP.LT.OR P0, PT, R3, 0x2a, P0 ;  /* 0x0000002a0300780c */ /* 0x000fe20000701670 */
[----:B------:R-:W-:-:S03]  /*3390*/  IMAD.IADD R3, R9, 0x1, R7 ;  /* 0x0000000109037824 */ /* 0x000fc600078e0207 */
[----:B------:R-:W-:Y:S02]  /*33a0*/  FSEL R45, R33, -INF , !P0 ;  /* 0xff800000212d7808 */ /* 0x000fe40004000000 */
[----:B------:R-:W-:Y:S02]  /*33b0*/  ISETP.LE.AND P0, PT, R246, c[0x0][0x32c], PT ;  /* 0x0000cb00f6007a0c */ /* 0x000fe40003f03270 */
[----:B------:R-:W-:-:S11]  /*33c0*/  IMNMX R3, R3, R10, PT ;  /* 0x0000000a03037217 */ /* 0x000fd60003800200 */
        /* <DEDUP_REMOVED lines=14> */
.L_x_182:
[----:B------:R-:W-:-:S04]  /*34b0*/  MOV R18, 0x1 ;  /* 0x0000000100127802 */ /* 0x000fc80000000f00 */
[----:B------:R-:W-:-:S13]  /*34c0*/  ISETP.NE.AND P0, PT, R18, c[0x0][0x32c], PT ;  /* 0x0000cb0012007a0c */ /* 0x000fda0003f05270 */
[----:B------:R-:W-:-:S05]  /*34d0*/  @P0 IMAD.HI.U32 R18, R7, c[0x0][0x330], RZ ;  /* 0x0000cc0007120a27 */ /* 0x000fca00078e00ff */
[----:B------:R-:W-:Y:S02]  /*34e0*/  @P0 SHF.R.U32.HI R7, RZ, c[0x0][0x334], R18 ;  /* 0x0000cd00ff070a19 */ /* 0x000fe40000011612 */
.L_x_183:
[----:B------:R-:W-:Y:S05]  /*34f0*/  BSYNC B0 ;  /* 0x0000000000007941 */ /* 0x000fea0003800000 */
.L_x_181:
[----:B------:R-:W-:-:S05]  /*3500*/  IMAD R7, R7, c[0x0][0x32c], R12 ;  /* 0x0000cb0007077a24 */ /* 0x000fca00078e020c */
[----:B------:R-:W-:Y:S02]  /*3510*/  IADD3 R18, R7, c[0x0][0x32c], RZ ;  /* 0x0000cb0007127a10 */ /* 0x000fe40007ffe0ff */
[----:B------:R-:W-:Y:S02]  /*3520*/  IMNMX R2, R2, R7, !PT ;  /* 0x0000000702027217 */ /* 0x000fe40007800200 */
[----:B------:R-:W-:Y:S02]  /*3530*/  IMNMX R3, R3, R18, PT ;  /* 0x0000001203037217 */ /* 0x000fe40003800200 */
.L_x_180:
[----:B------:R-:W-:Y:S02]  /*3540*/  ISETP.NE.AND P0, PT, R16, RZ, PT ;  /* 0x000000ff1000720c */ /* 0x000fe40003f05270 */
[----:B------:R-:W-:Y:S02]  /*3550*/  P2R R7, PR, RZ, 0x40 ;  /* 0x00000040ff077803 */ /* 0x000fe40000000000 */
[----:B------:R-:W-:-:S04]  /*3560*/  ISETP.GT.AND P0, PT, R5, 0x8, !P0 ;  /* 0x000000080500780c */ /* 0x000fc80004704270 */
[----:B------:R-:W-:-:S04]  /*3570*/  ISETP.LT.OR P0, PT, R6, 0x9, P0 ;  /* 0x000000090600780c */ /* 0x000fc80000701670 */
[----:B------:R-:W-:Y:S02]  /*3580*/  FSEL R21, R58, -INF , !P0 ;  /* 0xff8000003a157808 */ /* 0x000fe40004000000 */
[----:B------:R-:W-:-:S04]  /*3590*/  ISETP.NE.AND P0, PT, R15, RZ, PT ;  /* 0x000000ff0f00720c */ /* 0x000fc80003f05270 */
[----:B------:R-:W-:-:S04]  /*35a0*/  ISETP.GT.AND P0, PT, R5, 0x9, !P0 ;  /* 0x000000090500780c */ /* 0x000fc80004704270 */
[----:B------:R-:W-:-:S04]  /*35b0*/  ISETP.LT.OR P0, PT, R6, 0xa, P0 ;  /* 0x0000000a0600780c */ /* 0x000fc80000701670 */
[----:B------:R-:W-:Y:S02]  /*35c0*/  FSEL R23, R59, -INF , !P0 ;  /* 0xff8000003b177808 */ /* 0x000fe40004000000 */
[----:B------:R-:W-:Y:S02]  /*35d0*/  ISETP.GT.AND P0, PT, R5, 0x10, !P6 ;  /* 0x000000100500780c */ /* 0x000fe40007704270 */
[----:B------:R-:W-:Y:S02]  /*35e0*/  ISETP.NE.AND P6, PT, R19, RZ, PT ;  /* 0x000000ff1300720c */ /* 0x000fe40003fc5270 */
        /* <DEDUP_REMOVED lines=17> */
[----:B------:R-:W-:-:S04]  /*3700*/  ISETP.NE.AND P0, PT, R17, RZ, PT ;  /* 0x000000ff1100720c */ /* 0x000fc80003f05270 */
[----:B------:R-:W-:-:S04]  /*3710*/  ISETP.GT.AND P0, PT, R5, 0x1, !P0 ;  /* 0x000000010500780c */ /* 0x000fc80004704270 */
[----:B------:R-:W-:-:S04]  /*3720*/  ISETP.LT.OR P0, PT, R6, 0x2, P0 ;  /* 0x000000020600780c */ /* 0x000fc80000701670 */
[----:B------:R-:W-:Y:S02]  /*3730*/  FSEL R20, R63, -INF , !P0 ;  /* 0xff8000003f147808 */ /* 0x000fe40004000000 */
[----:B------:R-:W-:-:S04]  /*3740*/  ISETP.GT.AND P0, PT, R5, RZ, !P6 ;  /* 0x000000ff0500720c */ /* 0x000fc80007704270 */
[----:B------:R-:W-:-:S04]  /*3750*/  ISETP.LT.OR P0, PT, R6, 0x1, P0 ;  /* 0x000000010600780c */ /* 0x000fc80000701670 */
[----:B------:R-:W-:Y:S02]  /*3760*/  FSEL R18, R62, -INF , !P0 ;  /* 0xff8000003e127808 */ /* 0x000fe40004000000 */
[----:B------:R-:W-:-:S04]  /*3770*/  ISETP.NE.AND P0, PT, R14, RZ, PT ;  /* 0x000000ff0e00720c */ /* 0x000fc80003f05270 */
[----:B------:R-:W-:-:S04]  /*3780*/  ISETP.GT.AND P0, PT, R5, 0x28, !P0 ;  /* 0x000000280500780c */ /* 0x000fc80004704270 */
[----:B------:R-:W-:-:S04]  /*3790*/  ISETP.LT.OR P0, PT, R6, 0x29, P0 ;  /* 0x000000290600780c */ /* 0x000fc80000701670 */
[----:B------:R-:W-:Y:S02]  /*37a0*/  FSEL R48, R34, -INF , !P0 ;  /* 0xff80000022307808 */ /* 0x000fe40004000000 */
[----:B------:R-:W-:-:S04]  /*37b0*/  ISETP.NE.AND P0, PT, R13, RZ, PT ;  /* 0x000000ff0d00720c */ /* 0x000fc80003f05270 */
[----:B------:R-:W-:Y:S02]  /*37c0*/  ISETP.GT.AND P0, PT, R5, 0x29, !P0 ;  /* 0x000000290500780c */ /* 0x000fe40004704270 */
[----:B------:R-:W1:Y:S02]  /*37d0*/  SHFL.IDX PT, R5, R8, 0x3, 0x1c1f ;  /* 0x007c1f0008057f89 */ /* 0x000e6400000e0000 */
[----:B------:R-:W-:-:S04]  /*37e0*/  ISETP.LT.OR P0, PT, R6, 0x2a, P0 ;  /* 0x0000002a0600780c */ /* 0x000fc80000701670 */
[----:B------:R-:W-:Y:S02]  /*37f0*/  FSEL R49, R35, -INF , !P0 ;  /* 0xff80000023317808 */ /* 0x000fe40004000000 */
[----:B------:R-:W-:Y:S02]  /*3800*/  ISETP.GT.AND P0, PT, R2, RZ, !P6 ;  /* 0x000000ff0200720c */ /* 0x000fe40007704270 */
[----:B------:R-:W-:Y:S02]  /*3810*/  ISETP.NE.AND P6, PT, R7, RZ, PT ;  /* 0x000000ff0700720c */ /* 0x000fe40003fc5270 */
[----:B------:R-:W-:-:S04]  /*3820*/  ISETP.LT.OR P0, PT, R3, 0x1, P0 ;  /* 0x000000010300780c */ /* 0x000fc80000701670 */
[----:B------:R-:W-:Y:S02]  /*3830*/  FSEL R50, R92, -INF , !P0 ;  /* 0xff8000005c327808 */ /* 0x000fe40004000000 */
[----:B------:R-:W-:-:S04]  /*3840*/  ISETP.NE.AND P0, PT, R17, RZ, PT ;  /* 0x000000ff1100720c */ /* 0x000fc80003f05270 */
[----:B------:R-:W-:-:S04]  /*3850*/  ISETP.GT.AND P0, PT, R2, 0x1, !P0 ;  /* 0x000000010200780c */ /* 0x000fc80004704270 */
        /* <DEDUP_REMOVED lines=54> */
.L_x_186:
[----:B------:R-:W-:-:S04]  /*3bc0*/  MOV R6, 0x1 ;  /* 0x0000000100067802 */ /* 0x000fc80000000f00 */
[----:B------:R-:W-:-:S13]  /*3bd0*/  ISETP.NE.AND P0, PT, R6, c[0x0][0x32c], PT ;  /* 0x0000cb0006007a0c */ /* 0x000fda0003f05270 */
[----:B------:R-:W-:-:S05]  /*3be0*/  @P0 IMAD.HI.U32 R6, R5, c[0x0][0x330], RZ ;  /* 0x0000cc0005060a27 */ /* 0x000fca00078e00ff */
[----:B------:R-:W-:Y:S02]  /*3bf0*/  @P0 SHF.R.U32.HI R5, RZ, c[0x0][0x334], R6 ;  /* 0x0000cd00ff050a19 */ /* 0x000fe40000011606 */
.L_x_187:
[----:B------:R-:W-:Y:S05]  /*3c00*/  BSYNC B0 ;  /* 0x0000000000007941 */ /* 0x000fea0003800000 */
.L_x_185:
[----:B------:R-:W-:-:S05]  /*3c10*/  IMAD R5, R5, c[0x0][0x32c], R12 ;  /* 0x0000cb0005057a24 */ /* 0x000fca00078e020c */
[----:B------:R-:W-:Y:S02]  /*3c20*/  IADD3 R6, R5, c[0x0][0x32c], RZ ;  /* 0x0000cb0005067a10 */ /* 0x000fe40007ffe0ff */
[----:B------:R-:W-:Y:S02]  /*3c30*/  IMNMX R2, R2, R5, !PT ;  /* 0x0000000502027217 */ /* 0x000fe40007800200 */
[----:B------:R-:W-:Y:S02]  /*3c40*/  IMNMX R3, R3, R6, PT ;  /* 0x0000000603037217 */ /* 0x000fe40003800200 */
.L_x_184:
[----:B------:R-:W-:Y:S01]  /*3c50*/  ISETP.NE.AND P0, PT, R16, RZ, PT ;  /* 0x000000ff1000720c */ /* 0x000fe20003f05270 */
[----:B------:R-:W-:Y:S01]  /*3c60*/  IMAD.SHL.U32 R209, R0, 0x2, RZ ;  /* 0x0000000200d17824 */ /* 0x000fe200078e00ff */
[----:B------:R-:W-:Y:S02]  /*3c70*/  FMNMX.FTZ R134, R22, R24, !PT ;  /* 0x0000001816867209 */ /* 0x000fe40007810000 */
[----:B------:R-:W-:Y:S01]  /*3c80*/  ISETP.GT.AND P0, PT, R2, 0x8, !P0 ;  /* 0x000000080200780c */ /* 0x000fe20004704270 */
[----:B------:R-:W-:Y:S01]  /*3c90*/  IMAD R210, R4, 0x2, R209 ;  /* 0x0000000204d27824 */ /* 0x000fe200078e02d1 */
[----:B------:R-:W-:Y:S01]  /*3ca0*/  FMNMX.FTZ R134, R25, R134, !PT ;  /* 0x0000008619867209 */ /* 0x000fe20007810000 */
[----:B------:R-:W-:Y:S01]  /*3cb0*/  LDSM.16.MT88.4 R148, [R209+0x1880] ;  /* 0x00188000d194783b */ /* 0x000fe20000004200 */
[----:B------:R-:W-:-:S02]  /*3cc0*/  ISETP.LT.OR P0, PT, R3, 0x9, P0 ;  /* 0x000000090300780c */ /* 0x000fc40000701670 */
[----:B------:R-:W-:Y:S01]  /*3cd0*/  FMNMX.FTZ R134, R26, R134, !PT ;  /* 0x000000861a867209 */ /* 0x000fe20007810000 */
[----:B------:R-:W-:Y:S01]  /*3ce0*/  LDSM.16.MT88.4 R108, [R210+0x1880] ;  /* 0x00188000d26c783b */ /* 0x000fe20000004200 */
[----:B------:R-:W-:Y:S02]  /*3cf0*/  FSEL R73, R90, -INF , !P0 ;  /* 0xff8000005a497808 */ /* 0x000fe40004000000 */
[----:B------:R-:W-:Y:S01]  /*3d00*/  ISETP.NE.AND P0, PT, R15, RZ, PT ;  /* 0x000000ff0f00720c */ /* 0x000fe20003f05270 */
[----:B------:R-:W-:Y:S01]  /*3d10*/  LDSM.16.MT88.4 R156, [R209+0x2480] ;  /* 0x00248000d19c783b */ /* 0x000fe20000004200 */
[----:B------:R-:W-:Y:S02]  /*3d20*/  FMNMX.FTZ R134, R27, R134, !PT ;  /* 0x000000861b867209 */ /* 0x000fe40007810000 */
[----:B------:R-:W-:Y:S01]  /*3d30*/  ISETP.GT.AND P0, PT, R2, 0x9, !P0 ;  /* 0x000000090200780c */ /* 0x000fe20004704270 */
[----:B------:R-:W-:Y:S01]  /*3d40*/  LDSM.16.MT88.4 R60, [R210+0x2480] ;  /* 0x00248000d23c783b */ /* 0x000fe20000004200 */
[----:B------:R-:W-:-:S02]  /*3d50*/  FMNMX.FTZ R134, R28, R134, !PT ;  /* 0x000000861c867209 */ /* 0x000fc40007810000 */
[----:B------:R-:W-:Y:S01]  /*3d60*/  ISETP.LT.OR P0, PT, R3, 0xa, P0 ;  /* 0x0000000a0300780c */ /* 0x000fe20000701670 */
[----:B------:R-:W-:Y:S01]  /*3d70*/  LDSM.16.MT88.4 R56, [R210+0x3080] ;  /* 0x00308000d238783b */ /* 0x000fe20000004200 */
[----:B------:R-:W-:Y:S02]  /*3d80*/  FMNMX.FTZ R134, R37, R134, !PT ;  /* 0x0000008625867209 */ /* 0x000fe40007810000 */
[----:B------:R-:W-:Y:S01]  /*3d90*/  FSEL R74, R91, -INF , !P0 ;  /* 0xff8000005b4a7808 */ /* 0x000fe20004000000 */
[----:B------:R-:W-:Y:S01]  /*3da0*/  LDSM.16.MT88.4 R164, [R209+0x3480] ;  /* 0x00348000d1a4783b */ /* 0x000fe20000004200 */
[----:B------:R-:W-:Y:S02]  /*3db0*/  ISETP.GT.AND P0, PT, R2, 0x10, !P6 ;  /* 0x000000100200780c */ /* 0x000fe40007704270 */
[----:B------:R-:W-:Y:S01]  /*3dc0*/  FMNMX.FTZ R134, R39, R134, !PT ;  /* 0x0000008627867209 */ /* 0x000fe20007810000 */
[----:B------:R-:W-:Y:S01]  /*3dd0*/  LDSM.16.MT88.4 R88, [R209+0x1c80] ;  /* 0x001c8000d158783b */ /* 0x000fe20000004200 */
[----:B------:R-:W-:-:S02]  /*3de0*/  ISETP.LT.OR P0, PT, R3, 0x11, P0 ;  /* 0x000000110300780c */ /* 0x000fc40000701670 */
[----:B------:R-:W-:Y:S01]  /*3df0*/  FMNMX.FTZ R134, R42, R134, !PT ;  /* 0x000000862a867209 */ /* 0x000fe20007810000 */
[----:B------:R-:W-:Y:S01]  /*3e00*/  LDSM.16.MT88.4 R136, [R209+0x2880] ;  /* 0x00288000d188783b */ /* 0x000fe20000004200 */
[----:B------:R-:W-:Y:S02]  /*3e10*/  FSEL R75, R86, -INF , !P0 ;  /* 0xff800000564b7808 */ /* 0x000fe40004000000 */
[----:B------:R-:W-:Y:S01]  /*3e20*/  ISETP.GT.AND P0, PT, R2, 0x11, !P5 ;  /* 0x000000110200780c */ /* 0x000fe20006f04270 */
[----:B------:R-:W-:Y:S01]  /*3e30*/  LDSM.16.MT88.4 R144, [R210+0x2880] ;  /* 0x00288000d290783b */ /* 0x000fe20000004200 */
[----:B------:R-:W-:Y:S02]  /*3e40*/  ISETP.NE.AND P5, PT, R14, RZ, PT ;  /* 0x000000ff0e00720c */ /* 0x000fe40003fa5270 */
[----:B------:R-:W-:Y:S01]  /*3e50*/  ISETP.LT.OR P0, PT, R3, 0x12, P0 ;  /* 0x000000120300780c */ /* 0x000fe20000701670 */
[----:B------:R-:W-:Y:S01]  /*3e60*/  LDSM.16.MT88.4 R172, [R210+0x3480] ;  /* 0x00348000d2ac783b */ /* 0x000fe20000004200 */
[----:B------:R-:W-:-:S02]  /*3e70*/  FMNMX.FTZ R134, R43, R134, !PT ;  /* 0x000000862b867209 */ /* 0x000fc40007810000 */
[----:B------:R-:W-:Y:S01]  /*3e80*/  FSEL R121, R87, -INF , !P0 ;  /* 0xff80000057797808 */ /* 0x000fe20004000000 */
[----:B------:R-:W-:Y:S01]  /*3e90*/  LDSM.16.MT88.4 R180, [R209+0x3880] ;  /* 0x00388000d1b4783b */ /* 0x000fe20000004200 */
[----:B------:R-:W-:Y:S02]  /*3ea0*/  ISETP.GT.AND P0, PT, R2, 0x18, !P4 ;  /* 0x000000180200780c */ /* 0x000fe40006704270 */
[----:B------:R-:W-:Y:S01]  /*3eb0*/  ISETP.NE.AND P4, PT, R19, RZ, PT ;  /* 0x000000ff1300720c */ /* 0x000fe20003f85270 */
[----:B------:R-:W-:Y:S01]  /*3ec0*/  LDSM.16.MT88.4 R104, [R209+0x2080] ;  /* 0x00208000d168783b */ /* 0x000fe20000004200 */
[----:B------:R-:W-:Y:S02]  /*3ed0*/  ISETP.LT.OR P0, PT, R3, 0x19, P0 ;  /* 0x000000190300780c */ /* 0x000fe40000701670 */
[----:B------:R-:W-:Y:S01]  /*3ee0*/  FMNMX.FTZ R134, R44, R134, !PT ;  /* 0x000000862c867209 */ /* 0x000fe20007810000 */
[----:B------:R-:W-:Y:S01]  /*3ef0*/  LDSM.16.MT88.4 R160, [R210+0x2080] ;  /* 0x00208000d2a0783b */ /* 0x000fe20000004200 */
[----:B------:R-:W-:-:S02]  /*3f00*/  FSEL R123, R82, -INF , !P0 ;  /* 0xff800000527b7808 */ /* 0x000fc40004000000 */
[C---:B------:R-:W-:Y:S01]  /*3f10*/  ISETP.GT.AND P0, PT, R2.reuse, 0x19, !P3 ;  /* 0x000000190200780c */ /* 0x040fe20005f04270 */
[----:B------:R-:W-:Y:S01]  /*3f20*/  LDSM.16.MT88.4 R168, [R209+0x2c80] ;  /* 0x002c8000d1a8783b */ /* 0x000fe20000004200 */
[----:B------:R-:W-:Y:S02]  /*3f30*/  ISETP.NE.AND P3, PT, R17, RZ, PT ;  /* 0x000000ff1100720c */ /* 0x000fe40003f65270 */
[----:B------:R-:W-:Y:S01]  /*3f40*/  ISETP.LT.OR P0, PT, R3, 0x1a, P0 ;  /* 0x0000001a0300780c */ /* 0x000fe20000701670 */
[----:B------:R-:W-:Y:S01]  /*3f50*/  LDSM.16.MT88.4 R176, [R210+0x2c80] ;  /* 0x002c8000d2b0783b */ /* 0x000fe20000004200 */
[----:B------:R-:W-:Y:S02]  /*3f60*/  ISETP.NE.AND P6, PT, R13, RZ, PT ;  /* 0x000000ff0d00720c */ /* 0x000fe40003fc5270 */
[----:B------:R-:W-:Y:S01]  /*3f70*/  FSEL R130, R83, -INF , !P0 ;  /* 0xff80000053827808 */ /* 0x000fe20004000000 */
[----:B------:R-:W-:Y:S01]  /*3f80*/  LDSM.16.MT88.4 R184, [R210+0x3880] ;  /* 0x00388000d2b8783b */ /* 0x000fe20000004200 */
[----:B------:R-:W-:-:S02]  /*3f90*/  ISETP.GT.AND P0, PT, R2, 0x20, !P2 ;  /* 0x000000200200780c */ /* 0x000fc40005704270 */
[----:B------:R-:W-:Y:S02]  /*3fa0*/  FMNMX.FTZ R134, R45, R134, !PT ;  /* 0x000000862d867209 */ /* 0x000fe40007810000 */
[----:B------:R-:W-:Y:S02]  /*3fb0*/  ISETP.LT.OR P0, PT, R3, 0x21, P0 ;  /* 0x000000210300780c */ /* 0x000fe40000701670 */
[----:B------:R-:W-:Y:S02]  /*3fc0*/  FMNMX.FTZ R132, R50, R51, !PT ;  /* 0x0000003332847209 */ /* 0x000fe40007810000 */
[----:B------:R-:W-:Y:S02]  /*3fd0*/  FSEL R188, R78, -INF , !P0 ;  /* 0xff8000004ebc7808 */ /* 0x000fe40004000000 */
[----:B------:R-:W-:Y:S02]  /*3fe0*/  ISETP.GT.AND P0, PT, R2, 0x21, !P1 ;  /* 0x000000210200780c */ /* 0x000fe40004f04270 */
[----:B------:R-:W-:-:S02]  /*3ff0*/  FMNMX.FTZ R132, R68, R132, !PT ;  /* 0x0000008444847209 */ /* 0x000fc40007810000 */
[----:B------:R-:W-:Y:S02]  /*4000*/  ISETP.LT.OR P0, PT, R3, 0x22, P0 ;  /* 0x000000220300780c */ /* 0x000fe40000701670 */
[----:B------:R-:W-:Y:S02]  /*4010*/  FMNMX.FTZ R132, R72, R132, !PT ;  /* 0x0000008448847209 */ /* 0x000fe40007810000 */
[----:B------:R-:W-:Y:S02]  /*4020*/  FSEL R189, R79, -INF , !P0 ;  /* 0xff8000004fbd7808 */ /* 0x000fe40004000000 */
[----:B------:R-:W-:Y:S01]  /*4030*/  ISETP.GT.AND P0, PT, R2, 0x1, !P3 ;  /* 0x000000010200780c */ /* 0x000fe20005f04270 */
[----:B------:R-:W-:Y:S01]  /*4040*/  LDSM.16.MT88.4 R76, [R209+0x3080] ;  /* 0x00308000d14c783b */ /* 0x000fe20000004200 */
[----:B------:R-:W-:Y:S02]  /*4050*/  FMNMX.FTZ R133, R18, R20, !PT ;  /* 0x0000001412857209 */ /* 0x000fe40007810000 */
[----:B------:R-:W-:-:S02]  /*4060*/  ISETP.LT.OR P0, PT, R3, 0x2, P0 ;  /* 0x000000020300780c */ /* 0x000fc40000701670 */
[----:B------:R-:W-:Y:S02]  /*4070*/  FMNMX.FTZ R132, R120, R132, !PT ;  /* 0x0000008478847209 */ /* 0x000fe40007810000 */
[----:B------:R-:W-:Y:S02]  /*4080*/  FSEL R15, R95, -INF , !P0 ;  /* 0xff8000005f0f7808 */ /* 0x000fe40004000000 */
[----:B------:R-:W-:Y:S02]  /*4090*/  ISETP.GT.AND P0, PT, R2, RZ, !P4 ;  /* 0x000000ff0200720c */ /* 0x000fe40006704270 */
[----:B------:R-:W-:Y:S02]  /*40a0*/  FMNMX.FTZ R133, R21, R133, !PT ;  /* 0x0000008515857209 */ /* 0x000fe40007810000 */
[----:B------:R-:W-:Y:S02]  /*40b0*/  ISETP.LT.OR P0, PT, R3, 0x1, P0 ;  /* 0x000000010300780c */ /* 0x000fe40000701670 */
[----:B------:R-:W-:-:S02]  /*40c0*/  FMNMX.FTZ R132, R122, R132, !PT ;  /* 0x000000847a847209 */ /* 0x000fc40007810000 */
[----:B------:R-:W-:Y:S02]  /*40d0*/  FSEL R14, R94, -INF , !P0 ;  /* 0xff8000005e0e7808 */ /* 0x000fe40004000000 */
[----:B------:R-:W-:Y:S01]  /*40e0*/  ISETP.GT.AND P0, PT, R2, 0x28, !P5 ;  /* 0x000000280200780c */ /* 0x000fe20006f04270 */
[----:B------:R-:W-:Y:S01]  /*40f0*/  LDSM.16.MT88.4 R92, [R210+0x1c80] ;  /* 0x001c8000d25c783b */ /* 0x000fe20000004200 */
[----:B------:R-:W-:Y:S02]  /*4100*/  FMNMX.FTZ R133, R23, R133, !PT ;  /* 0x0000008517857209 */ /* 0x000fe40007810000 */
[----:B------:R-:W-:Y:S02]  /*4110*/  ISETP.LT.OR P0, PT, R3, 0x29, P0 ;  /* 0x000000290300780c */ /* 0x000fe40000701670 */
[----:B------:R-:W-:Y:S02]  /*4120*/  FMNMX.FTZ R132, R131, R132, !PT ;  /* 0x0000008483847209 */ /* 0x000fe40007810000 */
[----:B------:R-:W-:-:S02]  /*4130*/  FSEL R191, R66, -INF , !P0 ;  /* 0xff80000042bf7808 */ /* 0x000fc40004000000 */
[----:B------:R-:W-:Y:S02]  /*4140*/  ISETP.GT.AND P0, PT, R2, 0x29, !P6 ;  /* 0x000000290200780c */ /* 0x000fe40007704270 */
[----:B------:R-:W1:Y:S01]  /*4150*/  SHFL.BFLY PT, R2, R134, 0x2, 0x1f ;  /* 0x0c401f0086027f89 */ /* 0x000e6200000e0000 */
[----:B------:R-:W-:Y:S02]  /*4160*/  FMNMX.FTZ R133, R36, R133, !PT ;  /* 0x0000008524857209 */ /* 0x000fe40007810000 */
[----:B------:R-:W-:Y:S02]  /*4170*/  FMNMX.FTZ R132, R135, R132, !PT ;  /* 0x0000008487847209 */ /* 0x000fe40007810000 */
[----:B------:R-:W-:Y:S02]  /*4180*/  FMNMX.FTZ R133, R38, R133, !PT ;  /* 0x0000008526857209 */ /* 0x000fe40007810000 */
[----:B------:R-:W-:Y:S02]  /*4190*/  FMNMX.FTZ R132, R194, R132, !PT ;  /* 0x00000084c2847209 */ /* 0x000fe40007810000 */
[----:B------:R-:W-:-:S02]  /*41a0*/  FMNMX.FTZ R133, R40, R133, !PT ;  /* 0x0000008528857209 */ /* 0x000fc40007810000 */
[----:B------:R-:W-:Y:S02]  /*41b0*/  FMNMX.FTZ R132, R193, R132, !PT ;  /* 0x00000084c1847209 */ /* 0x000fe40007810000 */
[----:B------:R-:W-:Y:S02]  /*41c0*/  FMNMX.FTZ R133, R41, R133, !PT ;  /* 0x0000008529857209 */ /* 0x000fe40007810000 */
[----:B------:R-:W-:Y:S02]  /*41d0*/  FMNMX.FTZ R132, R192, R132, !PT ;  /* 0x00000084c0847209 */ /* 0x000fe40007810000 */
[----:B------:R-:W-:Y:S02]  /*41e0*/  FMNMX.FTZ R133, R46, R133, !PT ;  /* 0x000000852e857209 */ /* 0x000fe40007810000 */
[----:B------:R-:W-:Y:S02]  /*41f0*/  FMNMX.FTZ R132, R195, R132, !PT ;  /* 0x00000084c3847209 */ /* 0x000fe40007810000 */
[----:B------:R-:W-:-:S02]  /*4200*/  FMNMX.FTZ R133, R47, R133, !PT ;  /* 0x000000852f857209 */ /* 0x000fc40007810000 */
[----:B------:R-:W-:Y:S01]  /*4210*/  ISETP.LT.OR P0, PT, R3, 0x2a, P0 ;  /* 0x0000002a0300780c */ /* 0x000fe20000701670 */
[----:B------:R-:W2:Y:S01]  /*4220*/  SHFL.BFLY PT, R5, R132, 0x2, 0x1f ;  /* 0x0c401f0084057f89 */ /* 0x000ea200000e0000 */
[----:B-1----:R-:W-:Y:S02]  /*4230*/  FMNMX.FTZ R134, R134, R2, !PT ;  /* 0x0000000286867209 */ /* 0x002fe40007810000 */
[----:B------:R-:W-:Y:S02]  /*4240*/  FMNMX.FTZ R133, R48, R133, !PT ;  /* 0x0000008530857209 */ /* 0x000fe40007810000 */
[----:B------:R-:W-:Y:S01]  /*4250*/  FSEL R190, R67, -INF , !P0 ;  /* 0xff80000043be7808 */ /* 0x000fe20004000000 */
[----:B------:R-:W1:Y:S01]  /*4260*/  SHFL.BFLY PT, R2, R134, 0x1, 0x1f ;  /* 0x0c201f0086027f89 */ /* 0x000e6200000e0000 */
[----:B------:R-:W-:Y:S02]  /*4270*/  FMNMX.FTZ R133, R49, R133, !PT ;  /* 0x0000008531857209 */ /* 0x000fe40007810000 */
[----:B------:R-:W-:-:S02]  /*4280*/  ISETP.NE.AND P6, PT, R247, 0x1, PT ;  /* 0x00000001f700780c */ /* 0x000fc40003fc5270 */
[----:B------:R-:W-:Y:S02]  /*4290*/  IADD3 R207, R207, -0x2, RZ ;  /* 0xfffffffecfcf7810 */ /* 0x000fe40007ffe0ff */
[----:B--2---:R-:W-:-:S05]  /*42a0*/  FMNMX.FTZ R132, R132, R5, !PT ;  /* 0x0000000584847209 */ /* 0x004fca0007810000 */
[----:B------:R-:W2:Y:S01]  /*42b0*/  SHFL.BFLY PT, R5, R132, 0x1, 0x1f ;  /* 0x0c201f0084057f89 */ /* 0x000ea200000e0000 */
[----:B-1----:R-:W-:-:S03]  /*42c0*/  FMNMX.FTZ R134, R134, R2, !PT ;  /* 0x0000000286867209 */ /* 0x002fc60007810000 */
[----:B------:R-:W1:Y:S01]  /*42d0*/  SHFL.BFLY PT, R2, R133, 0x2, 0x1f ;  /* 0x0c401f0085027f89 */ /* 0x000e6200000e0000 */
[C---:B------:R-:W-:Y:S01]  /*42e0*/  FSETP.NEU.FTZ.AND P0, PT, R134.reuse, -INF , PT ;  /* 0xff8000008600780b */ /* 0x040fe20003f1d000 */
[----:B------:R-:W-:-:S05]  /*42f0*/  FMUL.FTZ R3, R134, c[0x0][0x2d0] ;  /* 0x0000b40086037a20 */ /* 0x000fca0000410000 */
[----:B------:R-:W-:Y:S02]  /*4300*/  FSEL R3, R3, RZ, P0 ;  /* 0x000000ff03037208 */ /* 0x000fe40000000000 */
[----:B--2---:R-:W-:Y:S02]  /*4310*/  FMNMX.FTZ R132, R132, R5, !PT ;  /* 0x0000000584847209 */ /* 0x004fe40007810000 */
[----:B------:R-:W-:Y:S02]  /*4320*/  FMNMX.FTZ R5, R14, R15, !PT ;  /* 0x0000000f0e057209 */ /* 0x000fe40007810000 */
[----:B-1----:R-:W-:Y:S01]  /*4330*/  FMNMX.FTZ R133, R133, R2, !PT ;  /* 0x0000000285857209 */ /* 0x002fe20007810000 */
[----:B------:R-:W-:Y:S01]  /*4340*/  FMUL.FTZ R13, R132, c[0x0][0x2d0] ;  /* 0x0000b400840d7a20 */ /* 0x000fe20000410000 */
[----:B------:R-:W-:-:S03]  /*4350*/  FMNMX.FTZ R5, R73, R5, !PT ;  /* 0x0000000549057209 */ /* 0x000fc60007810000 */
[----:B------:R-:W1:Y:S01]  /*4360*/  SHFL.BFLY PT, R2, R133, 0x1, 0x1f ;  /* 0x0c201f0085027f89 */ /* 0x000e6200000e0000 */
[----:B------:R-:W-:-:S04]  /*4370*/  FMNMX.FTZ R5, R74, R5, !PT ;  /* 0x000000054a057209 */ /* 0x000fc80007810000 */
[----:B------:R-:W-:-:S04]  /*4380*/  FMNMX.FTZ R128, R75, R5, !PT ;  /* 0x000000054b807209 */ /* 0x000fc80007810000 */
[----:B------:R-:W-:-:S04]  /*4390*/  FMNMX.FTZ R128, R121, R128, !PT ;  /* 0x0000008079807209 */ /* 0x000fc80007810000 */
[----:B------:R-:W-:-:S04]  /*43a0*/  FMNMX.FTZ R128, R123, R128, !PT ;  /* 0x000000807b807209 */ /* 0x000fc80007810000 */
[----:B------:R-:W-:-:S04]  /*43b0*/  FMNMX.FTZ R128, R130, R128, !PT ;  /* 0x0000008082807209 */ /* 0x000fc80007810000 */
[----:B------:R-:W-:Y:S02]  /*43c0*/  FMNMX.FTZ R128, R188, R128, !PT ;  /* 0x00000080bc807209 */ /* 0x000fe40007810000 */
[----:B-1----:R-:W-:Y:S02]  /*43d0*/  FMNMX.FTZ R133, R133, R2, !PT ;  /* 0x0000000285857209 */ /* 0x002fe40007810000 */
[----:B------:R-:W-:Y:S02]  /*43e0*/  FMNMX.FTZ R128, R189, R128, !PT ;  /* 0x00000080bd807209 */ /* 0x000fe40007810000 */
[C---:B------:R-:W-:Y:S01]  /*43f0*/  FSETP.NEU.FTZ.AND P0, PT, R133.reuse, -INF , PT ;  /* 0xff8000008500780b */ /* 0x040fe20003f1d000 */
[----:B------:R-:W-:Y:S01]  /*4400*/  FMUL.FTZ R2, R133, c[0x0][0x2d0] ;  /* 0x0000b40085027a20 */ /* 0x000fe20000410000 */
[----:B------:R-:W-:-:S04]  /*4410*/  FMNMX.FTZ R128, R191, R128, !PT ;  /* 0x00000080bf807209 */ /* 0x000fc80007810000 */
[----:B------:R-:W-:Y:S02]  /*4420*/  FSEL R2, R2, RZ, P0 ;  /* 0x000000ff02027208 */ /* 0x000fe40000000000 */
[----:B------:R-:W-:Y:S02]  /*4430*/  FMNMX.FTZ R128, R190, R128, !PT ;  /* 0x00000080be807209 */ /* 0x000fe40007810000 */
[----:B------:R-:W-:Y:S01]  /*4440*/  FSETP.NEU.FTZ.AND P0, PT, R132, -INF , PT ;  /* 0xff8000008400780b */ /* 0x000fe20003f1d000 */
[--C-:B------:R-:W-:Y:S02]  /*4450*/  FFMA.FTZ R0, R18, c[0x0][0x2d0], -R2.reuse ;  /* 0x0000b40012007a23 */ /* 0x100fe40000010802 */
[----:B------:R-:W1:Y:S01]  /*4460*/  SHFL.BFLY PT, R5, R128, 0x2, 0x1f ;  /* 0x0c401f0080057f89 */ /* 0x000e6200000e0000 */
[----:B------:R-:W-:Y:S01]  /*4470*/  FSEL R13, R13, RZ, P0 ;  /* 0x000000ff0d0d7208 */ /* 0x000fe20000000000 */
[----:B------:R2:W-:Y:S02]  /*4480*/  MUFU.EX2 R206, R0 ;  /* 0x0000000000ce7308 */ /* 0x0005e40000000800 */
[----:B--2---:R-:W-:-:S06]  /*4490*/  FFMA.FTZ R0, R20, c[0x0][0x2d0], -R2 ;  /* 0x0000b40014007a23 */ /* 0x004fcc0000010802 */
[----:B------:R2:W3:Y:S01]  /*44a0*/  MUFU.EX2 R205, R0 ;  /* 0x0000000000cd7308 */ /* 0x0004e20000000800 */
[----:B-1----:R-:W-:-:S05]  /*44b0*/  FMNMX.FTZ R128, R128, R5, !PT ;  /* 0x0000000580807209 */ /* 0x002fca0007810000 */
[----:B------:R-:W1:Y:S01]  /*44c0*/  SHFL.BFLY PT, R5, R128, 0x1, 0x1f ;  /* 0x0c201f0080057f89 */ /* 0x000e6200000e0000 */
[----:B--2---:R-:W-:Y:S01]  /*44d0*/  FFMA.FTZ R0, R21, c[0x0][0x2d0], -R2 ;  /* 0x0000b40015007a23 */ /* 0x004fe20000010802 */
[----:B---3--:R-:W-:-:S03]  /*44e0*/  F2FP.PACK_AB R9, R205, R206 ;  /* 0x000000cecd09723e */ /* 0x008fc600000000ff */
[----:B------:R2:W-:Y:S01]  /*44f0*/  MUFU.EX2 R227, R0 ;  /* 0x0000000000e37308 */ /* 0x0005e20000000800 */
[----:B-1----:R-:W-:Y:S01]  /*4500*/  FMNMX.FTZ R128, R128, R5, !PT ;  /* 0x0000000580807209 */ /* 0x002fe20007810000 */
[----:B------:R-:W-:-:S03]  /*4510*/  FFMA.FTZ R5, R22, c[0x0][0x2d0], -R3 ;  /* 0x0000b40016057a23 */ /* 0x000fc60000010803 */
[C---:B------:R-:W-:Y:S01]  /*4520*/  FSETP.NEU.FTZ.AND P0, PT, R128.reuse, -INF , PT ;  /* 0xff8000008000780b */ /* 0x040fe20003f1d000 */
[----:B--2---:R-:W-:Y:S02]  /*4530*/  FFMA.FTZ R0, R23, c[0x0][0x2d0], -R2 ;  /* 0x0000b40017007a23 */ /* 0x004fe40000010802 */
[----:B------:R1:W-:Y:S01]  /*4540*/  MUFU.EX2 R232, R5 ;  /* 0x0000000500e87308 */ /* 0x0003e20000000800 */
[----:B------:R-:W-:-:S05]  /*4550*/  FMUL.FTZ R12, R128, c[0x0][0x2d0] ;  /* 0x0000b400800c7a20 */ /* 0x000fca0000410000 */
[----:B------:R-:W-:Y:S02]  /*4560*/  FSEL R12, R12, RZ, P0 ;  /* 0x000000ff0c0c7208 */ /* 0x000fe40000000000 */
[----:B------:R2:W3:Y:S01]  /*4570*/  MUFU.EX2 R229, R0 ;  /* 0x0000000000e57308 */ /* 0x0004e20000000800 */
[----:B-1----:R-:W-:-:S07]  /*4580*/  FFMA.FTZ R5, R24, c[0x0][0x2d0], -R3 ;  /* 0x0000b40018057a23 */ /* 0x002fce0000010803 */
[----:B------:R1:W4:Y:S01]  /*4590*/  MUFU.EX2 R230, R5 ;  /* 0x0000000500e67308 */ /* 0x0003220000000800 */
[----:B--2---:R-:W-:Y:S01]  /*45a0*/  FFMA.FTZ R0, R27, c[0x0][0x2d0], -R3 ;  /* 0x0000b4001b007a23 */ /* 0x004fe20000010803 */
[----:B---3--:R-:W-:-:S06]  /*45b0*/  F2FP.PACK_AB R11, R229, R227 ;  /* 0x000000e3e50b723e */ /* 0x008fcc00000000ff */
[----:B------:R2:W-:Y:S01]  /*45c0*/  MUFU.EX2 R235, R0 ;  /* 0x0000000000eb7308 */ /* 0x0005e20000000800 */
[----:B-1----:R-:W-:Y:S01]  /*45d0*/  FFMA.FTZ R5, R25, c[0x0][0x2d0], -R3 ;  /* 0x0000b40019057a23 */ /* 0x002fe20000010803 */
[----:B----4-:R-:W-:-:S06]  /*45e0*/  F2FP.PACK_AB R8, R230, R232 ;  /* 0x000000e8e608723e */ /* 0x010fcc00000000ff */
[----:B------:R1:W-:Y:S01]  /*45f0*/  MUFU.EX2 R239, R5 ;  /* 0x0000000500ef7308 */ /* 0x0003e20000000800 */
[----:B--2---:R-:W-:-:S07]  /*4600*/  FFMA.FTZ R0, R28, c[0x0][0x2d0], -R3 ;  /* 0x0000b4001c007a23 */ /* 0x004fce0000010803 */
[----:B------:R2:W3:Y:S01]  /*4610*/  MUFU.EX2 R238, R0 ;  /* 0x0000000000ee7308 */ /* 0x0004e20000000800 */
[----:B-1----:R-:W-:-:S07]  /*4620*/  FFMA.FTZ R5, R26, c[0x0][0x2d0], -R3 ;  /* 0x0000b4001a057a23 */ /* 0x002fce0000010803 */
[----:B------:R-:W1:Y:S01]  /*4630*/  MUFU.EX2 R240, R5 ;  /* 0x0000000500f07308 */ /* 0x000e620000000800 */
[----:B--2---:R-:W-:Y:S01]  /*4640*/  FFMA.FTZ R0, R37, c[0x0][0x2d0], -R3 ;  /* 0x0000b40025007a23 */ /* 0x004fe20000010803 */
[----:B---3--:R-:W-:-:S06]  /*4650*/  F2FP.PACK_AB R4, R238, R235 ;  /* 0x000000ebee04723e */ /* 0x008fcc00000000ff */
[----:B------:R2:W-:Y:S01]  /*4660*/  MUFU.EX2 R242, R0 ;  /* 0x0000000000f27308 */ /* 0x0005e20000000800 */
[----:B-1----:R-:W-:-:S07]  /*4670*/  F2FP.PACK_AB R10, R240, R239 ;  /* 0x000000eff00a723e */ /* 0x002fce00000000ff */
[----:B------:R-:W-:Y:S01]  /*4680*/  HMMA.16816.F32 R16, R8, R148, RZ ;  /* 0x000000940810723c */ /* 0x000fe200000018ff */
[----:B--2---:R-:W-:-:S04]  /*4690*/  FFMA.FTZ R0, R39, c[0x0][0x2d0], -R3 ;  /* 0x0000b40027007a23 */ /* 0x004fc80000010803 */
[----:B------:R1:W2:Y:S03]  /*46a0*/  MUFU.EX2 R243, R0 ;  /* 0x0000000000f37308 */ /* 0x0002a60000000800 */
[C---:B------:R-:W-:Y:S08]  /*46b0*/  HMMA.16816.F32 R32, R8.reuse, R108, RZ ;  /* 0x0000006c0820723c */ /* 0x040ff000000018ff */
[----:B------:R-:W-:Y:S01]  /*46c0*/  HMMA.16816.F32 R28, R8, R156, RZ ;  /* 0x0000009c081c723c */ /* 0x000fe200000018ff */
[----:B-1----:R-:W-:Y:S01]  /*46d0*/  FFMA.FTZ R0, R36, c[0x0][0x2d0], -R2 ;  /* 0x0000b40024007a23 */ /* 0x002fe20000010802 */
[----:B--2---:R-:W-:-:S06]  /*46e0*/  F2FP.PACK_AB R6, R243, R242 ;  /* 0x000000f2f306723e */ /* 0x004fcc00000000ff */
[C---:B------:R-:W-:Y:S01]  /*46f0*/  HMMA.16816.F32 R24, R8.reuse, R60, RZ ;  /* 0x0000003c0818723c */ /* 0x040fe200000018ff */
[----:B------:R1:W-:Y:S07]  /*4700*/  MUFU.EX2 R225, R0 ;  /* 0x0000000000e17308 */ /* 0x0003ee0000000800 */
[C---:B------:R-:W-:Y:S08]  /*4710*/  HMMA.16816.F32 R20, R8.reuse, R76, RZ ;  /* 0x0000004c0814723c */ /* 0x040ff000000018ff */
[----:B------:R-:W-:Y:S01]  /*4720*/  HMMA.16816.F32 R84, R8, R56, RZ ;  /* 0x000000380854723c */ /* 0x000fe200000018ff */
[----:B-1----:R-:W-:-:S04]  /*4730*/  FFMA.FTZ R0, R38, c[0x0][0x2d0], -R2 ;  /* 0x0000b40026007a23 */ /* 0x002fc80000010802 */
        /* <DEDUP_REMOVED lines=11> */
[----:B------:R-:W-:Y:S01]  /*47f0*/  HMMA.16816.F32 R8, R8, R58, RZ ;  /* 0x0000003a0808723c */ /* 0x000fe200000018ff */
[----:B-1----:R-:W-:Y:S01]  /*4800*/  FFMA.FTZ R0, R42, c[0x0][0x2d0], -R3 ;  /* 0x0000b4002a007a23 */ /* 0x002fe20000010803 */
[----:B--2---:R-:W-:-:S03]  /*4810*/  F2FP.PACK_AB R7, R241, R237 ;  /* 0x000000edf107723e */ /* 0x004fc600000000ff */
[----:B------:R1:W-:Y:S04]  /*4820*/  MUFU.EX2 R236, R0 ;  /* 0x0000000000ec7308 */ /* 0x0003e80000000800 */
[C---:B------:R-:W-:Y:S08]  /*4830*/  HMMA.16816.F32 R36, R4.reuse, R166, R36 ;  /* 0x000000a60424723c */ /* 0x040ff00000001824 */
[----:B------:R-:W-:Y:S01]  /*4840*/  HMMA.16816.F32 R16, R4, R88, R16 ;  /* 0x000000580410723c */ /* 0x000fe20000001810 */
[----:B-1----:R-:W-:-:S04]  /*4850*/  FFMA.FTZ R0, R43, c[0x0][0x2d0], -R3 ;  /* 0x0000b4002b007a23 */ /* 0x002fc80000010803 */
[----:B------:R1:W2:Y:S03]  /*4860*/  MUFU.EX2 R233, R0 ;  /* 0x0000000000e97308 */ /* 0x0002a60000000800 */
[C---:B------:R-:W-:Y:S08]  /*4870*/  HMMA.16816.F32 R32, R4.reuse, R92, R32 ;  /* 0x0000005c0420723c */ /* 0x040ff00000001820 */
[----:B------:R-:W-:Y:S01]  /*4880*/  HMMA.16816.F32 R28, R4, R136, R28 ;  /* 0x00000088041c723c */ /* 0x000fe2000000181c */
[----:B-1----:R-:W-:-:S07]  /*4890*/  FFMA.FTZ R0, R44, c[0x0][0x2d0], -R3 ;  /* 0x0000b4002c007a23 */ /* 0x002fce0000010803 */
[C---:B------:R-:W-:Y:S01]  /*48a0*/  HMMA.16816.F32 R24, R4.reuse, R144, R24 ;  /* 0x000000900418723c */ /* 0x040fe20000001818 */
[----:B------:R-:W-:Y:S01]  /*48b0*/  FFMA.FTZ R3, R45, c[0x0][0x2d0], -R3 ;  /* 0x0000b4002d037a23 */ /* 0x000fe20000010803 */
[----:B--2---:R-:W-:Y:S01]  /*48c0*/  F2FP.PACK_AB R96, R233, R236 ;  /* 0x000000ece960723e */ /* 0x004fe200000000ff */
[----:B------:R1:W-:Y:S05]  /*48d0*/  MUFU.EX2 R231, R0 ;  /* 0x0000000000e77308 */ /* 0x0003ea0000000800 */
[C---:B------:R-:W-:Y:S03]  /*48e0*/  HMMA.16816.F32 R20, R4.reuse, R164, R20 ;  /* 0x000000a40414723c */ /* 0x040fe60000001814 */
[----:B------:R-:W2:Y:S05]  /*48f0*/  MUFU.EX2 R228, R3 ;  /* 0x0000000300e47308 */ /* 0x000eaa0000000800 */
[----:B------:R-:W-:Y:S01]  /*4900*/  HMMA.16816.F32 R84, R4, R172, R84 ;  /* 0x000000ac0454723c */ /* 0x000fe20000001854 */
[----:B-1----:R-:W-:-:S04]  /*4910*/  FFMA.FTZ R0, R46, c[0x0][0x2d0], -R2 ;  /* 0x0000b4002e007a23 */ /* 0x002fc80000010802 */
[----:B------:R1:W-:Y:S03]  /*4920*/  MUFU.EX2 R204, R0 ;  /* 0x0000000000cc7308 */ /* 0x0003e60000000800 */
[----:B------:R-:W-:Y:S01]  /*4930*/  HMMA.16816.F32 R152, R4, R90, R152 ;  /* 0x0000005a0498723c */ /* 0x000fe20000001898 */
[----:B--2---:R-:W-:Y:S01]  /*4940*/  F2FP.PACK_AB R98, R228, R231 ;  /* 0x000000e7e462723e */ /* 0x004fe200000000ff */
[----:B------:R-:W-:-:S06]  /*4950*/  @P6 IMAD.HI.U32 R3, R129, c[0x0][0x2c8], RZ ;  /* 0x0000b20081036a27 */ /* 0x000fcc00078e00ff */
[----:B------:R-:W-:Y:S01]  /*4960*/  HMMA.16816.F32 R112, R4, R94, R112 ;  /* 0x0000005e0470723c */ /* 0x000fe20000001870 */
[----:B------:R-:W-:Y:S02]  /*4970*/  @P6 SHF.R.U32.HI R129, RZ, c[0x0][0x2cc], R3 ;  /* 0x0000b300ff816a19 */ /* 0x000fe40000011603 */
[----:B------:R-:W-:-:S03]  /*4980*/  ISETP.LE.AND P6, PT, R246, c[0x0][0x32c], PT ;  /* 0x0000cb00f6007a0c */ /* 0x000fc60003fc3270 */
[----:B------:R-:W-:Y:S02]  /*4990*/  IMAD.IADD R3, R244, 0x1, R129 ;  /* 0x00000001f4037824 */ /* 0x000fe400078e0281 */
[--C-:B-1----:R-:W-:Y:S01]  /*49a0*/  FFMA.FTZ R0, R47, c[0x0][0x2d0], -R2.reuse ;  /* 0x0000b4002f007a23 */ /* 0x102fe20000010802 */
[C---:B------:R-:W-:Y:S03]  /*49b0*/  HMMA.16816.F32 R124, R4.reuse, R138, R124 ;  /* 0x0000008a047c723c */ /* 0x040fe6000000187c */
[----:B------:R1:W2:Y:S05]  /*49c0*/  MUFU.EX2 R203, R0 ;  /* 0x0000000000cb7308 */ /* 0x0002aa0000000800 */
[C---:B------:R-:W-:Y:S08]  /*49d0*/  HMMA.16816.F32 R64, R4.reuse, R146, R64 ;  /* 0x000000920440723c */ /* 0x040ff00000001840 */
[----:B------:R-:W-:Y:S01]  /*49e0*/  HMMA.16816.F32 R8, R4, R174, R8 ;  /* 0x000000ae0408723c */ /* 0x000fe20000001808 */
[--C-:B-1----:R-:W-:Y:S01]  /*49f0*/  FFMA.FTZ R0, R48, c[0x0][0x2d0], -R2.reuse ;  /* 0x0000b40030007a23 */ /* 0x102fe20000010802 */
[----:B--2---:R-:W-:Y:S01]  /*4a00*/  F2FP.PACK_AB R97, R203, R204 ;  /* 0x000000cccb61723e */ /* 0x004fe200000000ff */
[----:B------:R-:W-:-:S02]  /*4a10*/  FFMA.FTZ R2, R49, c[0x0][0x2d0], -R2 ;  /* 0x0000b40031027a23 */ /* 0x000fc40000010802 */
[----:B------:R1:W-:Y:S08]  /*4a20*/  MUFU.EX2 R202, R0 ;  /* 0x0000000000ca7308 */ /* 0x0003f00000000800 */
[----:B------:R-:W2:Y:S01]  /*4a30*/  MUFU.EX2 R201, R2 ;  /* 0x0000000200c97308 */ /* 0x000ea20000000800 */
[----:B-1----:R-:W-:-:S07]  /*4a40*/  FFMA.FTZ R0, R50, c[0x0][0x2d0], -R13 ;  /* 0x0000b40032007a23 */ /* 0x002fce000001080d */
[----:B------:R1:W-:Y:S01]  /*4a50*/  MUFU.EX2 R200, R0 ;  /* 0x0000000000c87308 */ /* 0x0003e20000000800 */
[----:B--2---:R-:W-:-:S07]  /*4a60*/  F2FP.PACK_AB R99, R201, R202 ;  /* 0x000000cac963723e */ /* 0x004fce00000000ff */
[----:B------:R-:W-:Y:S01]  /*4a70*/  HMMA.16816.F32 R80, R96, R182, R36 ;  /* 0x000000b66050723c */ /* 0x000fe20000001824 */
[----:B-1----:R-:W-:-:S07]  /*4a80*/  FFMA.FTZ R0, R51, c[0x0][0x2d0], -R13 ;  /* 0x0000b40033007a23 */ /* 0x002fce000001080d */
[C---:B------:R-:W-:Y:S01]  /*4a90*/  HMMA.16816.F32 R140, R96.reuse, R104, R16 ;  /* 0x00000068608c723c */ /* 0x040fe20000001810 */
[----:B------:R1:W2:Y:S07]  /*4aa0*/  MUFU.EX2 R197, R0 ;  /* 0x0000000000c57308 */ /* 0x0002ae0000000800 */
[C---:B------:R-:W-:Y:S08]  /*4ab0*/  HMMA.16816.F32 R100, R96.reuse, R160, R32 ;  /* 0x000000a06064723c */ /* 0x040ff00000001820 */
[----:B------:R-:W-:Y:S01]  /*4ac0*/  HMMA.16816.F32 R116, R96, R168, R28 ;  /* 0x000000a86074723c */ /* 0x000fe2000000181c */
[----:B-1----:R-:W-:Y:S01]  /*4ad0*/  FFMA.FTZ R0, R68, c[0x0][0x2d0], -R13 ;  /* 0x0000b40044007a23 */ /* 0x002fe2000001080d */
[----:B--2---:R-:W-:-:S03]  /*4ae0*/  F2FP.PACK_AB R4, R197, R200 ;  /* 0x000000c8c504723e */ /* 0x004fc600000000ff */
[----:B------:R1:W-:Y:S03]  /*4af0*/  MUFU.EX2 R198, R0 ;  /* 0x0000000000c67308 */ /* 0x0003e60000000800 */
[C---:B------:R-:W-:Y:S08]  /*4b00*/  HMMA.16816.F32 R52, R96.reuse, R176, R24 ;  /* 0x000000b06034723c */ /* 0x040ff00000001818 */
        /* <DEDUP_REMOVED lines=12> */
[----:B------:R-:W-:Y:S01]  /*4bd0*/  HMMA.16816.F32 R96, R96, R186, R8 ;  /* 0x000000ba6060723c */ /* 0x000fe20000001808 */
[----:B------:R1:W2:Y:S02]  /*4be0*/  MUFU.EX2 R41, R0 ;  /* 0x0000000000297308 */ /* 0x0002a40000000800 */
[----:B-1----:R-:W-:Y:S01]  /*4bf0*/  FFMA.FTZ R0, R73, c[0x0][0x2d0], -R12 ;  /* 0x0000b40049007a23 */ /* 0x002fe2000001080c */
[----:B--2---:R-:W-:-:S05]  /*4c00*/  F2FP.PACK_AB R5, R41, R42 ;  /* 0x0000002a2905723e */ /* 0x004fca00000000ff */
[----:B------:R1:W-:Y:S02]  /*4c10*/  MUFU.EX2 R196, R0 ;  /* 0x0000000000c47308 */ /* 0x0003e40000000800 */
[----:B-1----:R-:W-:-:S06]  /*4c20*/  FFMA.FTZ R0, R74, c[0x0][0x2d0], -R12 ;  /* 0x0000b4004a007a23 */ /* 0x002fcc000001080c */
[----:B------:R1:W2:Y:S02]  /*4c30*/  MUFU.EX2 R40, R0 ;  /* 0x0000000000287308 */ /* 0x0002a40000000800 */
[----:B-1----:R-:W-:Y:S01]  /*4c40*/  FFMA.FTZ R0, R120, c[0x0][0x2d0], -R13 ;  /* 0x0000b40078007a23 */ /* 0x002fe2000001080d */
[----:B--2---:R-:W-:-:S05]  /*4c50*/  F2FP.PACK_AB R7, R40, R196 ;  /* 0x000000c42807723e */ /* 0x004fca00000000ff */
[----:B------:R1:W-:Y:S02]  /*4c60*/  MUFU.EX2 R50, R0 ;  /* 0x0000000000327308 */ /* 0x0003e40000000800 */
[C---:B------:R-:W-:Y:S08]  /*4c70*/  HMMA.16816.F32 R32, R4.reuse, R148, RZ ;  /* 0x000000940420723c */ /* 0x040ff000000018ff */
[----:B------:R-:W-:Y:S01]  /*4c80*/  HMMA.16816.F32 R24, R4, R108, RZ ;  /* 0x0000006c0418723c */ /* 0x000fe200000018ff */
[----:B-1----:R-:W-:-:S04]  /*4c90*/  FFMA.FTZ R0, R122, c[0x0][0x2d0], -R13 ;  /* 0x0000b4007a007a23 */ /* 0x002fc8000001080d */
[----:B------:R1:W2:Y:S03]  /*4ca0*/  MUFU.EX2 R49, R0 ;  /* 0x0000000000317308 */ /* 0x0002a60000000800 */
[C---:B------:R-:W-:Y:S08]  /*4cb0*/  HMMA.16816.F32 R8, R4.reuse, R156, RZ ;  /* 0x0000009c0408723c */ /* 0x040ff000000018ff */
[----:B------:R-:W-:Y:S01]  /*4cc0*/  HMMA.16816.F32 R16, R4, R60, RZ ;  /* 0x0000003c0410723c */ /* 0x000fe200000018ff */
[----:B-1----:R-:W-:-:S07]  /*4cd0*/  FFMA.FTZ R0, R131, c[0x0][0x2d0], -R13 ;  /* 0x0000b40083007a23 */ /* 0x002fce000001080d */
[C---:B------:R-:W-:Y:S01]  /*4ce0*/  HMMA.16816.F32 R20, R4.reuse, R76, RZ ;  /* 0x0000004c0414723c */ /* 0x040fe200000018ff */
[----:B------:R1:W-:Y:S07]  /*4cf0*/  MUFU.EX2 R48, R0 ;  /* 0x0000000000307308 */ /* 0x0003ee0000000800 */
[C---:B------:R-:W-:Y:S08]  /*4d00*/  HMMA.16816.F32 R148, R4.reuse, R150, RZ ;  /* 0x000000960494723c */ /* 0x040ff000000018ff */
[----:B------:R-:W-:Y:S01]  /*4d10*/  HMMA.16816.F32 R108, R4, R110, RZ ;  /* 0x0000006e046c723c */ /* 0x000fe200000018ff */
[----:B-1----:R-:W-:-:S04]  /*4d20*/  FFMA.FTZ R0, R135, c[0x0][0x2d0], -R13 ;  /* 0x0000b40087007a23 */ /* 0x002fc8000001080d */
[----:B------:R1:W3:Y:S03]  /*4d30*/  MUFU.EX2 R51, R0 ;  /* 0x0000000000337308 */ /* 0x0002e60000000800 */
        /* <DEDUP_REMOVED lines=8> */
[----:B------:R1:W4:Y:S02]  /*4dc0*/  MUFU.EX2 R15, R0 ;  /* 0x00000000000f7308 */ /* 0x0003240000000800 */
[----:B--2---:R-:W-:Y:S02]  /*4dd0*/  F2FP.PACK_AB R4, R49, R50 ;  /* 0x000000323104723e */ /* 0x004fe400000000ff */
[----:B---3--:R-:W-:Y:S01]  /*4de0*/  F2FP.PACK_AB R6, R51, R48 ;  /* 0x000000303306723e */ /* 0x008fe200000000ff */
[----:B-1----:R-:W-:Y:S01]  /*4df0*/  FFMA.FTZ R0, R123, c[0x0][0x2d0], -R12 ;  /* 0x0000b4007b007a23 */ /* 0x002fe2000001080c */
[----:B----4-:R-:W-:-:S03]  /*4e00*/  F2FP.PACK_AB R5, R15, R14 ;  /* 0x0000000e0f05723e */ /* 0x010fc600000000ff */
[----:B------:R1:W-:Y:S02]  /*4e10*/  MUFU.EX2 R36, R0 ;  /* 0x0000000000247308 */ /* 0x0003e40000000800 */
[----:B-1----:R-:W-:-:S06]  /*4e20*/  FFMA.FTZ R0, R130, c[0x0][0x2d0], -R12 ;  /* 0x0000b40082007a23 */ /* 0x002fcc000001080c */
[----:B------:R1:W2:Y:S02]  /*4e30*/  MUFU.EX2 R37, R0 ;  /* 0x0000000000257308 */ /* 0x0002a40000000800 */
[----:B-1----:R-:W-:Y:S01]  /*4e40*/  FFMA.FTZ R0, R194, c[0x0][0x2d0], -R13 ;  /* 0x0000b400c2007a23 */ /* 0x002fe2000001080d */
[----:B--2---:R-:W-:-:S05]  /*4e50*/  F2FP.PACK_AB R7, R37, R36 ;  /* 0x000000242507723e */ /* 0x004fca00000000ff */
[----:B------:R1:W-:Y:S02]  /*4e60*/  MUFU.EX2 R38, R0 ;  /* 0x0000000000267308 */ /* 0x0003e40000000800 */
        /* <DEDUP_REMOVED lines=8> */
[----:B--2---:R-:W-:Y:S01]  /*4ef0*/  F2FP.PACK_AB R92, R39, R38 ;  /* 0x00000026275c723e */ /* 0x004fe200000000ff */
[----:B------:R1:W-:Y:S06]  /*4f00*/  MUFU.EX2 R43, R0 ;  /* 0x00000000002b7308 */ /* 0x0003ec0000000800 */
        /* <DEDUP_REMOVED lines=12> */
[----:B-1----:R-:W-:-:S06]  /*4fd0*/  FFMA.FTZ R0, R189, c[0x0][0x2d0], -R12 ;  /* 0x0000b400bd007a23 */ /* 0x002fcc000001080c */
[----:B------:R-:W-:Y:S01]  /*4fe0*/  FADD.FTZ R5, R232, R230 ;  /* 0x000000e6e8057221 */ /* 0x000fe20000010000 */
[----:B------:R-:W1:Y:S01]  /*4ff0*/  MUFU.EX2 R8, R0 ;  /* 0x0000000000087308 */ /* 0x000e620000000800 */
[----:B------:R-:W-:Y:S02]  /*5000*/  FADD.FTZ R7, R206, R205 ;  /* 0x000000cdce077221 */ /* 0x000fe40000010000 */
[----:B------:R-:W-:Y:S02]  /*5010*/  FADD.FTZ R6, R200, R197 ;  /* 0x000000c5c8067221 */ /* 0x000fe40000010000 */
[----:B------:R-:W-:Y:S02]  /*5020*/  FADD.FTZ R4, R42, R41 ;  /* 0x000000292a047221 */ /* 0x000fe40000010000 */
[----:B------:R-:W-:Y:S02]  /*5030*/  FADD.FTZ R5, R239, R5 ;  /* 0x00000005ef057221 */ /* 0x000fe40000010000 */
[----:B------:R-:W-:-:S02]  /*5040*/  FADD.FTZ R7, R227, R7 ;  /* 0x00000007e3077221 */ /* 0x000fc40000010000 */
[----:B------:R-:W-:Y:S02]  /*5050*/  FADD.FTZ R6, R198, R6 ;  /* 0x00000006c6067221 */ /* 0x000fe40000010000 */
[----:B------:R-:W-:Y:S02]  /*5060*/  FADD.FTZ R4, R196, R4 ;  /* 0x00000004c4047221 */ /* 0x000fe40000010000 */
[----:B------:R-:W-:Y:S01]  /*5070*/  FADD.FTZ R5, R240, R5 ;  /* 0x00000005f0057221 */ /* 0x000fe20000010000 */
[----:B-1----:R-:W-:Y:S01]  /*5080*/  F2FP.PACK_AB R93, R8, R9 ;  /* 0x00000009085d723e */ /* 0x002fe200000000ff */
[----:B------:R-:W-:Y:S02]  /*5090*/  FADD.FTZ R7, R229, R7 ;  /* 0x00000007e5077221 */ /* 0x000fe40000010000 */
[----:B------:R-:W-:Y:S02]  /*50a0*/  FADD.FTZ R6, R199, R6 ;  /* 0x00000006c7067221 */ /* 0x000fe40000010000 */
[----:B------:R-:W-:-:S02]  /*50b0*/  FADD.FTZ R4, R40, R4 ;  /* 0x0000000428047221 */ /* 0x000fc40000010000 */
[----:B------:R-:W-:Y:S02]  /*50c0*/  FADD.FTZ R5, R235, R5 ;  /* 0x00000005eb057221 */ /* 0x000fe40000010000 */
[----:B------:R-:W-:Y:S02]  /*50d0*/  FADD.FTZ R11, R225, R7 ;  /* 0x00000007e10b7221 */ /* 0x000fe40000010000 */
[----:B------:R-:W-:Y:S02]  /*50e0*/  FFMA.FTZ R0, R191, c[0x0][0x2d0], -R12 ;  /* 0x0000b400bf007a23 */ /* 0x000fe4000001080c */
[----:B------:R-:W-:Y:S02]  /*50f0*/  FADD.FTZ R10, R50, R6 ;  /* 0x00000006320a7221 */ /* 0x000fe40000010000 */
[----:B------:R-:W-:Y:S01]  /*5100*/  FADD.FTZ R6, R14, R4 ;  /* 0x000000040e067221 */ /* 0x000fe20000010000 */
[----:B------:R1:W-:Y:S01]  /*5110*/  MUFU.EX2 R2, R0 ;  /* 0x0000000000027308 */ /* 0x0003e20000000800 */
[----:B------:R-:W-:-:S02]  /*5120*/  FADD.FTZ R7, R238, R5 ;  /* 0x00000005ee077221 */ /* 0x000fc40000010000 */
[----:B------:R-:W-:Y:S02]  /*5130*/  FADD.FTZ R5, R234, R11 ;  /* 0x0000000bea057221 */ /* 0x000fe40000010000 */
[----:B------:R-:W-:Y:S02]  /*5140*/  FADD.FTZ R4, R49, R10 ;  /* 0x0000000a31047221 */ /* 0x000fe40000010000 */
[----:B------:R-:W-:Y:S02]  /*5150*/  FADD.FTZ R6, R15, R6 ;  /* 0x000000060f067221 */ /* 0x000fe40000010000 */
[----:B------:R-:W-:Y:S02]  /*5160*/  FADD.FTZ R11, R242, R7 ;  /* 0x00000007f20b7221 */ /* 0x000fe40000010000 */
[----:B------:R-:W-:Y:S02]  /*5170*/  FADD.FTZ R10, R237, R5 ;  /* 0x00000005ed0a7221 */ /* 0x000fe40000010000 */
[----:B------:R-:W-:-:S02]  /*5180*/  FADD.FTZ R7, R48, R4 ;  /* 0x0000000430077221 */ /* 0x000fc40000010000 */
[----:B------:R-:W-:Y:S02]  /*5190*/  FADD.FTZ R4, R36, R6 ;  /* 0x0000000624047221 */ /* 0x000fe40000010000 */
[----:B-1----:R-:W-:Y:S02]  /*51a0*/  FFMA.FTZ R0, R190, c[0x0][0x2d0], -R12 ;  /* 0x0000b400be007a23 */ /* 0x002fe4000001080c */
[----:B------:R-:W-:Y:S02]  /*51b0*/  FADD.FTZ R5, R243, R11 ;  /* 0x0000000bf3057221 */ /* 0x000fe40000010000 */
[----:B------:R-:W-:Y:S02]  /*51c0*/  FADD.FTZ R6, R241, R10 ;  /* 0x0000000af1067221 */ /* 0x000fe40000010000 */
[----:B------:R-:W1:Y:S01]  /*51d0*/  MUFU.EX2 R0, R0 ;  /* 0x0000000000007308 */ /* 0x000e620000000800 */
[----:B------:R-:W-:Y:S02]  /*51e0*/  FADD.FTZ R7, R51, R7 ;  /* 0x0000000733077221 */ /* 0x000fe40000010000 */
[----:B------:R-:W-:-:S02]  /*51f0*/  FADD.FTZ R4, R37, R4 ;  /* 0x0000000425047221 */ /* 0x000fc40000010000 */
[----:B------:R-:W-:Y:S02]  /*5200*/  FADD.FTZ R5, R236, R5 ;  /* 0x00000005ec057221 */ /* 0x000fe40000010000 */
[----:B------:R-:W-:Y:S02]  /*5210*/  FADD.FTZ R6, R204, R6 ;  /* 0x00000006cc067221 */ /* 0x000fe40000010000 */
[----:B------:R-:W-:Y:S02]  /*5220*/  FADD.FTZ R7, R38, R7 ;  /* 0x0000000726077221 */ /* 0x000fe40000010000 */
[----:B------:R-:W-:Y:S02]  /*5230*/  FADD.FTZ R9, R9, R4 ;  /* 0x0000000409097221 */ /* 0x000fe40000010000 */
[----:B------:R-:W-:Y:S02]  /*5240*/  FADD.FTZ R4, R233, R5 ;  /* 0x00000005e9047221 */ /* 0x000fe40000010000 */
[----:B------:R-:W-:Y:S01]  /*5250*/  FADD.FTZ R5, R203, R6 ;  /* 0x00000006cb057221 */ /* 0x000fe20000010000 */
[----:B-1----:R-:W-:Y:S01]  /*5260*/  F2FP.PACK_AB R95, R0, R2 ;  /* 0x00000002005f723e */ /* 0x002fe200000000ff */
        /* <DEDUP_REMOVED lines=9> */
[----:B------:R-:W-:Y:S01]  /*5300*/  HMMA.16816.F32 R148, R92, R106, R148 ;  /* 0x0000006a5c94723c */ /* 0x000fe20000001894 */
[----:B------:R-:W-:Y:S01]  /*5310*/  FADD.FTZ R2, R13, R6 ;  /* 0x000000060d027221 */ /* 0x000fe20000010000 */
[----:B------:R-:W-:Y:S01]  /*5320*/  STL [R1+0x8], R7 ;  /* 0x0000080701007387 */ /* 0x000fe20000100800 */
[----:B------:R-:W-:-:S03]  /*5330*/  FADD.FTZ R0, R0, R8 ;  /* 0x0000000800007221 */ /* 0x000fc60000010000 */
[----:B------:R-:W-:Y:S02]  /*5340*/  STL [R1], R4 ;  /* 0x0000000401007387 */ /* 0x000fe40000100800 */
[C---:B------:R-:W-:Y:S02]  /*5350*/  HMMA.16816.F32 R104, R92.reuse, R160, R24 ;  /* 0x000000a05c68723c */ /* 0x040fe40000001818 */
[----:B------:R1:W-:Y:S04]  /*5360*/  STL [R1+0x4], R2 ;  /* 0x0000040201007387 */ /* 0x0003e80000100800 */
[----:B------:R2:W-:Y:S02]  /*5370*/  STL [R1+0xc], R0 ;  /* 0x00000c0001007387 */ /* 0x0005e40000100800 */
[C---:B------:R-:W-:Y:S08]  /*5380*/  HMMA.16816.F32 R108, R92.reuse, R162, R108 ;  /* 0x000000a25c6c723c */ /* 0x040ff0000000186c */
[C---:B------:R-:W-:Y:S08]  /*5390*/  HMMA.16816.F32 R120, R92.reuse, R168, R120 ;  /* 0x000000a85c78723c */ /* 0x040ff00000001878 */
[----:B------:R-:W-:Y:S01]  /*53a0*/  HMMA.16816.F32 R156, R92, R170, R156 ;  /* 0x000000aa5c9c723c */ /* 0x000fe2000000189c */
[----:B-1----:R-:W-:-:S07]  /*53b0*/  IADD3 R2, R3, c[0x0][0x328], RZ ;  /* 0x0000ca0003027a10 */ /* 0x002fce0007ffe0ff */
[C---:B------:R-:W-:Y:S08]  /*53c0*/  HMMA.16816.F32 R56, R92.reuse, R176, R16 ;  /* 0x000000b05c38723c */ /* 0x040ff00000001810 */
[C---:B------:R-:W-:Y:S08]  /*53d0*/  HMMA.16816.F32 R60, R92.reuse, R178, R60 ;  /* 0x000000b25c3c723c */ /* 0x040ff0000000183c */
[C---:B------:R-:W-:Y:S08]  /*53e0*/  HMMA.16816.F32 R72, R92.reuse, R180, R20 ;  /* 0x000000b45c48723c */ /* 0x040ff00000001814 */
[C---:B------:R-:W-:Y:S08]  /*53f0*/  HMMA.16816.F32 R76, R92.reuse, R182, R76 ;  /* 0x000000b65c4c723c */ /* 0x040ff0000000184c */
[C---:B------:R-:W-:Y:S08]  /*5400*/  HMMA.16816.F32 R88, R92.reuse, R184, R28 ;  /* 0x000000b85c58723c */ /* 0x040ff0000000181c */
[----:B------:R-:W-:Y:S01]  /*5410*/  HMMA.16816.F32 R92, R92, R186, R44 ;  /* 0x000000ba5c5c723c */ /* 0x000fe2000000182c */
[----:B------:R-:W-:Y:S07]  /*5420*/  @!P6 BRA `(.L_x_188) ;  /* 0x000001100000e947 */ /* 0x000fee0003800000 */
[C---:B--2---:R-:W-:Y:S02]  /*5430*/  ISETP.GT.AND P0, PT, R3.reuse, RZ, PT ;  /* 0x000000ff0300720c */ /* 0x044fe40003f04270 */
[----:B------:R-:W-:-:S11]  /*5440*/  IADD3 R0, R3, -0x1, RZ ;  /* 0xffffffff03007810 */ /* 0x000fd60007ffe0ff */
[----:B------:R-:W-:Y:S05]  /*5450*/  @P0 BRA `(.L_x_189) ;  /* 0x0000007000000947 */ /* 0x000fea0003800000 */
[----:B------:R-:W-:Y:S02]  /*5460*/  IMAD.MOV.U32 R4, RZ, RZ, 0x1 ;  /* 0x00000001ff047424 */ /* 0x000fe400078e00ff */
[----:B------:R-:W-:-:S03]  /*5470*/  IMAD.MOV R0, RZ, RZ, -R3 ;  /* 0x000000ffff007224 */ /* 0x000fc600078e0a03 */
[----:B------:R-:W-:-:S13]  /*5480*/  ISETP.NE.AND P0, PT, R4, c[0x0][0x32c], PT ;  /* 0x0000cb0004007a0c */ /* 0x000fda0003f05270 */
[----:B------:R-:W-:-:S05]  /*5490*/  @P0 IMAD.HI.U32 R3, R0, c[0x0][0x330], RZ ;  /* 0x0000cc0000030a27 */ /* 0x000fca00078e00ff */
[----:B------:R-:W-:-:S04]  /*54a0*/  @P0 SHF.R.U32.HI R0, RZ, c[0x0][0x334], R3 ;  /* 0x0000cd00ff000a19 */ /* 0x000fc80000011603 */
[----:B------:R-:W-:Y:S01]  /*54b0*/  LOP3.LUT R0, RZ, R0, RZ, 0x33, !PT ;  /* 0x00000000ff007212 */ /* 0x000fe200078e33ff */
[----:B------:R-:W-:Y:S05]  /*54c0*/  BRA `(.L_x_190) ;  /* 0x0000004000007947 */ /* 0x000fea0003800000 */
.L_x_189:
[----:B------:R-:W-:-:S04]  /*54d0*/  MOV R3, 0x1 ;  /* 0x0000000100037802 */ /* 0x000fc80000000f00 */
[----:B------:R-:W-:-:S13]  /*54e0*/  ISETP.NE.AND P0, PT, R3, c[0x0][0x32c], PT ;  /* 0x0000cb0003007a0c */ /* 0x000fda0003f05270 */
[----:B------:R-:W-:-:S05]  /*54f0*/  @P0 IMAD.HI.U32 R3, R0, c[0x0][0x330], RZ ;  /* 0x0000cc0000030a27 */ /* 0x000fca00078e00ff */
[----:B------:R-:W-:Y:S02]  /*5500*/  @P0 SHF.R.U32.HI R0, RZ, c[0x0][0x334], R3 ;  /* 0x0000cd00ff000a19 */ /* 0x000fe40000011603 */
.L_x_190:
[----:B------:R-:W-:-:S05]  /*5510*/  MOV R3, c[0x0][0x32c] ;  /* 0x0000cb0000037a02 */ /* 0x000fca0000000f00 */
[----:B------:R-:W-:-:S05]  /*5520*/  IMAD R0, R0, R3, c[0x0][0x32c] ;  /* 0x0000cb0000007624 */ /* 0x000fca00078e0203 */
[----:B------:R-:W-:-:S05]  /*5530*/  IMNMX R2, R2, R0, PT ;  /* 0x0000000002027217 */ /* 0x000fca0003800200 */
.L_x_188:
[----:B--2---:R-:W-:-:S05]  /*5540*/  IMAD.HI R2, R2, 0x2aaaaaab, RZ ;  /* 0x2aaaaaab02027827 */ /* 0x004fca00078e02ff */
[----:B------:R-:W-:-:S04]  /*5550*/  SHF.R.U32.HI R0, RZ, 0x1f, R2 ;  /* 0x0000001fff007819 */ /* 0x000fc80000011602 */
[----:B------:R-:W-:-:S04]  /*5560*/  LEA.HI.SX32 R2, R2, R0, 0x1d ;  /* 0x0000000002027211 */ /* 0x000fc800078feaff */
[----:B------:R-:W-:-:S04]  /*5570*/  IMNMX R3, R245, R2, !PT ;  /* 0x00000002f5037217 */ /* 0x000fc80007800200 */
[----:B------:R-:W-:Y:S01]  /*5580*/  ISETP.GE.AND P0, PT, R207, R3, PT ;  /* 0x00000003cf00720c */ /* 0x000fe20003f06270 */
[----:B------:R1:W-:-:S12]  /*5590*/  STL [R1+0x1c], R3 ;  /* 0x00001c0301007387 */ /* 0x0003d80000100800 */
[----:B------:R-:W-:Y:S05]  /*55a0*/  @!P0 BRA `(.L_x_191) ;  /* 0x000040f000008947 */ /* 0x000fea0003800000 */
[----:B------:R-:W2:Y:S04]  /*55b0*/  LDL R8, [R1+0x28] ;  /* 0x0000280001087983 */ /* 0x000ea80000100800 */
[----:B------:R-:W3:Y:S01]  /*55c0*/  LDL R5, [R1+0x24] ;  /* 0x0000240001057983 */ /* 0x000ee20000100800 */
[----:B-1----:R-:W-:Y:S01]  /*55d0*/  SHF.R.S32.HI R3, RZ, 0x1f, R226 ;  /* 0x0000001fff037819 */ /* 0x002fe200000114e2 */
[----:B------:R-:W-:Y:S01]  /*55e0*/  IMAD.MOV.U32 R131, RZ, RZ, R133 ;  /* 0x000000ffff837224 */ /* 0x000fe200078e0085 */
[C---:B------:R-:W-:Y:S01]  /*55f0*/  IADD3 R6, R226.reuse, 0x20, RZ ;  /* 0x00000020e2067810 */ /* 0x040fe20007ffe0ff */
[----:B------:R-:W-:Y:S01]  /*5600*/  IMAD.MOV.U32 R129, RZ, RZ, R134 ;  /* 0x000000ffff817224 */ /* 0x000fe200078e0086 */
[C---:B------:R-:W-:Y:S01]  /*5610*/  SHF.L.U64.HI R227, R226.reuse, 0x1, R3 ;  /* 0x00000001e2e37819 */ /* 0x040fe20000010203 */
[----:B------:R-:W-:Y:S01]  /*5620*/  IMAD.MOV.U32 R136, RZ, RZ, R128 ;  /* 0x000000ffff887224 */ /* 0x000fe200078e0080 */
[C---:B------:R-:W-:Y:S01]  /*5630*/  IADD3 R3, R226.reuse, 0x40, RZ ;  /* 0x00000040e2037810 */ /* 0x040fe20007ffe0ff */
[----:B------:R-:W-:Y:S01]  /*5640*/  IMAD.MOV.U32 R135, RZ, RZ, R132 ;  /* 0x000000ffff877224 */ /* 0x000fe200078e0084 */
[C---:B------:R-:W-:Y:S01]  /*5650*/  IADD3 R4, R226.reuse, 0x40, RZ ;  /* 0x00000040e2047810 */ /* 0x040fe20007ffe0ff */
[----:B------:R-:W-:Y:S01]  /*5660*/  IMAD.MOV.U32 R225, RZ, RZ, R207 ;  /* 0x000000ffffe17224 */ /* 0x000fe200078e00cf */
[----:B------:R-:W-:Y:S01]  /*5670*/  SHF.R.S32.HI R3, RZ, 0x1f, R3 ;  /* 0x0000001fff037819 */ /* 0x000fe20000011403 */
[C---:B------:R-:W-:Y:S01]  /*5680*/  IMAD.SHL.U32 R0, R226.reuse, 0x2, RZ ;  /* 0x00000002e2007824 */ /* 0x040fe200078e00ff */
[----:B------:R-:W-:-:S02]  /*5690*/  IADD3 R7, R226, 0x20, RZ ;  /* 0x00000020e2077810 */ /* 0x000fc40007ffe0ff */
[----:B------:R-:W-:Y:S02]  /*56a0*/  SHF.R.S32.HI R6, RZ, 0x1f, R6 ;  /* 0x0000001fff067819 */ /* 0x000fe40000011406 */
[----:B------:R-:W-:Y:S02]  /*56b0*/  LEA.HI R3, R3, R4, RZ, 0x3 ;  /* 0x0000000403037211 */ /* 0x000fe400078f18ff */
[----:B------:R-:W-:Y:S02]  /*56c0*/  LEA.HI R6, R6, R7, RZ, 0x3 ;  /* 0x0000000706067211 */ /* 0x000fe400078f18ff */
[----:B------:R-:W-:Y:S02]  /*56d0*/  LOP3.LUT R3, R3, 0xfffffff8, RZ, 0xc0, !PT ;  /* 0xfffffff803037812 */ /* 0x000fe400078ec0ff */
[----:B------:R-:W-:-:S03]  /*56e0*/  LOP3.LUT R6, R6, 0xfffffff8, RZ, 0xc0, !PT ;  /* 0xfffffff806067812 */ /* 0x000fc600078ec0ff */
[C---:B------:R-:W-:Y:S02]  /*56f0*/  IMAD.SHL.U32 R231, R3.reuse, 0x2, RZ ;  /* 0x0000000203e77824 */ /* 0x040fe400078e00ff */
[C---:B------:R-:W-:Y:S01]  /*5700*/  IMAD.SHL.U32 R229, R6.reuse, 0x2, RZ ;  /* 0x0000000206e57824 */ /* 0x040fe200078e00ff */
[----:B--2---:R-:W-:Y:S02]  /*5710*/  SHF.L.U64.HI R228, R6, 0x1, R8 ;  /* 0x0000000106e47819 */ /* 0x004fe40000010208 */
[----:B---3--:R-:W-:Y:S02]  /*5720*/  SHF.L.U64.HI R230, R3, 0x1, R5 ;  /* 0x0000000103e67819 */ /* 0x008fe40000010205 */
.L_x_212:
[----:B------:R-:W2:Y:S01]  /*5730*/  LDL R0, [R1+0x10] ;  /* 0x0000100001007983 */ /* 0x000ea20000100800 */
[----:B------:R-:W-:Y:S04]  /*5740*/  DEPBAR.LE SB0, 0x0 ;  /* 0x000080000000791a */ /* 0x000fe80000000000 */
[----:B------:R-:W-:Y:S06]  /*5750*/  BAR.SYNC.DEFER_BLOCKING 0x0 ;  /* 0x0000000000007b1d */ /* 0x000fec0000010000 */
        /* <DEDUP_REMOVED lines=8> */
[----:B------:R1:W1:Y:S04]  /*57e0*/  LDSM.16.M88.4 R176, [R221] ;  /* 0x00000000ddb0783b */ /* 0x0002680000000200 */
[----:B------:R1:W1:Y:S01]  /*57f0*/  LDSM.16.M88.4 R180, [R220] ;  /* 0x00000000dcb4783b */ /* 0x0002620000000200 */
[----:B--2---:R-:W-:Y:S11]  /*5800*/  ISETP.GT.AND P0, PT, R0, R225, PT ;  /* 0x000000e10000720c */ /* 0x004ff60003f04270 */
[----:B------:R-:W-:Y:S02]  /*5810*/  @!UPT UIADD3 URZ, URZ, URZ, URZ ;  /* 0x0000003f3f3ff290 */ /* 0x000fe4000fffe03f */
[----:B------:R-:W-:-:S05]  /*5820*/  @P0 BRA `(.L_x_192) ;  /* 0x0000039000000947 */ /* 0x000fca0003800000 */
[----:B-1-34-:R-:W-:Y:S01]  /*5830*/  SHF.R.S32.HI R0, RZ, 0x1f, R224 ;  /* 0x0000001fff007819 */ /* 0x01afe200000114e0 */
[----:B------:R-:W-:Y:S01]  /*5840*/  IMAD.WIDE.U32 R2, R224, c[0x0][0x208], RZ ;  /* 0x00008200e0027a25 */ /* 0x000fe200078e00ff */
[----:B------:R-:W-:Y:S01]  /*5850*/  SHF.R.S32.HI R4, RZ, 0x1f, R222 ;  /* 0x0000001fff047819 */ /* 0x000fe200000114de */
[----:B------:R-:W1:Y:S01]  /*5860*/  S2R R11, SR_TID.X ;  /* 0x00000000000b7919 */ /* 0x000e620000002100 */
[----:B------:R-:W-:Y:S01]  /*5870*/  ISETP.GE.AND P1, PT, R226, c[0x0][0x1d4], PT ;  /* 0x00007500e2007a0c */ /* 0x000fe20003f26270 */
[----:B------:R-:W-:Y:S01]  /*5880*/  IMAD R0, R0, c[0x0][0x208], RZ ;  /* 0x0000820000007a24 */ /* 0x000fe200078e02ff */
[----:B------:R-:W-:Y:S01]  /*5890*/  IADD3 R13, R226, 0x20, RZ ;  /* 0x00000020e20d7810 */ /* 0x000fe20007ffe0ff */
[----:B------:R-:W-:Y:S01]  /*58a0*/  IMAD R4, R4, c[0x0][0x218], RZ ;  /* 0x0000860004047a24 */ /* 0x000fe200078e02ff */
[----:B------:R-:W-:Y:S01]  /*58b0*/  IADD3 R12, R226, 0x40, RZ ;  /* 0x00000040e20c7810 */ /* 0x000fe20007ffe0ff */
[----:B------:R-:W-:Y:S01]  /*58c0*/  IMAD R0, R224, c[0x0][0x20c], R0 ;  /* 0x00008300e0007a24 */ /* 0x000fe200078e0200 */
[----:B------:R-:W-:Y:S01]  /*58d0*/  ISETP.GE.AND P3, PT, R13, c[0x0][0x1d4], PT ;  /* 0x000075000d007a0c */ /* 0x000fe20003f66270 */
[----:B------:R-:W-:Y:S01]  /*58e0*/  IMAD R4, R222, c[0x0][0x21c], R4 ;  /* 0x00008700de047a24 */ /* 0x000fe200078e0204 */
[----:B------:R-:W-:Y:S01]  /*58f0*/  ISETP.GE.AND P2, PT, R12, c[0x0][0x1d4], PT ;  /* 0x000075000c007a0c */ /* 0x000fe20003f46270 */
[----:B------:R-:W-:Y:S01]  /*5900*/  IMAD.IADD R3, R3, 0x1, R0 ;  /* 0x0000000103037824 */ /* 0x000fe200078e0200 */
[----:B------:R-:W-:Y:S01]  /*5910*/  BSSY B0, `(.L_x_192) ;  /* 0x000002a000007945 */ /* 0x000fe20003800000 */
[----:B------:R-:W-:Y:S02]  /*5920*/  IMAD.SHL.U32 R5, R226, 0x2, RZ ;  /* 0x00000002e2057824 */ /* 0x000fe400078e00ff */
[----:B------:R-:W-:Y:S05]  /*5930*/  IMAD.WIDE.U32 R2, R222, c[0x0][0x218], R2 ;  /* 0x00008600de027a25 */ /* 0x000fea00078e0002 */
[----:B------:R-:W-:Y:S04]  /*5940*/  IADD3 R0, P0, R2, UR18, RZ ;  /* 0x0000001202007c10 */ /* 0x000fe8000ff1e0ff */
[----:B------:R-:W-:Y:S02]  /*5950*/  IADD3.X R3, R3, UR5, R4, P0, !PT ;  /* 0x0000000503037c10 */ /* 0x000fe400087fe404 */
[C---:B------:R-:W-:Y:S04]  /*5960*/  LEA R10, P0, R0.reuse, c[0x0][0x1f8], 0x1 ;  /* 0x00007e00000a7a11 */ /* 0x040fe800078008ff */
[----:B------:R-:W-:Y:S02]  /*5970*/  LEA.HI.X R3, R0, c[0x0][0x1fc], R3, 0x1, P0 ;  /* 0x00007f0000037a11 */ /* 0x000fe400000f0c03 */
[----:B------:R-:W2:Y:S04]  /*5980*/  SHFL.IDX PT, R0, R10, RZ, 0x1c1f ;  /* 0x001c1fff0a007589 */ /* 0x000ea800000e0000 */
[----:B------:R-:W3:Y:S01]  /*5990*/  SHFL.IDX PT, R2, R3, RZ, 0x1c1f ;  /* 0x001c1fff03027589 */ /* 0x000ee200000e0000 */
[----:B--2---:R-:W-:Y:S05]  /*59a0*/  IADD3 R8, P0, R0, R5, RZ ;  /* 0x0000000500087210 */ /* 0x004fea0007f1e0ff */
[----:B---3--:R-:W-:Y:S01]  /*59b0*/  IMAD.X R9, R2, 0x1, R227, P0 ;  /* 0x0000000102097824 */ /* 0x008fe200000e06e3 */
[----:B------:R-:W-:Y:S04]  /*59c0*/  IADD3 R6, P0, R0, R229, RZ ;  /* 0x000000e500067210 */ /* 0x000fe80007f1e0ff */
[----:B------:R-:W-:Y:S01]  /*59d0*/  @!PT LDS RZ, [RZ] ;  /* 0x00000000fffff984 */ /* 0x000fe20000000800 */
[----:B------:R2:W-:Y:S01]  /*59e0*/  LDGSTS.E.BYPASS.LTC128B.128 [R223+0x1880], [R8.64], !P1 ;  /* 0x0188000008df7fae */ /* 0x0005e2000c901d48 */
[----:B------:R-:W-:Y:S01]  /*59f0*/  IMAD.X R7, R2, 0x1, R228, P0 ;  /* 0x0000000102077824 */ /* 0x000fe200000e06e4 */
[----:B------:R-:W-:Y:S02]  /*5a00*/  IADD3 R4, P0, R0, R231, RZ ;  /* 0x000000e700047210 */ /* 0x000fe40007f1e0ff */
[----:B-1----:R-:W-:Y:S02]  /*5a10*/  ISETP.GT.AND P1, PT, R11, 0x3f, PT ;  /* 0x0000003f0b00780c */ /* 0x002fe40003f24270 */
[----:B------:R2:W-:Y:S01]  /*5a20*/  LDGSTS.E.BYPASS.LTC128B.128 [R223+0x2480], [R6.64], !P3 ;  /* 0x0248000006df7fae */ /* 0x0005e2000d901d48 */
[----:B------:R-:W-:Y:S05]  /*5a30*/  IMAD.X R5, R2, 0x1, R230, P0 ;  /* 0x0000000102057824 */ /* 0x000fea00000e06e6 */
[----:B------:R2:W-:Y:S05]  /*5a40*/  LDGSTS.E.BYPASS.LTC128B.128 [R223+0x3080], [R4.64], !P2 ;  /* 0x0308000004df7fae */ /* 0x0005ea000d101d48 */
[----:B------:R-:W-:-:S05]  /*5a50*/  @P1 BRA `(.L_x_193) ;  /* 0x0000015000001947 */ /* 0x000fca0003800000 */
[----:B------:R-:W-:-:S05]  /*5a60*/  BRA.DIV ~URZ, `(.L_x_194) ;  /* 0x0000d6d27f007947 */ /* 0x000fca000b800000 */
[----:B--2---:R1:W2:Y:S04]  /*5a70*/  SHFL.IDX PT, R4, R3, 0x1, 0x1c1f ;  /* 0x003c1f0003047f89 */ /* 0x0042a800000e0000 */
[----:B------:R1:W3:Y:S02]  /*5a80*/  SHFL.IDX PT, R0, R10, 0x1, 0x1c1f ;  /* 0x003c1f000a007f89 */ /* 0x0002e400000e0000 */
.L_x_260:
[C---:B-1----:R-:W-:Y:S01]  /*5a90*/  IADD3 R10, R226.reuse, 0x20, RZ ;  /* 0x00000020e20a7810 */ /* 0x042fe20007ffe0ff */
[C---:B------:R-:W-:Y:S01]  /*5aa0*/  IMAD.SHL.U32 R2, R226.reuse, 0x2, RZ ;  /* 0x00000002e2027824 */ /* 0x040fe200078e00ff */
[----:B------:R-:W-:Y:S02]  /*5ab0*/  ISETP.GE.AND P3, PT, R226, c[0x0][0x1d4], PT ;  /* 0x00007500e2007a0c */ /* 0x000fe40003f66270 */
[----:B------:R-:W-:Y:S02]  /*5ac0*/  ISETP.GE.AND P2, PT, R10, c[0x0][0x1d4], PT ;  /* 0x000075000a007a0c */ /* 0x000fe40003f46270 */
[----:B---3--:R-:W-:Y:S02]  /*5ad0*/  IADD3 R8, P0, R0, R2, RZ ;  /* 0x0000000200087210 */ /* 0x008fe40007f1e0ff */
[----:B------:R-:W-:Y:S03]  /*5ae0*/  IADD3 R5, R226, 0x40, RZ ;  /* 0x00000040e2057810 */ /* 0x000fe60007ffe0ff */
[----:B--2---:R-:W-:Y:S01]  /*5af0*/  IMAD.X R9, R4, 0x1, R227, P0 ;  /* 0x0000000104097824 */ /* 0x004fe200000e06e3 */
[----:B------:R-:W-:Y:S02]  /*5b00*/  IADD3 R6, P0, R0, R229, RZ ;  /* 0x000000e500067210 */ /* 0x000fe40007f1e0ff */
[----:B------:R-:W-:Y:S02]  /*5b10*/  ISETP.GE.AND P1, PT, R5, c[0x0][0x1d4], PT ;  /* 0x0000750005007a0c */ /* 0x000fe40003f26270 */
[----:B------:R-:W-:Y:S01]  /*5b20*/  @!PT LDS RZ, [RZ] ;  /* 0x00000000fffff984 */ /* 0x000fe20000000800 */
[----:B------:R-:W-:Y:S01]  /*5b30*/  @!PT LDS RZ, [RZ] ;  /* 0x00000000fffff984 */ /* 0x000fe20000000800 */
[----:B------:R-:W-:Y:S01]  /*5b40*/  @!PT LDS RZ, [RZ] ;  /* 0x00000000fffff984 */ /* 0x000fe20000000800 */
[----:B------:R1:W-:Y:S01]  /*5b50*/  LDGSTS.E.BYPASS.LTC128B.128 [R223+0x2080], [R8.64], !P3 ;  /* 0x0208000008df7fae */ /* 0x0003e2000d901d48 */
[----:B------:R-:W-:Y:S01]  /*5b60*/  IMAD.X R7, R4, 0x1, R228, P0 ;  /* 0x0000000104077824 */ /* 0x000fe200000e06e4 */
[----:B------:R-:W-:Y:S04]  /*5b70*/  IADD3 R2, P0, R0, R231, RZ ;  /* 0x000000e700027210 */ /* 0x000fe80007f1e0ff */
[----:B------:R1:W-:Y:S01]  /*5b80*/  LDGSTS.E.BYPASS.LTC128B.128 [R223+0x2c80], [R6.64], !P2 ;  /* 0x02c8000006df7fae */ /* 0x0003e2000d101d48 */
[----:B------:R-:W-:Y:S05]  /*5b90*/  IMAD.X R3, R4, 0x1, R230, P0 ;  /* 0x0000000104037824 */ /* 0x000fea00000e06e6 */
[----:B------:R1:W-:Y:S03]  /*5ba0*/  LDGSTS.E.BYPASS.LTC128B.128 [R223+0x3880], [R2.64], !P1 ;  /* 0x0388000002df7fae */ /* 0x0003e6000c901d48 */
.L_x_193:
[----:B------:R-:W-:Y:S05]  /*5bb0*/  BSYNC B0 ;  /* 0x0000000000007941 */ /* 0x000fea0003800000 */
.L_x_192:
[----:B-1-34-:R-:W0:Y:S01]  /*5bc0*/  LDGDEPBAR ;  /* 0x00000000000079af */ /* 0x01ae220000000000 */
[----:B------:R-:W-:Y:S01]  /*5bd0*/  WARPSYNC 0xffffffff ;  /* 0xffffffff00007948 */ /* 0x000fe20003800000 */
[-C--:B--2---:R-:W-:Y:S06]  /*5be0*/  HMMA.16816.F32 R4, R48, R16.reuse, RZ ;  /* 0x000000103004723c */ /* 0x084fec00000018ff */
[----:B------:R-:W2:Y:S02]  /*5bf0*/  LDL R0, [R1+0x10] ;  /* 0x0000100001007983 */ /* 0x000ea40000100800 */
[C---:B------:R-:W-:Y:S02]  /*5c00*/  HMMA.16816.F32 R8, R44.reuse, R16, RZ ;  /* 0x000000102c08723c */ /* 0x040fe400000018ff */
[----:B------:R-:W-:Y:S06]  /*5c10*/  LDSM.16.M88.4 R184, [R211+0x8080] ;  /* 0x00808000d3b8783b */ /* 0x000fec0000000200 */
[-C--:B------:R-:W-:Y:S02]  /*5c20*/  HMMA.16816.F32 R12, R44, R18.reuse, RZ ;  /* 0x000000122c0c723c */ /* 0x080fe400000018ff */
[----:B------:R-:W1:Y:S06]  /*5c30*/  LDSM.16.M88.4 R188, [R208+0x4880] ;  /* 0x00488000d0bc783b */ /* 0x000e6c0000000200 */
[C---:B------:R-:W-:Y:S02]  /*5c40*/  HMMA.16816.F32 R16, R48.reuse, R18, RZ ;  /* 0x000000123010723c */ /* 0x040fe400000018ff */
[----:B------:R-:W3:Y:S06]  /*5c50*/  LDSM.16.M88.4 R192, [R211+0x9080] ;  /* 0x00908000d3c0783b */ /* 0x000eec0000000200 */
[-C--:B------:R-:W-:Y:S02]  /*5c60*/  HMMA.16816.F32 R20, R48, R32.reuse, RZ ;  /* 0x000000203014723c */ /* 0x080fe400000018ff */
[----:B------:R-:W-:Y:S06]  /*5c70*/  LDSM.16.M88.4 R196, [R208+0x5080] ;  /* 0x00508000d0c4783b */ /* 0x000fec0000000200 */
[C---:B------:R-:W-:Y:S02]  /*5c80*/  HMMA.16816.F32 R24, R44.reuse, R32, RZ ;  /* 0x000000202c18723c */ /* 0x040fe400000018ff */
[----:B------:R-:W-:Y:S06]  /*5c90*/  LDSM.16.M88.4 R200, [R219] ;  /* 0x00000000dbc8783b */ /* 0x000fec0000000200 */
[-C--:B------:R-:W-:Y:S02]  /*5ca0*/  HMMA.16816.F32 R28, R44, R34.reuse, RZ ;  /* 0x000000222c1c723c */ /* 0x080fe400000018ff */
[----:B------:R-:W-:Y:S06]  /*5cb0*/  LDSM.16.M88.4 R204, [R212+0x9080] ;  /* 0x00908000d4cc783b */ /* 0x000fec0000000200 */
[C---:B------:R-:W-:Y:S08]  /*5cc0*/  HMMA.16816.F32 R32, R48.reuse, R34, RZ ;  /* 0x000000223020723c */ /* 0x040ff000000018ff */
[-C--:B------:R-:W-:Y:S08]  /*5cd0*/  HMMA.16816.F32 R36, R48, R160.reuse, RZ ;  /* 0x000000a03024723c */ /* 0x080ff000000018ff */
[C---:B------:R-:W-:Y:S08]  /*5ce0*/  HMMA.16816.F32 R40, R44.reuse, R160, RZ ;  /* 0x000000a02c28723c */ /* 0x040ff000000018ff */
[-C--:B------:R-:W-:Y:S08]  /*5cf0*/  HMMA.16816.F32 R44, R44, R162.reuse, RZ ;  /* 0x000000a22c2c723c */ /* 0x080ff000000018ff */
[----:B------:R-:W-:Y:S01]  /*5d00*/  HMMA.16816.F32 R48, R48, R162, RZ ;  /* 0x000000a23030723c */ /* 0x000fe200000018ff */
[----:B------:R-:W4:Y:S07]  /*5d10*/  LDSM.16.M88.4 R160, [R208+0x4c80] ;  /* 0x004c8000d0a0783b */ /* 0x000f2e0000000200 */
[-C--:B------:R-:W-:Y:S08]  /*5d20*/  HMMA.16816.F32 R4, R164, R168.reuse, R4 ;  /* 0x000000a8a404723c */ /* 0x080ff00000001804 */
[C---:B------:R-:W-:Y:S08]  /*5d30*/  HMMA.16816.F32 R8, R172.reuse, R168, R8 ;  /* 0x000000a8ac08723c */ /* 0x040ff00000001808 */
[-C--:B------:R-:W-:Y:S08]  /*5d40*/  HMMA.16816.F32 R12, R172, R170.reuse, R12 ;  /* 0x000000aaac0c723c */ /* 0x080ff0000000180c */
[C---:B------:R-:W-:Y:S01]  /*5d50*/  HMMA.16816.F32 R16, R164.reuse, R170, R16 ;  /* 0x000000aaa410723c */ /* 0x040fe20000001810 */
[----:B------:R-:W5:Y:S07]  /*5d60*/  LDSM.16.M88.4 R168, [R212+0x8080] ;  /* 0x00808000d4a8783b */ /* 0x000f6e0000000200 */
[-C--:B------:R-:W-:Y:S08]  /*5d70*/  HMMA.16816.F32 R20, R164, R176.reuse, R20 ;  /* 0x000000b0a414723c */ /* 0x080ff00000001814 */
[C---:B------:R-:W-:Y:S08]  /*5d80*/  HMMA.16816.F32 R24, R172.reuse, R176, R24 ;  /* 0x000000b0ac18723c */ /* 0x040ff00000001818 */
[-C--:B------:R-:W-:Y:S08]  /*5d90*/  HMMA.16816.F32 R28, R172, R178.reuse, R28 ;  /* 0x000000b2ac1c723c */ /* 0x080ff0000000181c */
[C---:B------:R-:W-:Y:S01]  /*5da0*/  HMMA.16816.F32 R32, R164.reuse, R178, R32 ;  /* 0x000000b2a420723c */ /* 0x040fe20000001820 */
[----:B------:R-:W-:Y:S07]  /*5db0*/  LDSM.16.M88.4 R176, [R208+0x5480] ;  /* 0x00548000d0b0783b */ /* 0x000fee0000000200 */
[-C--:B------:R-:W-:Y:S08]  /*5dc0*/  HMMA.16816.F32 R36, R164, R180.reuse, R36 ;  /* 0x000000b4a424723c */ /* 0x080ff00000001824 */
[C---:B------:R-:W-:Y:S08]  /*5dd0*/  HMMA.16816.F32 R40, R172.reuse, R180, R40 ;  /* 0x000000b4ac28723c */ /* 0x040ff00000001828 */
[-C--:B------:R-:W-:Y:S01]  /*5de0*/  HMMA.16816.F32 R44, R172, R182.reuse, R44 ;  /* 0x000000b6ac2c723c */ /* 0x080fe2000000182c */
[----:B------:R-:W-:Y:S07]  /*5df0*/  LDSM.16.M88.4 R172, [R217] ;  /* 0x00000000d9ac783b */ /* 0x000fee0000000200 */
[----:B------:R-:W-:Y:S01]  /*5e00*/  HMMA.16816.F32 R48, R164, R182, R48 ;  /* 0x000000b6a430723c */ /* 0x000fe20000001830 */
[----:B------:R-:W2:Y:S07]  /*5e10*/  LDSM.16.M88.4 R164, [R218] ;  /* 0x00000000daa4783b */ /* 0x000eae0000000200 */
[-C--:B-1----:R-:W-:Y:S01]  /*5e20*/  HMMA.16816.F32 R4, R184, R188.reuse, R4 ;  /* 0x000000bcb804723c */ /* 0x082fe20000001804 */
[----:B------:R-:W-:Y:S07]  /*5e30*/  LDSM.16.M88.4 R180, [R211+0xb080] ;  /* 0x00b08000d3b4783b */ /* 0x000fee0000000200 */
[C---:B---3--:R-:W-:Y:S08]  /*5e40*/  HMMA.16816.F32 R8, R192.reuse, R188, R8 ;  /* 0x000000bcc008723c */ /* 0x048ff00000001808 */
[-C--:B------:R-:W-:Y:S08]  /*5e50*/  HMMA.16816.F32 R12, R192, R190.reuse, R12 ;  /* 0x000000bec00c723c */ /* 0x080ff0000000180c */
[C---:B------:R-:W-:Y:S01]  /*5e60*/  HMMA.16816.F32 R16, R184.reuse, R190, R16 ;  /* 0x000000beb810723c */ /* 0x040fe20000001810 */
[----:B------:R-:W-:Y:S07]  /*5e70*/  LDSM.16.M88.4 R188, [R208+0x5c80] ;  /* 0x005c8000d0bc783b */ /* 0x000fee0000000200 */
[-C--:B----4-:R-:W-:Y:S08]  /*5e80*/  HMMA.16816.F32 R20, R184, R160.reuse, R20 ;  /* 0x000000a0b814723c */ /* 0x090ff00000001814 */
[C---:B------:R-:W-:Y:S08]  /*5e90*/  HMMA.16816.F32 R24, R192.reuse, R160, R24 ;  /* 0x000000a0c018723c */ /* 0x040ff00000001818 */
[-C--:B------:R-:W-:Y:S08]  /*5ea0*/  HMMA.16816.F32 R28, R192, R162.reuse, R28 ;  /* 0x000000a2c01c723c */ /* 0x080ff0000000181c */
[C---:B------:R-:W-:Y:S01]  /*5eb0*/  HMMA.16816.F32 R32, R184.reuse, R162, R32 ;  /* 0x000000a2b820723c */ /* 0x040fe20000001820 */
[----:B------:R-:W1:Y:S07]  /*5ec0*/  LDSM.16.M88.4 R160, [R211+0xa080] ;  /* 0x00a08000d3a0783b */ /* 0x000e6e0000000200 */
[-C--:B------:R-:W-:Y:S08]  /*5ed0*/  HMMA.16816.F32 R36, R184, R196.reuse, R36 ;  /* 0x000000c4b824723c */ /* 0x080ff00000001824 */
[C---:B------:R-:W-:Y:S08]  /*5ee0*/  HMMA.16816.F32 R40, R192.reuse, R196, R40 ;  /* 0x000000c4c028723c */ /* 0x040ff00000001828 */
[-C--:B------:R-:W-:Y:S01]  /*5ef0*/  HMMA.16816.F32 R44, R192, R198.reuse, R44 ;  /* 0x000000c6c02c723c */ /* 0x080fe2000000182c */
[----:B------:R-:W-:Y:S07]  /*5f00*/  LDSM.16.M88.4 R192, [R216] ;  /* 0x00000000d8c0783b */ /* 0x000fee0000000200 */
[----:B------:R-:W-:Y:S01]  /*5f10*/  HMMA.16816.F32 R48, R184, R198, R48 ;  /* 0x000000c6b830723c */ /* 0x000fe20000001830 */
[----:B------:R-:W3:Y:S07]  /*5f20*/  LDSM.16.M88.4 R184, [R208+0x5880] ;  /* 0x00588000d0b8783b */ /* 0x000eee0000000200 */
[-C--:B-----5:R-:W-:Y:S01]  /*5f30*/  HMMA.16816.F32 R4, R168, R200.reuse, R4 ;  /* 0x000000c8a804723c */ /* 0x0a0fe20000001804 */
[----:B------:R-:W-:Y:S07]  /*5f40*/  LDSM.16.M88.4 R196, [R212+0xb080] ;  /* 0x00b08000d4c4783b */ /* 0x000fee0000000200 */
[C---:B------:R-:W-:Y:S08]  /*5f50*/  HMMA.16816.F32 R8, R204.reuse, R200, R8 ;  /* 0x000000c8cc08723c */ /* 0x040ff00000001808 */
[-C--:B------:R-:W-:Y:S03]  /*5f60*/  HMMA.16816.F32 R12, R204, R202.reuse, R12 ;  /* 0x000000cacc0c723c */ /* 0x080fe6000000180c */
[----:B--2---:R-:W-:Y:S05]  /*5f70*/  ISETP.GT.AND P0, PT, R225, R0, PT ;  /* 0x00000000e100720c */ /* 0x004fea0003f04270 */
[C---:B------:R-:W-:Y:S01]  /*5f80*/  HMMA.16816.F32 R16, R168.reuse, R202, R16 ;  /* 0x000000caa810723c */ /* 0x040fe20000001810 */
[----:B------:R-:W-:Y:S07]  /*5f90*/  LDSM.16.M88.4 R200, [R215] ;  /* 0x00000000d7c8783b */ /* 0x000fee0000000200 */
[-C--:B------:R-:W-:Y:S08]  /*5fa0*/  HMMA.16816.F32 R20, R168, R164.reuse, R20 ;  /* 0x000000a4a814723c */ /* 0x080ff00000001814 */
[C---:B------:R-:W-:Y:S08]  /*5fb0*/  HMMA.16816.F32 R24, R204.reuse, R164, R24 ;  /* 0x000000a4cc18723c */ /* 0x040ff00000001818 */
[-C--:B------:R-:W-:Y:S08]  /*5fc0*/  HMMA.16816.F32 R28, R204, R166.reuse, R28 ;  /* 0x000000a6cc1c723c */ /* 0x080ff0000000181c */
[C---:B------:R-:W-:Y:S01]  /*5fd0*/  HMMA.16816.F32 R32, R168.reuse, R166, R32 ;  /* 0x000000a6a820723c */ /* 0x040fe20000001820 */
[----:B------:R-:W2:Y:S07]  /*5fe0*/  LDSM.16.M88.4 R164, [R212+0xa080] ;  /* 0x00a08000d4a4783b */ /* 0x000eae0000000200 */
[-C--:B------:R-:W-:Y:S08]  /*5ff0*/  HMMA.16816.F32 R36, R168, R172.reuse, R36 ;  /* 0x000000aca824723c */ /* 0x080ff00000001824 */
[C---:B------:R-:W-:Y:S08]  /*6000*/  HMMA.16816.F32 R40, R204.reuse, R172, R40 ;  /* 0x000000accc28723c */ /* 0x040ff00000001828 */
[-C--:B------:R-:W-:Y:S08]  /*6010*/  HMMA.16816.F32 R44, R204, R174.reuse, R44 ;  /* 0x000000aecc2c723c */ /* 0x080ff0000000182c */
[----:B------:R-:W-:Y:S01]  /*6020*/  HMMA.16816.F32 R48, R168, R174, R48 ;  /* 0x000000aea830723c */ /* 0x000fe20000001830 */
[----:B------:R-:W4:Y:S01]  /*6030*/  LDSM.16.M88.4 R168, [R214] ;  /* 0x00000000d6a8783b */ /* 0x000f220000000200 */
        /* <DEDUP_REMOVED lines=14> */
[-C--:B--2---:R-:W-:Y:S08]  /*6120*/  HMMA.16816.F32 R4, R164, R192.reuse, R4 ;  /* 0x000000c0a404723c */ /* 0x084ff00000001804 */
        /* <DEDUP_REMOVED lines=10> */
[----:B------:R-:W-:Y:S01]  /*61d0*/  HMMA.16816.F32 R48, R164, R170, R48 ;  /* 0x000000aaa430723c */ /* 0x000fe20000001830 */
[----:B------:R-:W-:-:S07]  /*61e0*/  @!P0 BRA `(.L_x_195) ;  /* 0x0000043000008947 */ /* 0x000fce0003800000 */
[C---:B------:R-:W-:Y:S01]  /*61f0*/  IADD3 R137, R226.reuse, 0x20, RZ ;  /* 0x00000020e2897810 */ /* 0x040fe20007ffe0ff */
[----:B------:R-:W2:Y:S01]  /*6200*/  LDL R2, [R1+0x20] ;  /* 0x0000200001027983 */ /* 0x000ea20000100800 */
[----:B------:R-:W-:Y:S01]  /*6210*/  ISETP.GE.AND P5, PT, R226, c[0x0][0x1d4], PT ;  /* 0x00007500e2007a0c */ /* 0x000fe20003fa6270 */
[----:B------:R-:W-:Y:S01]  /*6220*/  IMAD.MOV.U32 R3, RZ, RZ, c[0x0][0x2b8] ;  /* 0x0000ae00ff037624 */ /* 0x000fe200078e00ff */
[----:B------:R-:W-:Y:S01]  /*6230*/  ISETP.GE.AND P4, PT, R137, c[0x0][0x1d4], PT ;  /* 0x0000750089007a0c */ /* 0x000fe20003f86270 */
[----:B------:R-:W3:Y:S01]  /*6240*/  LDL R0, [R1+0x14] ;  /* 0x0000140001007983 */ /* 0x000ee20000100800 */
[----:B------:R-:W-:Y:S02]  /*6250*/  IMAD.MOV.U32 R222, RZ, RZ, RZ ;  /* 0x000000ffffde7224 */ /* 0x000fe400078e00ff */
[----:B------:R-:W-:Y:S01]  /*6260*/  ISETP.NE.AND P2, PT, R3, 0x1, PT ;  /* 0x000000010300780c */ /* 0x000fe20003f45270 */
[----:B------:R-:W1:Y:S02]  /*6270*/  S2R R134, SR_TID.X ;  /* 0x0000000000867919 */ /* 0x000e640000002100 */
[----:B-1----:R-:W-:Y:S04]  /*6280*/  SHF.R.S32.HI R130, RZ, 0x1f, R134 ;  /* 0x0000001fff827819 */ /* 0x002fe80000011486 */
[----:B------:R-:W-:Y:S01]  /*6290*/  LEA.HI R130, R130, R134, RZ, 0x2 ;  /* 0x0000008682827211 */ /* 0x000fe200078f10ff */
[----:B------:R-:W-:Y:S03]  /*62a0*/  IMAD.SHL.U32 R134, R226, 0x2, RZ ;  /* 0x00000002e2867824 */ /* 0x000fe600078e00ff */
[----:B------:R-:W-:Y:S04]  /*62b0*/  SHF.R.S32.HI R130, RZ, 0x2, R130 ;  /* 0x00000002ff827819 */ /* 0x000fe80000011482 */
[----:B------:R-:W-:Y:S01]  /*62c0*/  IADD3 R130, -R130, 0x30, RZ ;  /* 0x0000003082827810 */ /* 0x000fe20007ffe1ff */
[----:B--2---:R-:W-:Y:S01]  /*62d0*/  IMAD R2, R225, 0x30, R2 ;  /* 0x00000030e1027824 */ /* 0x004fe200078e0202 */
[----:B---3--:R-:W-:Y:S04]  /*62e0*/  ISETP.GT.AND P1, PT, R0, 0x2f, PT ;  /* 0x0000002f0000780c */ /* 0x008fe80003f24270 */
[----:B------:R-:W-:Y:S05]  /*62f0*/  IADD3 R2, R2, -0x30, R0 ;  /* 0xffffffd002027810 */ /* 0x000fea0007ffe000 */
[----:B------:R-:W-:Y:S04]  /*6300*/  @P2 IMAD.HI.U32 R3, R2, c[0x0][0x2bc], RZ ;  /* 0x0000af0002032a27 */ /* 0x000fe800078e00ff */
[----:B------:R-:W-:Y:S01]  /*6310*/  IMAD.MOV.U32 R0, RZ, RZ, R2 ;  /* 0x000000ffff007224 */ /* 0x000fe200078e0002 */
[----:B------:R-:W-:Y:S04]  /*6320*/  @P2 SHF.R.U32.HI R0, RZ, c[0x0][0x2c0], R3 ;  /* 0x0000b000ff002a19 */ /* 0x000fe80000011603 */
[C---:B------:R-:W-:Y:S04]  /*6330*/  @!P1 IADD3 R3, P0, R0.reuse, UR12, RZ ;  /* 0x0000000c00039c10 */ /* 0x040fe8000ff1e0ff */
[----:B------:R-:W-:Y:S01]  /*6340*/  @!P1 LEA.HI.X.SX32 R128, R0, UR10, 0x1, P0 ;  /* 0x0000000a00809c11 */ /* 0x000fe200080f0eff */
[----:B------:R-:W-:Y:S01]  /*6350*/  IMAD.MOV R0, RZ, RZ, -R0 ;  /* 0x000000ffff007224 */ /* 0x000fe200078e0a00 */
[C---:B------:R-:W-:Y:S03]  /*6360*/  @!P1 LEA R132, P0, R3.reuse, c[0x0][0x2a0], 0x2 ;  /* 0x0000a80003849a11 */ /* 0x040fe600078010ff */
[----:B------:R-:W-:Y:S01]  /*6370*/  IMAD R224, R0, c[0x0][0x2b8], R2 ;  /* 0x0000ae0000e07a24 */ /* 0x000fe200078e0202 */
[----:B------:R-:W-:Y:S03]  /*6380*/  @!P1 LEA.HI.X R133, R3, c[0x0][0x2a4], R128, 0x2, P0 ;  /* 0x0000a90003859a11 */ /* 0x000fe600000f1480 */
[----:B------:R-:W-:Y:S01]  /*6390*/  IMAD.WIDE.U32 R2, R224, c[0x0][0x1e0], RZ ;  /* 0x00007800e0027a25 */ /* 0x000fe200078e00ff */
[----:B------:R-:W-:Y:S01]  /*63a0*/  SHF.R.S32.HI R0, RZ, 0x1f, R224 ;  /* 0x0000001fff007819 */ /* 0x000fe200000114e0 */
[----:B------:R-:W2:Y:S01]  /*63b0*/  @!P1 LDG.E R222, [R132.64] ;  /* 0x0000000884de9981 */ /* 0x000ea2000c1e1900 */
[----:B------:R-:W-:Y:S03]  /*63c0*/  ISETP.GE.AND P1, PT, R130, 0x1, PT ;  /* 0x000000018200780c */ /* 0x000fe60003f26270 */
[----:B------:R-:W-:Y:S04]  /*63d0*/  IMAD R0, R0, c[0x0][0x1e0], RZ ;  /* 0x0000780000007a24 */ /* 0x000fe800078e02ff */
[----:B------:R-:W-:Y:S04]  /*63e0*/  IMAD R0, R224, c[0x0][0x1e4], R0 ;  /* 0x00007900e0007a24 */ /* 0x000fe800078e0200 */
        /* <DEDUP_REMOVED lines=10> */
[----:B------:R-:W2:Y:S01]  /*6490*/  SHFL.IDX PT, R2, R3, RZ, 0x1c1f ;  /* 0x001c1fff03027589 */ /* 0x000ea200000e0000 */
[-C--:B-1----:R-:W-:Y:S05]  /*64a0*/  @P1 IADD3 R166, P0, R0, R134.reuse, RZ ;  /* 0x0000008600a61210 */ /* 0x082fea0007f1e0ff */
[--C-:B--2---:R-:W-:Y:S01]  /*64b0*/  @P1 IMAD.X R167, R2, 0x1, R227.reuse, P0 ;  /* 0x0000000102a71824 */ /* 0x104fe200000e06e3 */
[----:B------:R-:W-:Y:S04]  /*64c0*/  @P1 IADD3 R164, P0, R0, R229, RZ ;  /* 0x000000e500a41210 */ /* 0x000fe80007f1e0ff */
[----:B------:R-:W-:Y:S01]  /*64d0*/  @!PT LDS RZ, [RZ] ;  /* 0x00000000fffff984 */ /* 0x000fe20000000800 */
[----:B------:R1:W-:Y:S01]  /*64e0*/  @P1 LDGSTS.E.BYPASS.LTC128B.128 [R223+0x3c80], [R166.64], !P5 ;  /* 0x03c80000a6df1fae */ /* 0x0003e2000e901d48 */
[----:B------:R-:W-:Y:S01]  /*64f0*/  @P1 IMAD.X R165, R2, 0x1, R228, P0 ;  /* 0x0000000102a51824 */ /* 0x000fe200000e06e4 */
[----:B------:R-:W-:Y:S02]  /*6500*/  @P1 IADD3 R162, P0, R0, R231, RZ ;  /* 0x000000e700a21210 */ /* 0x000fe40007f1e0ff */
[----:B------:R-:W2:Y:S03]  /*6510*/  SHFL.IDX PT, R0, R128, 0x1, 0x1c1f ;  /* 0x003c1f0080007f89 */ /* 0x000ea600000e0000 */
[----:B------:R-:W-:Y:S01]  /*6520*/  @P1 IMAD.X R163, R2, 0x1, R230, P0 ;  /* 0x0000000102a31824 */ /* 0x000fe200000e06e6 */
[----:B------:R1:W-:Y:S01]  /*6530*/  @P1 LDGSTS.E.BYPASS.LTC128B.128 [R223+0x4880], [R164.64], !P4 ;  /* 0x04880000a4df1fae */ /* 0x0003e2000e101d48 */
[----:B------:R-:W-:Y:S03]  /*6540*/  ISETP.GE.AND P0, PT, R130, 0x21, PT ;  /* 0x000000218200780c */ /* 0x000fe60003f06270 */
[----:B------:R-:W3:Y:S10]  /*6550*/  SHFL.IDX PT, R2, R3, 0x1, 0x1c1f ;  /* 0x003c1f0003027f89 */ /* 0x000ef400000e0000 */
[----:B--2---:R-:W-:Y:S02]  /*6560*/  @P0 IADD3 R160, P2, R0, R134, RZ ;  /* 0x0000008600a00210 */ /* 0x004fe40007f5e0ff */
[----:B------:R-:W-:Y:S04]  /*6570*/  IADD3 R134, R226, 0x40, RZ ;  /* 0x00000040e2867810 */ /* 0x000fe80007ffe0ff */
[----:B------:R-:W-:Y:S01]  /*6580*/  ISETP.GE.AND P3, PT, R134, c[0x0][0x1d4], PT ;  /* 0x0000750086007a0c */ /* 0x000fe20003f66270 */
[----:B---3--:R-:W-:Y:S01]  /*6590*/  @P0 IMAD.X R161, R2, 0x1, R227, P2 ;  /* 0x0000000102a10824 */ /* 0x008fe200010e06e3 */
[----:B------:R-:W-:Y:S05]  /*65a0*/  @P0 IADD3 R138, P2, R0, R229, RZ ;  /* 0x000000e5008a0210 */ /* 0x000fea0007f5e0ff */
[----:B------:R-:W-:Y:S01]  /*65b0*/  @P0 IMAD.X R139, R2, 0x1, R228, P2 ;  /* 0x00000001028b0824 */ /* 0x000fe200010e06e4 */
[----:B------:R-:W-:Y:S05]  /*65c0*/  @P0 IADD3 R132, P2, R0, R231, RZ ;  /* 0x000000e700840210 */ /* 0x000fea0007f5e0ff */
[----:B------:R1:W-:Y:S01]  /*65d0*/  @P1 LDGSTS.E.BYPASS.LTC128B.128 [R223+0x5480], [R162.64], !P3 ;  /* 0x05480000a2df1fae */ /* 0x0003e2000d901d48 */
[----:B------:R-:W-:Y:S03]  /*65e0*/  @P0 IMAD.X R133, R2, 0x1, R230, P2 ;  /* 0x0000000102850824 */ /* 0x000fe600010e06e6 */
[----:B------:R1:W-:Y:S04]  /*65f0*/  @P0 LDGSTS.E.BYPASS.LTC128B.128 [R223+0x4480], [R160.64], !P5 ;  /* 0x04480000a0df0fae */ /* 0x0003e8000e901d48 */
[----:B------:R1:W-:Y:S04]  /*6600*/  @P0 LDGSTS.E.BYPASS.LTC128B.128 [R223+0x5080], [R138.64], !P4 ;  /* 0x050800008adf0fae */ /* 0x0003e8000e101d48 */
[----:B------:R1:W-:Y:S02]  /*6610*/  @P0 LDGSTS.E.BYPASS.LTC128B.128 [R223+0x5c80], [R132.64], !P3 ;  /* 0x05c8000084df0fae */ /* 0x0003e4000d901d48 */
.L_x_195:
[----:B-1----:R-:W-:Y:S01]  /*6620*/  MOV R165, 0x1 ;  /* 0x0000000100a57802 */ /* 0x002fe20000000f00 */
[----:B------:R-:W2:Y:S01]  /*6630*/  LDL R2, [R1+0x18] ;  /* 0x0000180001027983 */ /* 0x000ea20000100800 */
[----:B------:R-:W-:Y:S02]  /*6640*/  IMAD.MOV.U32 R0, RZ, RZ, c[0x0][0x2c4] ;  /* 0x0000b100ff007624 */ /* 0x000fe400078e00ff */
[----:B------:R-:W-:Y:S01]  /*6650*/  ISETP.LE.AND P1, PT, R165, c[0x0][0x32c], PT ;  /* 0x0000cb00a5007a0c */ /* 0x000fe20003f23270 */
[----:B------:R-:W-:Y:S01]  /*6660*/  IMAD R3, R225, -0x30, RZ ;  /* 0xffffffd0e1037824 */ /* 0x000fe200078e02ff */
[----:B------:R-:W0:Y:S01]  /*6670*/  LDGDEPBAR ;  /* 0x00000000000079af */ /* 0x000e220000000000 */
[----:B------:R-:W-:Y:S01]  /*6680*/  ISETP.NE.AND P0, PT, R0, 0x1, PT ;  /* 0x000000010000780c */ /* 0x000fe20003f05270 */
[----:B------:R-:W-:Y:S02]  /*6690*/  IMAD.MOV.U32 R164, RZ, RZ, c[0x0][0x2ac] ;  /* 0x0000ab00ffa47624 */ /* 0x000fe400078e00ff */
[----:B------:R-:W-:Y:S05]  /*66a0*/  IADD3 R139, -R250, 0x1, R3 ;  /* 0x00000001fa8b7810 */ /* 0x000fea0007ffe103 */
[----:B------:R-:W-:Y:S05]  /*66b0*/  IMAD R139, R164, c[0x0][0x1d0], R139 ;  /* 0x00007400a48b7a24 */ /* 0x000fea00078e028b */
[----:B------:R-:W-:Y:S04]  /*66c0*/  IADD3 R139, R139, -c[0x0][0x168], RZ ;  /* 0x80005a008b8b7a10 */ /* 0x000fe80007ffe0ff */
[C---:B------:R-:W-:Y:S02]  /*66d0*/  IADD3 R138, R139.reuse, c[0x0][0x328], RZ ;  /* 0x0000ca008b8a7a10 */ /* 0x040fe40007ffe0ff */
[----:B------:R-:W-:Y:S01]  /*66e0*/  IADD3 R139, R139, UR4, RZ ;  /* 0x000000048b8b7c10 */ /* 0x000fe2000fffe0ff */
[----:B--2---:R-:W-:Y:S04]  /*66f0*/  @P0 IMAD.HI.U32 R0, R2, c[0x0][0x2c8], RZ ;  /* 0x0000b20002000a27 */ /* 0x004fe800078e00ff */
[----:B------:R-:W-:Y:S01]  /*6700*/  IMAD.MOV.U32 R137, RZ, RZ, R2 ;  /* 0x000000ffff897224 */ /* 0x000fe200078e0002 */
[----:B------:R-:W-:Y:S05]  /*6710*/  @P0 SHF.R.U32.HI R137, RZ, c[0x0][0x2cc], R0 ;  /* 0x0000b300ff890a19 */ /* 0x000fea0000011600 */
[----:B------:R-:W1:Y:S02]  /*6720*/  SHFL.IDX PT, R2, R137, RZ, 0x1c1f ;  /* 0x001c1fff89027589 */ /* 0x000e6400000e0000 */
[----:B-1----:R-:W-:Y:S01]  /*6730*/  IADD3 R0, R2, R139, RZ ;  /* 0x0000008b02007210 */ /* 0x002fe20007ffe0ff */
[----:B------:R-:W-:Y:S01]  /*6740*/  IMAD.IADD R133, R138, 0x1, R2 ;  /* 0x000000018a857824 */ /* 0x000fe200078e0202 */
[----:B------:R-:W-:-:S05]  /*6750*/  @!P1 BRA `(.L_x_196) ;  /* 0x0000019000009947 */ /* 0x000fca0003800000 */
[----:B------:R-:W-:Y:S01]  /*6760*/  IMAD R2, R164, c[0x0][0x1d0], R2 ;  /* 0x00007400a4027a24 */ /* 0x000fe200078e0202 */
[----:B------:R-:W-:Y:S04]  /*6770*/  BSSY B0, `(.L_x_197) ;  /* 0x0000012000007945 */ /* 0x000fe80003800000 */
[----:B------:R-:W-:Y:S04]  /*6780*/  IADD3 R2, R2, -c[0x0][0x168], RZ ;  /* 0x80005a0002027a10 */ /* 0x000fe80007ffe0ff */
[----:B------:R-:W-:Y:S11]  /*6790*/  ISETP.GT.AND P0, PT, R2, -0x1, PT ;  /* 0xffffffff0200780c */ /* 0x000ff60003f04270 */
[----:B------:R-:W-:Y:S02]  /*67a0*/  @!UPT UIADD3 URZ, URZ, URZ, URZ ;  /* 0x0000003f3f3ff290 */ /* 0x000fe4000fffe03f */
[----:B------:R-:W-:-:S05]  /*67b0*/  @P0 BRA `(.L_x_198) ;  /* 0x0000008000000947 */ /* 0x000fca0003800000 */
[----:B------:R-:W-:Y:S01]  /*67c0*/  LOP3.LUT R2, RZ, R2, RZ, 0x33, !PT ;  /* 0x00000002ff027212 */ /* 0x000fe200078e33ff */
[----:B------:R-:W-:Y:S05]  /*67d0*/  IMAD.MOV.U32 R128, RZ, RZ, 0x1 ;  /* 0x00000001ff807424 */ /* 0x000fea00078e00ff */
[----:B------:R-:W-:Y:S11]  /*67e0*/  ISETP.NE.AND P0, PT, R128, c[0x0][0x32c], PT ;  /* 0x0000cb0080007a0c */ /* 0x000ff60003f05270 */
[----:B------:R-:W-:Y:S02]  /*67f0*/  @!UPT UIADD3 URZ, URZ, URZ, URZ ;  /* 0x0000003f3f3ff290 */ /* 0x000fe4000fffe03f */
[----:B------:R-:W-:Y:S05]  /*6800*/  @P0 IMAD.HI.U32 R128, R2, c[0x0][0x330], RZ ;  /* 0x0000cc0002800a27 */ /* 0x000fea00078e00ff */
[----:B------:R-:W-:Y:S04]  /*6810*/  @P0 SHF.R.U32.HI R2, RZ, c[0x0][0x334], R128 ;  /* 0x0000cd00ff020a19 */ /* 0x000fe80000011680 */
[----:B------:R-:W-:Y:S01]  /*6820*/  LOP3.LUT R2, RZ, R2, RZ, 0x33, !PT ;  /* 0x00000002ff027212 */ /* 0x000fe200078e33ff */
[----:B------:R-:W-:-:S05]  /*6830*/  BRA `(.L_x_199) ;  /* 0x0000005000007947 */ /* 0x000fca0003800000 */
.L_x_198:
[----:B------:R-:W-:Y:S04]  /*6840*/  MOV R128, 0x1 ;  /* 0x0000000100807802 */ /* 0x000fe80000000f00 */
[----:B------:R-:W-:Y:S11]  /*6850*/  ISETP.NE.AND P0, PT, R128, c[0x0][0x32c], PT ;  /* 0x0000cb0080007a0c */ /* 0x000ff60003f05270 */
[----:B------:R-:W-:Y:S02]  /*6860*/  @!UPT UIADD3 URZ, URZ, URZ, URZ ;  /* 0x0000003f3f3ff290 */ /* 0x000fe4000fffe03f */
[----:B------:R-:W-:Y:S05]  /*6870*/  @P0 IMAD.HI.U32 R128, R2, c[0x0][0x330], RZ ;  /* 0x0000cc0002800a27 */ /* 0x000fea00078e00ff */
[----:B------:R-:W-:Y:S02]  /*6880*/  @P0 SHF.R.U32.HI R2, RZ, c[0x0][0x334], R128 ;  /* 0x0000cd00ff020a19 */ /* 0x000fe40000011680 */
.L_x_199:
[----:B------:R-:W-:Y:S05]  /*6890*/  BSYNC B0 ;  /* 0x0000000000007941 */ /* 0x000fea0003800000 */
.L_x_197:
[----:B------:R-:W-:Y:S04]  /*68a0*/  IMAD.IADD R128, R3, 0x1, -R250 ;  /* 0x0000000103807824 */ /* 0x000fe800078e0afa */
[----:B------:R-:W-:Y:S05]  /*68b0*/  IMAD R2, R2, c[0x0][0x32c], R128 ;  /* 0x0000cb0002027a24 */ /* 0x000fea00078e0280 */
[----:B------:R-:W-:Y:S02]  /*68c0*/  IADD3 R128, R2, c[0x0][0x32c], RZ ;  /* 0x0000cb0002807a10 */ /* 0x000fe40007ffe0ff */
[----:B------:R-:W-:Y:S02]  /*68d0*/  IMNMX R0, R0, R2, !PT ;  /* 0x0000000200007217 */ /* 0x000fe40007800200 */
[----:B------:R-:W-:Y:S02]  /*68e0*/  IMNMX R133, R133, R128, PT ;  /* 0x0000008085857217 */ /* 0x000fe40003800200 */
.L_x_196:
[----:B------:R-:W1:Y:S02]  /*68f0*/  SHFL.IDX PT, R2, R137, 0x1, 0x1c1f ;  /* 0x003c1f0089027f89 */ /* 0x000e6400000e0000 */
[-C--:B-1----:R-:W-:Y:S02]  /*6900*/  IADD3 R132, R138, R2.reuse, RZ ;  /* 0x000000028a847210 */ /* 0x082fe40007ffe0ff */
[----:B------:R-:W-:Y:S01]  /*6910*/  IADD3 R128, R139, R2, RZ ;  /* 0x000000028b807210 */ /* 0x000fe20007ffe0ff */
        /* <DEDUP_REMOVED lines=15> */
.L_x_202:
[----:B------:R-:W-:Y:S04]  /*6a10*/  MOV R130, 0x1 ;  /* 0x0000000100827802 */ /* 0x000fe80000000f00 */
[----:B------:R-:W-:Y:S11]  /*6a20*/  ISETP.NE.AND P0, PT, R130, c[0x0][0x32c], PT ;  /* 0x0000cb0082007a0c */ /* 0x000ff60003f05270 */
[----:B------:R-:W-:Y:S02]  /*6a30*/  @!UPT UIADD3 URZ, URZ, URZ, URZ ;  /* 0x0000003f3f3ff290 */ /* 0x000fe4000fffe03f */
[----:B------:R-:W-:Y:S05]  /*6a40*/  @P0 IMAD.HI.U32 R130, R2, c[0x0][0x330], RZ ;  /* 0x0000cc0002820a27 */ /* 0x000fea00078e00ff */
[----:B------:R-:W-:Y:S02]  /*6a50*/  @P0 SHF.R.U32.HI R2, RZ, c[0x0][0x334], R130 ;  /* 0x0000cd00ff020a19 */ /* 0x000fe40000011682 */
.L_x_203:
[----:B------:R-:W-:Y:S05]  /*6a60*/  BSYNC B0 ;  /* 0x0000000000007941 */ /* 0x000fea0003800000 */
.L_x_201:
[----:B------:R-:W-:Y:S04]  /*6a70*/  IMAD.IADD R130, R3, 0x1, -R250 ;  /* 0x0000000103827824 */ /* 0x000fe800078e0afa */
[----:B------:R-:W-:Y:S05]  /*6a80*/  IMAD R2, R2, c[0x0][0x32c], R130 ;  /* 0x0000cb0002027a24 */ /* 0x000fea00078e0282 */
[----:B------:R-:W-:Y:S02]  /*6a90*/  IADD3 R130, R2, c[0x0][0x32c], RZ ;  /* 0x0000cb0002827a10 */ /* 0x000fe40007ffe0ff */
[----:B------:R-:W-:Y:S02]  /*6aa0*/  IMNMX R128, R128, R2, !PT ;  /* 0x0000000280807217 */ /* 0x000fe40007800200 */
[----:B------:R-:W-:Y:S02]  /*6ab0*/  IMNMX R132, R132, R130, PT ;  /* 0x0000008284847217 */ /* 0x000fe40003800200 */
.L_x_200:
        /* <DEDUP_REMOVED lines=18> */
.L_x_206:
[----:B------:R-:W-:Y:S04]  /*6be0*/  MOV R160, 0x1 ;  /* 0x0000000100a07802 */ /* 0x000fe80000000f00 */
[----:B------:R-:W-:Y:S11]  /*6bf0*/  ISETP.NE.AND P0, PT, R160, c[0x0][0x32c], PT ;  /* 0x0000cb00a0007a0c */ /* 0x000ff60003f05270 */
[----:B------:R-:W-:Y:S02]  /*6c00*/  @!UPT UIADD3 URZ, URZ, URZ, URZ ;  /* 0x0000003f3f3ff290 */ /* 0x000fe4000fffe03f */
[----:B------:R-:W-:Y:S05]  /*6c10*/  @P0 IMAD.HI.U32 R160, R134, c[0x0][0x330], RZ ;  /* 0x0000cc0086a00a27 */ /* 0x000fea00078e00ff */
[----:B------:R-:W-:Y:S02]  /*6c20*/  @P0 SHF.R.U32.HI R134, RZ, c[0x0][0x334], R160 ;  /* 0x0000cd00ff860a19 */ /* 0x000fe400000116a0 */
.L_x_207:
[----:B------:R-:W-:Y:S05]  /*6c30*/  BSYNC B0 ;  /* 0x0000000000007941 */ /* 0x000fea0003800000 */
.L_x_205:
[----:B------:R-:W-:Y:S04]  /*6c40*/  IMAD.IADD R160, R3, 0x1, -R250 ;  /* 0x0000000103a07824 */ /* 0x000fe800078e0afa */
[----:B------:R-:W-:Y:S05]  /*6c50*/  IMAD R134, R134, c[0x0][0x32c], R160 ;  /* 0x0000cb0086867a24 */ /* 0x000fea00078e02a0 */
[----:B------:R-:W-:Y:S02]  /*6c60*/  IADD3 R160, R134, c[0x0][0x32c], RZ ;  /* 0x0000cb0086a07a10 */ /* 0x000fe40007ffe0ff */
[----:B------:R-:W-:Y:S02]  /*6c70*/  IMNMX R2, R2, R134, !PT ;  /* 0x0000008602027217 */ /* 0x000fe40007800200 */
[----:B------:R-:W-:Y:S02]  /*6c80*/  IMNMX R130, R130, R160, PT ;  /* 0x000000a082827217 */ /* 0x000fe40003800200 */
.L_x_204:
[C---:B------:R-:W-:Y:S02]  /*6c90*/  ISETP.GE.AND P2, PT, R3.reuse, 0x9, PT ;  /* 0x000000090300780c */ /* 0x040fe40003f46270 */
[----:B------:R-:W-:Y:S02]  /*6ca0*/  ISETP.GE.AND P1, PT, R3, 0xa, PT ;  /* 0x0000000a0300780c */ /* 0x000fe40003f26270 */
[----:B------:R-:W-:Y:S02]  /*6cb0*/  ISETP.GT.AND P0, PT, R0, 0x8, !P2 ;  /* 0x000000080000780c */ /* 0x000fe40005704270 */
[----:B------:R-:W-:Y:S02]  /*6cc0*/  P2R R160, PR, RZ, 0x4 ;  /* 0x00000004ffa07803 */ /* 0x000fe40000000000 */
[----:B------:R-:W-:Y:S02]  /*6cd0*/  ISETP.LT.OR P0, PT, R133, 0x9, P0 ;  /* 0x000000098500780c */ /* 0x000fe40000701670 */
[----:B------:R-:W-:Y:S02]  /*6ce0*/  P2R R134, PR, RZ, 0x2 ;  /* 0x00000002ff867803 */ /* 0x000fe40000000000 */
[----:B------:R-:W-:Y:S02]  /*6cf0*/  FSEL R162, R16, -INF , !P0 ;  /* 0xff80000010a27808 */ /* 0x000fe40004000000 */
[----:B------:R-:W-:Y:S02]  /*6d00*/  ISETP.GT.AND P0, PT, R0, 0x9, !P1 ;  /* 0x000000090000780c */ /* 0x000fe40004f04270 */
[----:B------:R-:W-:Y:S02]  /*6d10*/  ISETP.GE.AND P5, PT, R3, 0x21, PT ;  /* 0x000000210300780c */ /* 0x000fe40003fa6270 */
[----:B------:R-:W-:Y:S02]  /*6d20*/  ISETP.LT.OR P0, PT, R133, 0xa, P0 ;  /* 0x0000000a8500780c */ /* 0x000fe40000701670 */
[----:B------:R-:W-:Y:S02]  /*6d30*/  ISETP.GE.AND P4, PT, R3, 0x22, PT ;  /* 0x000000220300780c */ /* 0x000fe40003f86270 */
[----:B------:R-:W-:Y:S02]  /*6d40*/  FSEL R161, R17, -INF , !P0 ;  /* 0xff80000011a17808 */ /* 0x000fe40004000000 */
[----:B------:R-:W-:Y:S02]  /*6d50*/  ISETP.GT.AND P0, PT, R128, 0x8, !P2 ;  /* 0x000000088000780c */ /* 0x000fe40005704270 */
[C---:B------:R-:W-:Y:S02]  /*6d60*/  ISETP.GE.AND P2, PT, R3.reuse, 0x11, PT ;  /* 0x000000110300780c */ /* 0x040fe40003f46270 */
[----:B------:R-:W-:Y:S02]  /*6d70*/  ISETP.LT.OR P0, PT, R132, 0x9, P0 ;  /* 0x000000098400780c */ /* 0x000fe40000701670 */
[C---:B------:R-:W-:Y:S02]  /*6d80*/  ISETP.GE.AND P3, PT, R3.reuse, 0x29, PT ;  /* 0x000000290300780c */ /* 0x040fe40003f66270 */
[----:B------:R-:W-:Y:S02]  /*6d90*/  FSEL R166, R18, -INF , !P0 ;  /* 0xff80000012a67808 */ /* 0x000fe40004000000 */
[----:B------:R-:W-:Y:S02]  /*6da0*/  ISETP.GT.AND P0, PT, R128, 0x9, !P1 ;  /* 0x000000098000780c */ /* 0x000fe40004f04270 */
[----:B------:R-:W-:Y:S02]  /*6db0*/  ISETP.GE.AND P1, PT, R3, 0x12, PT ;  /* 0x000000120300780c */ /* 0x000fe40003f26270 */
[----:B------:R-:W-:Y:S02]  /*6dc0*/  ISETP.LT.OR P0, PT, R132, 0xa, P0 ;  /* 0x0000000a8400780c */ /* 0x000fe40000701670 */
[----:B------:R-:W-:Y:S02]  /*6dd0*/  P2R R18, PR, RZ, 0x2 ;  /* 0x00000002ff127803 */ /* 0x000fe40000000000 */
[----:B------:R-:W-:Y:S02]  /*6de0*/  FSEL R163, R19, -INF , !P0 ;  /* 0xff80000013a37808 */ /* 0x000fe40004000000 */
[----:B------:R-:W-:Y:S02]  /*6df0*/  ISETP.GT.AND P0, PT, R0, 0x10, !P2 ;  /* 0x000000100000780c */ /* 0x000fe40005704270 */
[----:B------:R-:W-:Y:S02]  /*6e00*/  P2R R19, PR, RZ, 0x4 ;  /* 0x00000004ff137803 */ /* 0x000fe40000000000 */
[----:B------:R-:W-:Y:S02]  /*6e10*/  ISETP.LT.OR P0, PT, R133, 0x11, P0 ;  /* 0x000000118500780c */ /* 0x000fe40000701670 */
[----:B------:R-:W-:Y:S02]  /*6e20*/  ISETP.GE.AND P6, PT, R3, 0x2a, PT ;  /* 0x0000002a0300780c */ /* 0x000fe40003fc6270 */
[----:B------:R-:W-:Y:S02]  /*6e30*/  FSEL R167, R20, -INF , !P0 ;  /* 0xff80000014a77808 */ /* 0x000fe40004000000 */
[----:B------:R-:W-:Y:S04]  /*6e40*/  ISETP.GT.AND P0, PT, R0, 0x11, !P1 ;  /* 0x000000110000780c */ /* 0x000fe80004f04270 */
[----:B------:R-:W-:Y:S04]  /*6e50*/  ISETP.LT.OR P0, PT, R133, 0x12, P0 ;  /* 0x000000128500780c */ /* 0x000fe80000701670 */
[----:B------:R-:W-:Y:S02]  /*6e60*/  FSEL R168, R21, -INF , !P0 ;  /* 0xff80000015a87808 */ /* 0x000fe40004000000 */
[----:B------:R-:W-:Y:S02]  /*6e70*/  ISETP.GT.AND P0, PT, R128, 0x10, !P2 ;  /* 0x000000108000780c */ /* 0x000fe40005704270 */
[C---:B------:R-:W-:Y:S02]  /*6e80*/  ISETP.GE.AND P2, PT, R3.reuse, 0x19, PT ;  /* 0x000000190300780c */ /* 0x040fe40003f46270 */
[----:B------:R-:W-:Y:S02]  /*6e90*/  ISETP.LT.OR P0, PT, R132, 0x11, P0 ;  /* 0x000000118400780c */ /* 0x000fe40000701670 */
[----:B------:R-:W-:Y:S02]  /*6ea0*/  P2R R17, PR, RZ, 0x4 ;  /* 0x00000004ff117803 */ /* 0x000fe40000000000 */
[----:B------:R-:W-:Y:S02]  /*6eb0*/  FSEL R169, R22, -INF , !P0 ;  /* 0xff80000016a97808 */ /* 0x000fe40004000000 */
[----:B------:R-:W-:Y:S02]  /*6ec0*/  ISETP.GT.AND P0, PT, R128, 0x11, !P1 ;  /* 0x000000118000780c */ /* 0x000fe40004f04270 */
[----:B------:R-:W-:Y:S02]  /*6ed0*/  ISETP.GE.AND P1, PT, R3, 0x1a, PT ;  /* 0x0000001a0300780c */ /* 0x000fe40003f26270 */
[----:B------:R-:W-:Y:S02]  /*6ee0*/  ISETP.LT.OR P0, PT, R132, 0x12, P0 ;  /* 0x000000128400780c */ /* 0x000fe40000701670 */
[----:B------:R-:W-:Y:S02]  /*6ef0*/  P2R R16, PR, RZ, 0x2 ;  /* 0x00000002ff107803 */ /* 0x000fe40000000000 */
[----:B------:R-:W-:Y:S02]  /*6f00*/  FSEL R170, R23, -INF , !P0 ;  /* 0xff80000017aa7808 */ /* 0x000fe40004000000 */
[----:B------:R-:W-:Y:S04]  /*6f10*/  ISETP.GT.AND P0, PT, R0, 0x18, !P2 ;  /* 0x000000180000780c */ /* 0x000fe80005704270 */
[C---:B------:R-:W-:Y:S04]  /*6f20*/  ISETP.LT.OR P0, PT, R133.reuse, 0x19, P0 ;  /* 0x000000198500780c */ /* 0x040fe80000701670 */
[----:B------:R-:W-:Y:S02]  /*6f30*/  FSEL R171, R32, -INF , !P0 ;  /* 0xff80000020ab7808 */ /* 0x000fe40004000000 */
[----:B------:R-:W-:Y:S04]  /*6f40*/  ISETP.GT.AND P0, PT, R0, 0x19, !P1 ;  /* 0x000000190000780c */ /* 0x000fe80004f04270 */
[----:B------:R-:W-:Y:S04]  /*6f50*/  ISETP.LT.OR P0, PT, R133, 0x1a, P0 ;  /* 0x0000001a8500780c */ /* 0x000fe80000701670 */
[----:B------:R-:W-:Y:S02]  /*6f60*/  FSEL R172, R33, -INF , !P0 ;  /* 0xff80000021ac7808 */ /* 0x000fe40004000000 */
[----:B------:R-:W-:Y:S02]  /*6f70*/  ISETP.GT.AND P0, PT, R128, 0x18, !P2 ;  /* 0x000000188000780c */ /* 0x000fe40005704270 */
[C---:B------:R-:W-:Y:S02]  /*6f80*/  ISETP.GE.AND P2, PT, R3.reuse, 0x1, PT ;  /* 0x000000010300780c */ /* 0x040fe40003f46270 */
[----:B------:R-:W-:Y:S04]  /*6f90*/  ISETP.LT.OR P0, PT, R132, 0x19, P0 ;  /* 0x000000198400780c */ /* 0x000fe80000701670 */
[----:B------:R-:W-:Y:S02]  /*6fa0*/  FSEL R174, R34, -INF , !P0 ;  /* 0xff80000022ae7808 */ /* 0x000fe40004000000 */
[----:B------:R-:W-:Y:S02]  /*6fb0*/  ISETP.GT.AND P0, PT, R128, 0x19, !P1 ;  /* 0x000000198000780c */ /* 0x000fe40004f04270 */
[----:B------:R-:W-:Y:S02]  /*6fc0*/  ISETP.GE.AND P1, PT, R3, 0x2, PT ;  /* 0x000000020300780c */ /* 0x000fe40003f26270 */
[----:B------:R-:W-:Y:S04]  /*6fd0*/  ISETP.LT.OR P0, PT, R132, 0x1a, P0 ;  /* 0x0000001a8400780c */ /* 0x000fe80000701670 */
[----:B------:R-:W-:Y:S02]  /*6fe0*/  FSEL R176, R35, -INF , !P0 ;  /* 0xff80000023b07808 */ /* 0x000fe40004000000 */
[----:B------:R-:W-:Y:S04]  /*6ff0*/  ISETP.GT.AND P0, PT, R0, 0x20, !P5 ;  /* 0x000000200000780c */ /* 0x000fe80006f04270 */
[C---:B------:R-:W-:Y:S04]  /*7000*/  ISETP.LT.OR P0, PT, R133.reuse, 0x21, P0 ;  /* 0x000000218500780c */ /* 0x040fe80000701670 */
[----:B------:R-:W-:Y:S02]  /*7010*/  FSEL R185, R36, -INF , !P0 ;  /* 0xff80000024b97808 */ /* 0x000fe40004000000 */
[----:B------:R-:W-:Y:S04]  /*7020*/  ISETP.GT.AND P0, PT, R0, 0x21, !P4 ;  /* 0x000000210000780c */ /* 0x000fe80006704270 */
[----:B------:R-:W-:Y:S04]  /*7030*/  ISETP.LT.OR P0, PT, R133, 0x22, P0 ;  /* 0x000000228500780c */ /* 0x000fe80000701670 */
[----:B------:R-:W-:Y:S02]  /*7040*/  FSEL R186, R37, -INF , !P0 ;  /* 0xff80000025ba7808 */ /* 0x000fe40004000000 */
[----:B------:R-:W-:Y:S04]  /*7050*/  ISETP.GT.AND P0, PT, R128, 0x20, !P5 ;  /* 0x000000208000780c */ /* 0x000fe80006f04270 */
[----:B------:R-:W-:Y:S04]  /*7060*/  ISETP.LT.OR P0, PT, R132, 0x21, P0 ;  /* 0x000000218400780c */ /* 0x000fe80000701670 */
[----:B------:R-:W-:Y:S02]  /*7070*/  FSEL R187, R38, -INF , !P0 ;  /* 0xff80000026bb7808 */ /* 0x000fe40004000000 */
[----:B------:R-:W-:Y:S04]  /*7080*/  ISETP.GT.AND P0, PT, R128, 0x21, !P4 ;  /* 0x000000218000780c */ /* 0x000fe80006704270 */
[----:B------:R-:W-:Y:S04]  /*7090*/  ISETP.LT.OR P0, PT, R132, 0x22, P0 ;  /* 0x000000228400780c */ /* 0x000fe80000701670 */
[----:B------:R-:W-:Y:S02]  /*70a0*/  FSEL R188, R39, -INF , !P0 ;  /* 0xff80000027bc7808 */ /* 0x000fe40004000000 */
[----:B------:R-:W-:Y:S04]  /*70b0*/  ISETP.GT.AND P0, PT, R0, RZ, !P2 ;  /* 0x000000ff0000720c */ /* 0x000fe80005704270 */
[C---:B------:R-:W-:Y:S04]  /*70c0*/  ISETP.LT.OR P0, PT, R133.reuse, 0x1, P0 ;  /* 0x000000018500780c */ /* 0x040fe80000701670 */
[----:B------:R-:W-:Y:S02]  /*70d0*/  FSEL R20, R4, -INF , !P0 ;  /* 0xff80000004147808 */ /* 0x000fe40004000000 */
[----:B------:R-:W-:Y:S01]  /*70e0*/  ISETP.GT.AND P0, PT, R0, 0x1, !P1 ;  /* 0x000000010000780c */ /* 0x000fe20004f04270 */
[----:B------:R-:W1:Y:S03]  /*70f0*/  SHFL.IDX PT, R4, R137, 0x3, 0x1c1f ;  /* 0x007c1f0089047f89 */ /* 0x000e6600000e0000 */
[----:B------:R-:W-:Y:S04]  /*7100*/  ISETP.LT.OR P0, PT, R133, 0x2, P0 ;  /* 0x000000028500780c */ /* 0x000fe80000701670 */
[----:B------:R-:W-:Y:S02]  /*7110*/  FSEL R22, R5, -INF , !P0 ;  /* 0xff80000005167808 */ /* 0x000fe40004000000 */
[----:B------:R-:W-:Y:S04]  /*7120*/  ISETP.GT.AND P0, PT, R128, 0x1, !P1 ;  /* 0x000000018000780c */ /* 0x000fe80004f04270 */
[----:B------:R-:W-:Y:S04]  /*7130*/  ISETP.LT.OR P0, PT, R132, 0x2, P0 ;  /* 0x000000028400780c */ /* 0x000fe80000701670 */
[----:B------:R-:W-:Y:S02]  /*7140*/  FSEL R23, R7, -INF , !P0 ;  /* 0xff80000007177808 */ /* 0x000fe40004000000 */
[----:B------:R-:W-:Y:S04]  /*7150*/  ISETP.GT.AND P0, PT, R128, RZ, !P2 ;  /* 0x000000ff8000720c */ /* 0x000fe80005704270 */
[----:B------:R-:W-:Y:S04]  /*7160*/  ISETP.LT.OR P0, PT, R132, 0x1, P0 ;  /* 0x000000018400780c */ /* 0x000fe80000701670 */
[----:B------:R-:W-:Y:S02]  /*7170*/  FSEL R21, R6, -INF , !P0 ;  /* 0xff80000006157808 */ /* 0x000fe40004000000 */
[----:B------:R-:W-:Y:S04]  /*7180*/  ISETP.GT.AND P0, PT, R0, 0x28, !P3 ;  /* 0x000000280000780c */ /* 0x000fe80005f04270 */
[----:B------:R-:W-:Y:S04]  /*7190*/  ISETP.LT.OR P0, PT, R133, 0x29, P0 ;  /* 0x000000298500780c */ /* 0x000fe80000701670 */
[----:B------:R-:W-:Y:S02]  /*71a0*/  FSEL R189, R48, -INF , !P0 ;  /* 0xff80000030bd7808 */ /* 0x000fe40004000000 */
[----:B------:R-:W-:Y:S01]  /*71b0*/  ISETP.GT.AND P0, PT, R0, 0x29, !P6 ;  /* 0x000000290000780c */ /* 0x000fe20007704270 */
[--C-:B-1----:R-:W-:Y:S03]  /*71c0*/  IMAD.IADD R0, R139, 0x1, R4.reuse ;  /* 0x000000018b007824 */ /* 0x102fe600078e0204 */
        /* <DEDUP_REMOVED lines=11> */
[----:B------:R-:W-:Y:S04]  /*7280*/  ISETP.NE.AND P0, PT, R160, RZ, PT ;  /* 0x000000ffa000720c */ /* 0x000fe80003f05270 */
        /* <DEDUP_REMOVED lines=35> */
[----:B------:R-:W-:Y:S01]  /*74c0*/  ISETP.GT.AND P0, PT, R2, 0x29, !P6 ;  /* 0x000000290200780c */ /* 0x000fe20007704270 */
[----:B------:R-:W-:Y:S03]  /*74d0*/  IMAD.IADD R2, R138, 0x1, R4 ;  /* 0x000000018a027824 */ /* 0x000fe600078e0204 */
[----:B------:R-:W-:Y:S04]  /*74e0*/  ISETP.LT.OR P0, PT, R130, 0x2a, P0 ;  /* 0x0000002a8200780c */ /* 0x000fe80000701670 */
[----:B------:R-:W-:Y:S02]  /*74f0*/  FSEL R199, R45, -INF , !P0 ;  /* 0xff8000002dc77808 */ /* 0x000fe40004000000 */
[----:B------:R-:W-:Y:S11]  /*7500*/  ISETP.LE.AND P0, PT, R165, c[0x0][0x32c], PT ;  /* 0x0000cb00a5007a0c */ /* 0x000ff60003f03270 */
[----:B------:R-:W-:Y:S02]  /*7510*/  @!UPT UIADD3 URZ, URZ, URZ, URZ ;  /* 0x0000003f3f3ff290 */ /* 0x000fe4000fffe03f */
        /* <DEDUP_REMOVED lines=15> */
.L_x_210:
[----:B------:R-:W-:Y:S04]  /*7610*/  MOV R5, 0x1 ;  /* 0x0000000100057802 */ /* 0x000fe80000000f00 */
[----:B------:R-:W-:Y:S11]  /*7620*/  ISETP.NE.AND P0, PT, R5, c[0x0][0x32c], PT ;  /* 0x0000cb0005007a0c */ /* 0x000ff60003f05270 */
[----:B------:R-:W-:Y:S02]  /*7630*/  @!UPT UIADD3 URZ, URZ, URZ, URZ ;  /* 0x0000003f3f3ff290 */ /* 0x000fe4000fffe03f */
[----:B------:R-:W-:Y:S05]  /*7640*/  @P0 IMAD.HI.U32 R5, R4, c[0x0][0x330], RZ ;  /* 0x0000cc0004050a27 */ /* 0x000fea00078e00ff */
[----:B------:R-:W-:Y:S02]  /*7650*/  @P0 SHF.R.U32.HI R4, RZ, c[0x0][0x334], R5 ;  /* 0x0000cd00ff040a19 */ /* 0x000fe40000011605 */
.L_x_211:
[----:B------:R-:W-:Y:S05]  /*7660*/  BSYNC B0 ;  /* 0x0000000000007941 */ /* 0x000fea0003800000 */
.L_x_209:
[----:B------:R-:W-:Y:S04]  /*7670*/  IMAD.IADD R3, R3, 0x1, -R250 ;  /* 0x0000000103037824 */ /* 0x000fe800078e0afa */
[----:B------:R-:W-:Y:S05]  /*7680*/  IMAD R4, R4, c[0x0][0x32c], R3 ;  /* 0x0000cb0004047a24 */ /* 0x000fea00078e0203 */
[----:B------:R-:W-:Y:S02]  /*7690*/  IADD3 R3, R4, c[0x0][0x32c], RZ ;  /* 0x0000cb0004037a10 */ /* 0x000fe40007ffe0ff */
[----:B------:R-:W-:Y:S02]  /*76a0*/  IMNMX R0, R0, R4, !PT ;  /* 0x0000000400007217 */ /* 0x000fe40007800200 */
[----:B------:R-:W-:Y:S02]  /*76b0*/  IMNMX R2, R2, R3, PT ;  /* 0x0000000302027217 */ /* 0x000fe40003800200 */
.L_x_208:
[----:B------:R-:W-:Y:S01]  /*76c0*/  ISETP.GT.AND P0, PT, R0, RZ, !P2 ;  /* 0x000000ff0000720c */ /* 0x000fe20005704270 */
[----:B------:R-:W-:Y:S01]  /*76d0*/  LDSM.16.MT88.4 R36, [R210+0x1880] ;  /* 0x00188000d224783b */ /* 0x000fe20000004200 */
[----:B------:R-:W-:Y:S02]  /*76e0*/  ISETP.NE.AND P2, PT, R16, RZ, PT ;  /* 0x000000ff1000720c */ /* 0x000fe40003f45270 */
[----:B------:R-:W-:Y:S02]  /*76f0*/  ISETP.LT.OR P0, PT, R2, 0x1, P0 ;  /* 0x000000010200780c */ /* 0x000fe40000701670 */
[----:B------:R-:W-:Y:S02]  /*7700*/  FMNMX.FTZ R133, R21, R131, !PT ;  /* 0x0000008315857209 */ /* 0x000fe40007810000 */
[----:B------:R-:W-:Y:S02]  /*7710*/  FSEL R10, R10, -INF , !P0 ;  /* 0xff8000000a0a7808 */ /* 0x000fe40004000000 */
[----:B------:R-:W-:Y:S02]  /*7720*/  ISETP.GT.AND P0, PT, R0, 0x1, !P1 ;  /* 0x000000010000780c */ /* 0x000fe40004f04270 */
[----:B------:R-:W-:Y:S02]  /*7730*/  ISETP.NE.AND P1, PT, R17, RZ, PT ;  /* 0x000000ff1100720c */ /* 0x000fe40003f25270 */
[----:B------:R-:W-:Y:S02]  /*7740*/  ISETP.LT.OR P0, PT, R2, 0x2, P0 ;  /* 0x000000020200780c */ /* 0x000fe40000701670 */
[----:B------:R-:W-:Y:S02]  /*7750*/  FMNMX.FTZ R133, R23, R133, !PT ;  /* 0x0000008517857209 */ /* 0x000fe40007810000 */
[----:B------:R-:W-:Y:S02]  /*7760*/  FSEL R11, R11, -INF , !P0 ;  /* 0xff8000000b0b7808 */ /* 0x000fe40004000000 */
[----:B------:R-:W-:Y:S02]  /*7770*/  ISETP.NE.AND P0, PT, R160, RZ, PT ;  /* 0x000000ffa000720c */ /* 0x000fe40003f05270 */
[----:B------:R-:W-:Y:S02]  /*7780*/  FMNMX.FTZ R133, R166, R133, !PT ;  /* 0x00000085a6857209 */ /* 0x000fe40007810000 */
[----:B------:R-:W-:Y:S02]  /*7790*/  ISETP.GT.AND P0, PT, R0, 0x8, !P0 ;  /* 0x000000080000780c */ /* 0x000fe40004704270 */
[----:B------:R-:W-:Y:S02]  /*77a0*/  FMNMX.FTZ R133, R163, R133, !PT ;  /* 0x00000085a3857209 */ /* 0x000fe40007810000 */
        /* <DEDUP_REMOVED lines=50> */
[----:B------:R-:W1:Y:S01]  /*7ad0*/  SHFL.BFLY PT, R0, R134, 0x2, 0x1f ;  /* 0x0c401f0086007f89 */ /* 0x000e6200000e0000 */
[----:B------:R-:W-:Y:S02]  /*7ae0*/  FMNMX.FTZ R132, R8, R135, !PT ;  /* 0x0000008708847209 */ /* 0x000fe40007810000 */
[----:B------:R-:W-:Y:S02]  /*7af0*/  ISETP.LT.OR P0, PT, R2, 0x2a, P0 ;  /* 0x0000002a0200780c */ /* 0x000fe40000701670 */
[----:B------:R-:W-:Y:S02]  /*7b00*/  FMNMX.FTZ R132, R9, R132, !PT ;  /* 0x0000008409847209 */ /* 0x000fe40007810000 */
[----:B------:R-:W-:Y:S02]  /*7b10*/  FSEL R137, R47, -INF , !P0 ;  /* 0xff8000002f897808 */ /* 0x000fe40004000000 */
[----:B------:R-:W-:Y:S04]  /*7b20*/  FMNMX.FTZ R132, R12, R132, !PT ;  /* 0x000000840c847209 */ /* 0x000fe80007810000 */
[----:B------:R-:W-:Y:S04]  /*7b30*/  FMNMX.FTZ R132, R13, R132, !PT ;  /* 0x000000840d847209 */ /* 0x000fe80007810000 */
[----:B------:R-:W-:Y:S04]  /*7b40*/  FMNMX.FTZ R132, R173, R132, !PT ;  /* 0x00000084ad847209 */ /* 0x000fe80007810000 */
[----:B------:R-:W-:Y:S02]  /*7b50*/  FMNMX.FTZ R132, R175, R132, !PT ;  /* 0x00000084af847209 */ /* 0x000fe40007810000 */
[----:B-1----:R-:W-:Y:S02]  /*7b60*/  FMNMX.FTZ R134, R134, R0, !PT ;  /* 0x0000000086867209 */ /* 0x002fe40007810000 */
[----:B------:R-:W-:Y:S03]  /*7b70*/  FMNMX.FTZ R132, R179, R132, !PT ;  /* 0x00000084b3847209 */ /* 0x000fe60007810000 */
[----:B------:R-:W1:Y:S01]  /*7b80*/  SHFL.BFLY PT, R0, R134, 0x1, 0x1f ;  /* 0x0c201f0086007f89 */ /* 0x000e6200000e0000 */
[----:B------:R-:W-:Y:S04]  /*7b90*/  FMNMX.FTZ R132, R180, R132, !PT ;  /* 0x00000084b4847209 */ /* 0x000fe80007810000 */
[----:B------:R-:W-:Y:S04]  /*7ba0*/  FMNMX.FTZ R132, R193, R132, !PT ;  /* 0x00000084c1847209 */ /* 0x000fe80007810000 */
[----:B------:R-:W-:Y:S04]  /*7bb0*/  FMNMX.FTZ R132, R196, R132, !PT ;  /* 0x00000084c4847209 */ /* 0x000fe80007810000 */
[----:B------:R-:W-:Y:S04]  /*7bc0*/  FMNMX.FTZ R132, R198, R132, !PT ;  /* 0x00000084c6847209 */ /* 0x000fe80007810000 */
[----:B------:R-:W-:Y:S02]  /*7bd0*/  FMNMX.FTZ R132, R199, R132, !PT ;  /* 0x00000084c7847209 */ /* 0x000fe40007810000 */
[----:B-1----:R-:W-:Y:S02]  /*7be0*/  FMNMX.FTZ R134, R134, R0, !PT ;  /* 0x0000000086867209 */ /* 0x002fe40007810000 */
[----:B------:R-:W1:Y:S02]  /*7bf0*/  SHFL.BFLY PT, R0, R133, 0x2, 0x1f ;  /* 0x0c401f0085007f89 */ /* 0x000e6400000e0000 */
[C---:B------:R-:W-:Y:S01]  /*7c00*/  FSETP.NEU.FTZ.AND P0, PT, R134.reuse, -INF , PT ;  /* 0xff8000008600780b */ /* 0x040fe20003f1d000 */
[C---:B------:R-:W-:Y:S03]  /*7c10*/  FMUL.FTZ R138, R134.reuse, c[0x0][0x2d0] ;  /* 0x0000b400868a7a20 */ /* 0x040fe60000410000 */
[----:B------:R-:W-:Y:S02]  /*7c20*/  FSEL R3, R134, RZ, P0 ;  /* 0x000000ff86037208 */ /* 0x000fe40000000000 */
[----:B------:R-:W-:Y:S05]  /*7c30*/  FSEL R138, R138, RZ, P0 ;  /* 0x000000ff8a8a7208 */ /* 0x000fea0000000000 */
[--C-:B------:R-:W-:Y:S02]  /*7c40*/  FFMA.FTZ R6, R162, c[0x0][0x2d0], -R138.reuse ;  /* 0x0000b400a2067a23 */ /* 0x100fe4000001088a */
[----:B------:R-:W-:Y:S02]  /*7c50*/  FFMA.FTZ R7, R22, c[0x0][0x2d0], -R138 ;  /* 0x0000b40016077a23 */ /* 0x000fe4000001088a */
[----:B------:R2:W-:Y:S01]  /*7c60*/  MUFU.EX2 R25, R6 ;  /* 0x0000000600197308 */ /* 0x0005e20000000800 */
[----:B-1----:R-:W-:Y:S09]  /*7c70*/  FMNMX.FTZ R133, R133, R0, !PT ;  /* 0x0000000085857209 */ /* 0x002ff20007810000 */
[----:B------:R-:W-:Y:S01]  /*7c80*/  MUFU.EX2 R252, R7 ;  /* 0x0000000700fc7308 */ /* 0x000fe20000000800 */
[----:B------:R-:W1:Y:S02]  /*7c90*/  SHFL.BFLY PT, R0, R133, 0x1, 0x1f ;  /* 0x0c201f0085007f89 */ /* 0x000e6400000e0000 */
[----:B-1----:R-:W-:Y:S06]  /*7ca0*/  FMNMX.FTZ R133, R133, R0, !PT ;  /* 0x0000000085857209 */ /* 0x002fec0007810000 */
[----:B------:R-:W1:Y:S01]  /*7cb0*/  SHFL.BFLY PT, R0, R132, 0x2, 0x1f ;  /* 0x0c401f0084007f89 */ /* 0x000e6200000e0000 */
[C---:B------:R-:W-:Y:S01]  /*7cc0*/  FSETP.NEU.FTZ.AND P0, PT, R133.reuse, -INF , PT ;  /* 0xff8000008500780b */ /* 0x040fe20003f1d000 */
[C---:B------:R-:W-:Y:S03]  /*7cd0*/  FMUL.FTZ R139, R133.reuse, c[0x0][0x2d0] ;  /* 0x0000b400858b7a20 */ /* 0x040fe60000410000 */
[----:B------:R-:W-:Y:S02]  /*7ce0*/  FSEL R4, R133, RZ, P0 ;  /* 0x000000ff85047208 */ /* 0x000fe40000000000 */
[----:B------:R-:W-:Y:S02]  /*7cf0*/  FSEL R139, R139, RZ, P0 ;  /* 0x000000ff8b8b7208 */ /* 0x000fe40000000000 */
[----:B-1----:R-:W-:Y:S05]  /*7d00*/  FMNMX.FTZ R132, R132, R0, !PT ;  /* 0x0000000084847209 */ /* 0x002fea0007810000 */
[----:B------:R-:W1:Y:S02]  /*7d10*/  SHFL.BFLY PT, R0, R132, 0x1, 0x1f ;  /* 0x0c201f0084007f89 */ /* 0x000e6400000e0000 */
[----:B-1----:R-:W-:Y:S02]  /*7d20*/  FMNMX.FTZ R132, R132, R0, !PT ;  /* 0x0000000084847209 */ /* 0x002fe40007810000 */
[----:B------:R-:W-:Y:S02]  /*7d30*/  FMNMX.FTZ R0, R10, R136, !PT ;  /* 0x000000880a007209 */ /* 0x000fe40007810000 */
[C---:B------:R-:W-:Y:S01]  /*7d40*/  FSETP.NEU.FTZ.AND P0, PT, R132.reuse, -INF , PT ;  /* 0xff8000008400780b */ /* 0x040fe20003f1d000 */
[C---:B------:R-:W-:Y:S01]  /*7d50*/  FMUL.FTZ R164, R132.reuse, c[0x0][0x2d0] ;  /* 0x0000b40084a47a20 */ /* 0x040fe20000410000 */
[----:B------:R-:W-:Y:S02]  /*7d60*/  FMNMX.FTZ R0, R11, R0, !PT ;  /* 0x000000000b007209 */ /* 0x000fe40007810000 */
[----:B------:R-:W-:Y:S02]  /*7d70*/  FSEL R5, R132, RZ, P0 ;  /* 0x000000ff84057208 */ /* 0x000fe40000000000 */
[----:B------:R-:W-:Y:S02]  /*7d80*/  FMNMX.FTZ R0, R14, R0, !PT ;  /* 0x000000000e007209 */ /* 0x000fe40007810000 */
[----:B------:R-:W-:Y:S02]  /*7d90*/  FSEL R164, R164, RZ, P0 ;  /* 0x000000ffa4a47208 */ /* 0x000fe40000000000 */
[----:B------:R-:W-:Y:S03]  /*7da0*/  FMNMX.FTZ R0, R15, R0, !PT ;  /* 0x000000000f007209 */ /* 0x000fe60007810000 */
[----:B--2---:R-:W-:Y:S01]  /*7db0*/  FFMA.FTZ R6, R12, c[0x0][0x2d0], -R164 ;  /* 0x0000b4000c067a23 */ /* 0x004fe200000108a4 */
[----:B------:R-:W-:Y:S03]  /*7dc0*/  FMNMX.FTZ R0, R177, R0, !PT ;  /* 0x00000000b1007209 */ /* 0x000fe60007810000 */
[----:B------:R1:W-:Y:S01]  /*7dd0*/  MUFU.EX2 R244, R6 ;  /* 0x0000000600f47308 */ /* 0x0003e20000000800 */
[----:B------:R-:W-:Y:S04]  /*7de0*/  FMNMX.FTZ R0, R178, R0, !PT ;  /* 0x00000000b2007209 */ /* 0x000fe80007810000 */
[----:B------:R-:W-:Y:S04]  /*7df0*/  FMNMX.FTZ R0, R181, R0, !PT ;  /* 0x00000000b5007209 */ /* 0x000fe80007810000 */
[----:B------:R-:W-:Y:S04]  /*7e00*/  FMNMX.FTZ R0, R182, R0, !PT ;  /* 0x00000000b6007209 */ /* 0x000fe80007810000 */
[----:B------:R-:W-:Y:S04]  /*7e10*/  FMNMX.FTZ R0, R191, R0, !PT ;  /* 0x00000000bf007209 */ /* 0x000fe80007810000 */
[----:B------:R-:W-:Y:S04]  /*7e20*/  FMNMX.FTZ R0, R192, R0, !PT ;  /* 0x00000000c0007209 */ /* 0x000fe80007810000 */
[----:B------:R-:W-:Y:S04]  /*7e30*/  FMNMX.FTZ R0, R197, R0, !PT ;  /* 0x00000000c5007209 */ /* 0x000fe80007810000 */
[----:B------:R-:W-:Y:S05]  /*7e40*/  FMNMX.FTZ R0, R137, R0, !PT ;  /* 0x0000000089007209 */ /* 0x000fea0007810000 */
[----:B------:R-:W2:Y:S02]  /*7e50*/  SHFL.BFLY PT, R2, R0, 0x2, 0x1f ;  /* 0x0c401f0000027f89 */ /* 0x000ea400000e0000 */
[----:B--2---:R-:W-:Y:S06]  /*7e60*/  FMNMX.FTZ R0, R0, R2, !PT ;  /* 0x0000000200007209 */ /* 0x004fec0007810000 */
[----:B------:R-:W2:Y:S02]  /*7e70*/  SHFL.BFLY PT, R2, R0, 0x1, 0x1f ;  /* 0x0c201f0000027f89 */ /* 0x000ea400000e0000 */
[----:B--2---:R-:W-:Y:S01]  /*7e80*/  FMNMX.FTZ R130, R0, R2, !PT ;  /* 0x0000000200827209 */ /* 0x004fe20007810000 */
[--C-:B------:R-:W-:Y:S03]  /*7e90*/  FFMA.FTZ R0, R20, c[0x0][0x2d0], -R138.reuse ;  /* 0x0000b40014007a23 */ /* 0x100fe6000001088a */
[C---:B------:R-:W-:Y:S01]  /*7ea0*/  FSETP.NEU.FTZ.AND P0, PT, R130.reuse, -INF , PT ;  /* 0xff8000008200780b */ /* 0x040fe20003f1d000 */
[----:B------:R2:W3:Y:S01]  /*7eb0*/  MUFU.EX2 R251, R0 ;  /* 0x0000000000fb7308 */ /* 0x0004e20000000800 */
[C---:B------:R-:W-:Y:S02]  /*7ec0*/  FMUL.FTZ R165, R130.reuse, c[0x0][0x2d0] ;  /* 0x0000b40082a57a20 */ /* 0x040fe40000410000 */
[----:B------:R-:W-:Y:S03]  /*7ed0*/  FSEL R2, R130, RZ, P0 ;  /* 0x000000ff82027208 */ /* 0x000fe60000000000 */
[----:B------:R-:W-:Y:S05]  /*7ee0*/  FSEL R165, R165, RZ, P0 ;  /* 0x000000ffa5a57208 */ /* 0x000fea0000000000 */
[----:B-1----:R-:W-:Y:S04]  /*7ef0*/  FFMA.FTZ R6, R14, c[0x0][0x2d0], -R165 ;  /* 0x0000b4000e067a23 */ /* 0x002fe800000108a5 */
[----:B------:R-:W-:Y:S01]  /*7f00*/  MUFU.EX2 R240, R6 ;  /* 0x0000000600f07308 */ /* 0x000fe20000000800 */
[----:B--2---:R-:W-:Y:S01]  /*7f10*/  FFMA.FTZ R0, R161, c[0x0][0x2d0], -R138 ;  /* 0x0000b400a1007a23 */ /* 0x004fe2000001088a */
[----:B---3--:R-:W-:Y:S08]  /*7f20*/  F2FP.PACK_AB R160, R252, R251 ;  /* 0x000000fbfca0723e */ /* 0x008ff000000000ff */
[----:B------:R1:W-:Y:S02]  /*7f30*/  MUFU.EX2 R24, R0 ;  /* 0x0000000000187308 */ /* 0x0003e40000000800 */
[--C-:B-1----:R-:W-:Y:S08]  /*7f40*/  FFMA.FTZ R0, R21, c[0x0][0x2d0], -R139.reuse ;  /* 0x0000b40015007a23 */ /* 0x102ff0000001088b */
[----:B------:R1:W-:Y:S02]  /*7f50*/  MUFU.EX2 R246, R0 ;  /* 0x0000000000f67308 */ /* 0x0003e40000000800 */
[--C-:B-1----:R-:W-:Y:S02]  /*7f60*/  FFMA.FTZ R0, R23, c[0x0][0x2d0], -R139.reuse ;  /* 0x0000b40017007a23 */ /* 0x102fe4000001088b */
[----:B------:R-:W1:Y:S06]  /*7f70*/  LDSM.16.MT88.4 R20, [R209+0x1880] ;  /* 0x00188000d114783b */ /* 0x000e6c0000004200 */
[----:B------:R2:W3:Y:S02]  /*7f80*/  MUFU.EX2 R247, R0 ;  /* 0x0000000000f77308 */ /* 0x0004e40000000800 */
[--C-:B--2---:R-:W-:Y:S01]  /*7f90*/  FFMA.FTZ R0, R166, c[0x0][0x2d0], -R139.reuse ;  /* 0x0000b400a6007a23 */ /* 0x104fe2000001088b */
[----:B------:R-:W-:Y:S02]  /*7fa0*/  MOV R166, R25 ;  /* 0x0000001900a67202 */ /* 0x000fe40000000f00 */
[----:B---3--:R-:W-:Y:S05]  /*7fb0*/  F2FP.PACK_AB R161, R247, R246 ;  /* 0x000000f6f7a1723e */ /* 0x008fea00000000ff */
[----:B------:R2:W-:Y:S02]  /*7fc0*/  MUFU.EX2 R248, R0 ;  /* 0x0000000000f87308 */ /* 0x0005e40000000800 */
[----:B--2---:R-:W-:Y:S08]  /*7fd0*/  FFMA.FTZ R0, R163, c[0x0][0x2d0], -R139 ;  /* 0x0000b400a3007a23 */ /* 0x004ff0000001088b */
[----:B------:R2:W3:Y:S02]  /*7fe0*/  MUFU.EX2 R249, R0 ;  /* 0x0000000000f97308 */ /* 0x0004e40000000800 */
[--C-:B--2---:R-:W-:Y:S01]  /*7ff0*/  FFMA.FTZ R0, R8, c[0x0][0x2d0], -R164.reuse ;  /* 0x0000b40008007a23 */ /* 0x104fe200000108a4 */
[----:B---3--:R-:W-:Y:S07]  /*8000*/  F2FP.PACK_AB R163, R249, R248 ;  /* 0x000000f8f9a3723e */ /* 0x008fee00000000ff */
[----:B------:R2:W-:Y:S02]  /*8010*/  MUFU.EX2 R242, R0 ;  /* 0x0000000000f27308 */ /* 0x0005e40000000800 */
[--C-:B--2---:R-:W-:Y:S08]  /*8020*/  FFMA.FTZ R0, R9, c[0x0][0x2d0], -R164.reuse ;  /* 0x0000b40009007a23 */ /* 0x104ff000000108a4 */
[----:B------:R2:W-:Y:S02]  /*8030*/  MUFU.EX2 R243, R0 ;  /* 0x0000000000f37308 */ /* 0x0005e40000000800 */
[----:B--2---:R-:W-:Y:S08]  /*8040*/  FFMA.FTZ R0, R13, c[0x0][0x2d0], -R164 ;  /* 0x0000b4000d007a23 */ /* 0x004ff000000108a4 */
[----:B------:R2:W-:Y:S02]  /*8050*/  MUFU.EX2 R245, R0 ;  /* 0x0000000000f57308 */ /* 0x0005e40000000800 */
[----:B--2---:R-:W-:Y:S04]  /*8060*/  FADD.FTZ R0, -R3, R129 ;  /* 0x0000008103007221 */ /* 0x004fe80000010100 */
[----:B------:R-:W-:Y:S04]  /*8070*/  FMUL.FTZ R0, R0, c[0x0][0x2d0] ;  /* 0x0000b40000007a20 */ /* 0x000fe80000410000 */
[----:B------:R2:W3:Y:S02]  /*8080*/  MUFU.EX2 R129, R0 ;  /* 0x0000000000817308 */ /* 0x0004e40000000800 */
[----:B--2---:R-:W-:Y:S01]  /*8090*/  FADD.FTZ R0, -R4, R131 ;  /* 0x0000008304007221 */ /* 0x004fe20000010100 */
[----:B------:R-:W-:Y:S01]  /*80a0*/  MOV R131, R24 ;  /* 0x0000001800837202 */ /* 0x000fe20000000f00 */
[----:B------:R-:W-:Y:S02]  /*80b0*/  FFMA.FTZ R4, R11, c[0x0][0x2d0], -R165 ;  /* 0x0000b4000b047a23 */ /* 0x000fe400000108a5 */
[----:B------:R-:W-:Y:S01]  /*80c0*/  FMUL.FTZ R0, R0, c[0x0][0x2d0] ;  /* 0x0000b40000007a20 */ /* 0x000fe20000410000 */
[----:B------:R-:W-:Y:S03]  /*80d0*/  F2FP.PACK_AB R162, R131, R166 ;  /* 0x000000a683a2723e */ /* 0x000fe600000000ff */
[----:B------:R2:W-:Y:S01]  /*80e0*/  MUFU.EX2 R184, R4 ;  /* 0x0000000400b87308 */ /* 0x0005e20000000800 */
[C---:B---3--:R-:W-:Y:S02]  /*80f0*/  FMUL.FTZ R16, R129.reuse, R152 ;  /* 0x0000009881107220 */ /* 0x048fe40000410000 */
[C---:B------:R-:W-:Y:S02]  /*8100*/  FMUL.FTZ R17, R129.reuse, R153 ;  /* 0x0000009981117220 */ /* 0x040fe40000410000 */
[C---:B------:R-:W-:Y:S02]  /*8110*/  FMUL.FTZ R32, R129.reuse, R112 ;  /* 0x0000007081207220 */ /* 0x040fe40000410000 */
[C---:B------:R-:W-:Y:S02]  /*8120*/  FMUL.FTZ R33, R129.reuse, R113 ;  /* 0x0000007181217220 */ /* 0x040fe40000410000 */
[C---:B------:R-:W-:Y:S01]  /*8130*/  FMUL.FTZ R48, R129.reuse, R124 ;  /* 0x0000007c81307220 */ /* 0x040fe20000410000 */
[----:B------:R3:W4:Y:S01]  /*8140*/  MUFU.EX2 R128, R0 ;  /* 0x0000000000807308 */ /* 0x0007220000000800 */
[C---:B------:R-:W-:Y:S02]  /*8150*/  FMUL.FTZ R49, R129.reuse, R125 ;  /* 0x0000007d81317220 */ /* 0x040fe40000410000 */
[C---:B------:R-:W-:Y:S02]  /*8160*/  FMUL.FTZ R52, R129.reuse, R52 ;  /* 0x0000003481347220 */ /* 0x040fe40000410000 */
[C---:B------:R-:W-:Y:S02]  /*8170*/  FMUL.FTZ R53, R129.reuse, R53 ;  /* 0x0000003581357220 */ /* 0x040fe40000410000 */
[C---:B------:R-:W-:Y:S02]  /*8180*/  FMUL.FTZ R64, R129.reuse, R64 ;  /* 0x0000004081407220 */ /* 0x040fe40000410000 */
[C---:B------:R-:W-:Y:S02]  /*8190*/  FMUL.FTZ R65, R129.reuse, R65 ;  /* 0x0000004181417220 */ /* 0x040fe40000410000 */
[C---:B------:R-:W-:Y:S02]  /*81a0*/  FMUL.FTZ R68, R129.reuse, R68 ;  /* 0x0000004481447220 */ /* 0x040fe40000410000 */
[C---:B------:R-:W-:Y:S02]  /*81b0*/  FMUL.FTZ R69, R129.reuse, R69 ;  /* 0x0000004581457220 */ /* 0x040fe40000410000 */
[----:B--2---:R-:W-:Y:S01]  /*81c0*/  FMUL.FTZ R4, R129, R140 ;  /* 0x0000008c81047220 */ /* 0x004fe20000410000 */
[----:B------:R-:W-:Y:S01]  /*81d0*/  F2FP.PACK_AB R140, R243, R242 ;  /* 0x000000f2f38c723e */ /* 0x000fe200000000ff */
[C---:B------:R-:W-:Y:S02]  /*81e0*/  FMUL.FTZ R80, R129.reuse, R80 ;  /* 0x0000005081507220 */ /* 0x040fe40000410000 */
[C---:B------:R-:W-:Y:S02]  /*81f0*/  FMUL.FTZ R81, R129.reuse, R81 ;  /* 0x0000005181517220 */ /* 0x040fe40000410000 */
[C---:B------:R-:W-:Y:S02]  /*8200*/  FMUL.FTZ R96, R129.reuse, R96 ;  /* 0x0000006081607220 */ /* 0x040fe40000410000 */
[----:B------:R-:W-:Y:S02]  /*8210*/  FMUL.FTZ R97, R129, R97 ;  /* 0x0000006181617220 */ /* 0x000fe40000410000 */
[----:B---3--:R-:W-:Y:S02]  /*8220*/  FADD.FTZ R0, -R5, R135 ;  /* 0x0000008705007221 */ /* 0x008fe40000010100 */
[--C-:B------:R-:W-:Y:S02]  /*8230*/  FFMA.FTZ R5, R10, c[0x0][0x2d0], -R165.reuse ;  /* 0x0000b4000a057a23 */ /* 0x100fe400000108a5 */
[----:B------:R-:W-:Y:S02]  /*8240*/  FMUL.FTZ R0, R0, c[0x0][0x2d0] ;  /* 0x0000b40000007a20 */ /* 0x000fe40000410000 */
[----:B------:R2:W3:Y:S01]  /*8250*/  MUFU.EX2 R183, R5 ;  /* 0x0000000500b77308 */ /* 0x0004e20000000800 */
[C---:B----4-:R-:W-:Y:S01]  /*8260*/  FMUL.FTZ R6, R128.reuse, R142 ;  /* 0x0000008e80067220 */ /* 0x050fe20000410000 */
[----:B------:R-:W-:Y:S01]  /*8270*/  F2FP.PACK_AB R142, R245, R244 ;  /* 0x000000f4f58e723e */ /* 0x000fe200000000ff */
[C---:B------:R-:W-:Y:S02]  /*8280*/  FMUL.FTZ R7, R128.reuse, R143 ;  /* 0x0000008f80077220 */ /* 0x040fe40000410000 */
[C---:B------:R-:W-:Y:S02]  /*8290*/  FMUL.FTZ R18, R128.reuse, R154 ;  /* 0x0000009a80127220 */ /* 0x040fe40000410000 */
[C---:B------:R-:W-:Y:S02]  /*82a0*/  FMUL.FTZ R19, R128.reuse, R155 ;  /* 0x0000009b80137220 */ /* 0x040fe40000410000 */
[C---:B------:R-:W-:Y:S01]  /*82b0*/  FMUL.FTZ R34, R128.reuse, R114 ;  /* 0x0000007280227220 */ /* 0x040fe20000410000 */
[----:B------:R4:W5:Y:S01]  /*82c0*/  MUFU.EX2 R3, R0 ;  /* 0x0000000000037308 */ /* 0x0009620000000800 */
[C---:B------:R-:W-:Y:S01]  /*82d0*/  FMUL.FTZ R35, R128.reuse, R115 ;  /* 0x0000007380237220 */ /* 0x040fe20000410000 */
[----:B------:R-:W-:Y:S01]  /*82e0*/  LDSM.16.MT88.4 R152, [R209+0x2080] ;  /* 0x00208000d198783b */ /* 0x000fe20000004200 */
[C---:B------:R-:W-:Y:S02]  /*82f0*/  FMUL.FTZ R50, R128.reuse, R126 ;  /* 0x0000007e80327220 */ /* 0x040fe40000410000 */
[C---:B------:R-:W-:Y:S02]  /*8300*/  FMUL.FTZ R51, R128.reuse, R127 ;  /* 0x0000007f80337220 */ /* 0x040fe40000410000 */
[C---:B------:R-:W-:Y:S02]  /*8310*/  FMUL.FTZ R54, R128.reuse, R54 ;  /* 0x0000003680367220 */ /* 0x040fe40000410000 */
[C---:B------:R-:W-:Y:S01]  /*8320*/  FMUL.FTZ R55, R128.reuse, R55 ;  /* 0x0000003780377220 */ /* 0x040fe20000410000 */
[----:B------:R-:W-:Y:S01]  /*8330*/  LDSM.16.MT88.4 R112, [R210+0x1c80] ;  /* 0x001c8000d270783b */ /* 0x000fe20000004200 */
[C---:B------:R-:W-:Y:S02]  /*8340*/  FMUL.FTZ R66, R128.reuse, R66 ;  /* 0x0000004280427220 */ /* 0x040fe40000410000 */
[----:B------:R-:W-:Y:S02]  /*8350*/  FMUL.FTZ R67, R128, R67 ;  /* 0x0000004380437220 */ /* 0x000fe40000410000 */
[----:B--2---:R-:W-:Y:S01]  /*8360*/  FMUL.FTZ R5, R129, R141 ;  /* 0x0000008d81057220 */ /* 0x004fe20000410000 */
[----:B---3--:R-:W-:Y:S01]  /*8370*/  F2FP.PACK_AB R141, R184, R183 ;  /* 0x000000b7b88d723e */ /* 0x008fe200000000ff */
[C---:B------:R-:W-:Y:S01]  /*8380*/  FMUL.FTZ R70, R128.reuse, R70 ;  /* 0x0000004680467220 */ /* 0x040fe20000410000 */
[----:B------:R-:W-:Y:S01]  /*8390*/  LDSM.16.MT88.4 R124, [R209+0x2c80] ;  /* 0x002c8000d17c783b */ /* 0x000fe20000004200 */
[C---:B------:R-:W-:Y:S02]  /*83a0*/  FMUL.FTZ R71, R128.reuse, R71 ;  /* 0x0000004780477220 */ /* 0x040fe40000410000 */
[C---:B------:R-:W-:Y:S01]  /*83b0*/  FMUL.FTZ R82, R128.reuse, R82 ;  /* 0x0000005280527220 */ /* 0x040fe20000410000 */
[-C--:B-1----:R-:W-:Y:S01]  /*83c0*/  HMMA.16816.F32 R4, R160, R20.reuse, R4 ;  /* 0x00000014a004723c */ /* 0x082fe20000001804 */
[----:B------:R-:W-:Y:S02]  /*83d0*/  FMUL.FTZ R83, R128, R83 ;  /* 0x0000005380537220 */ /* 0x000fe40000410000 */
[----:B----4-:R-:W-:Y:S02]  /*83e0*/  FFMA.FTZ R0, R15, c[0x0][0x2d0], -R165 ;  /* 0x0000b4000f007a23 */ /* 0x010fe400000108a5 */
[C---:B-----5:R-:W-:Y:S02]  /*83f0*/  FMUL.FTZ R8, R3.reuse, R144 ;  /* 0x0000009003087220 */ /* 0x060fe40000410000 */
[----:B------:R-:W1:Y:S01]  /*8400*/  MUFU.EX2 R241, R0 ;  /* 0x0000000000f17308 */ /* 0x000e620000000800 */
[C---:B------:R-:W-:Y:S04]  /*8410*/  FMUL.FTZ R9, R3.reuse, R145 ;  /* 0x0000009103097220 */ /* 0x040fe80000410000 */
[C---:B------:R-:W-:Y:S02]  /*8420*/  FMUL.FTZ R12, R3.reuse, R148 ;  /* 0x00000094030c7220 */ /* 0x040fe40000410000 */
        /* <DEDUP_REMOVED lines=8> */
[----:B------:R-:W-:Y:S01]  /*84b0*/  FMUL.FTZ R45, R3, R157 ;  /* 0x0000009d032d7220 */ /* 0x000fe20000410000 */
[----:B-1----:R-:W-:Y:S01]  /*84c0*/  F2FP.PACK_AB R143, R241, R240 ;  /* 0x000000f0f18f723e */ /* 0x002fe200000000ff */
[----:B------:R-:W-:Y:S02]  /*84d0*/  FADD.FTZ R0, -R2, R136 ;  /* 0x0000008802007221 */ /* 0x000fe40000010100 */
[--C-:B------:R-:W-:Y:S02]  /*84e0*/  FFMA.FTZ R2, R167, c[0x0][0x2d0], -R138.reuse ;  /* 0x0000b400a7027a23 */ /* 0x100fe4000001088a */
[----:B------:R-:W-:Y:S02]  /*84f0*/  FMUL.FTZ R0, R0, c[0x0][0x2d0] ;  /* 0x0000b40000007a20 */ /* 0x000fe40000410000 */
[----:B------:R1:W-:Y:S01]  /*8500*/  MUFU.EX2 R239, R2 ;  /* 0x0000000200ef7308 */ /* 0x0003e20000000800 */
[C---:B------:R-:W-:Y:S02]  /*8510*/  FMUL.FTZ R56, R3.reuse, R56 ;  /* 0x0000003803387220 */ /* 0x040fe40000410000 */
[C---:B------:R-:W-:Y:S02]  /*8520*/  FMUL.FTZ R57, R3.reuse, R57 ;  /* 0x0000003903397220 */ /* 0x040fe40000410000 */
[C---:B------:R-:W-:Y:S02]  /*8530*/  FMUL.FTZ R60, R3.reuse, R60 ;  /* 0x0000003c033c7220 */ /* 0x040fe40000410000 */
[C---:B------:R-:W-:Y:S02]  /*8540*/  FMUL.FTZ R61, R3.reuse, R61 ;  /* 0x0000003d033d7220 */ /* 0x040fe40000410000 */
[C---:B------:R-:W-:Y:S01]  /*8550*/  FMUL.FTZ R72, R3.reuse, R72 ;  /* 0x0000004803487220 */ /* 0x040fe20000410000 */
[----:B------:R-:W2:Y:S01]  /*8560*/  MUFU.EX2 R0, R0 ;  /* 0x0000000000007308 */ /* 0x000ea20000000800 */
[C---:B------:R-:W-:Y:S02]  /*8570*/  FMUL.FTZ R73, R3.reuse, R73 ;  /* 0x0000004903497220 */ /* 0x040fe40000410000 */
[C---:B------:R-:W-:Y:S02]  /*8580*/  FMUL.FTZ R76, R3.reuse, R76 ;  /* 0x0000004c034c7220 */ /* 0x040fe40000410000 */
[C---:B------:R-:W-:Y:S02]  /*8590*/  FMUL.FTZ R77, R3.reuse, R77 ;  /* 0x0000004d034d7220 */ /* 0x040fe40000410000 */
[C---:B------:R-:W-:Y:S02]  /*85a0*/  FMUL.FTZ R88, R3.reuse, R88 ;  /* 0x0000005803587220 */ /* 0x040fe40000410000 */
[C---:B------:R-:W-:Y:S02]  /*85b0*/  FMUL.FTZ R89, R3.reuse, R89 ;  /* 0x0000005903597220 */ /* 0x040fe40000410000 */
[C---:B------:R-:W-:Y:S02]  /*85c0*/  FMUL.FTZ R92, R3.reuse, R92 ;  /* 0x0000005c035c7220 */ /* 0x040fe40000410000 */
[----:B------:R-:W-:Y:S02]  /*85d0*/  FMUL.FTZ R93, R3, R93 ;  /* 0x0000005d035d7220 */ /* 0x000fe40000410000 */
[--C-:B-1----:R-:W-:Y:S02]  /*85e0*/  FFMA.FTZ R2, R168, c[0x0][0x2d0], -R138.reuse ;  /* 0x0000b400a8027a23 */ /* 0x102fe4000001088a */
[C---:B------:R-:W-:Y:S02]  /*85f0*/  FMUL.FTZ R98, R128.reuse, R98 ;  /* 0x0000006280627220 */ /* 0x040fe40000410000 */
[----:B------:R1:W3:Y:S01]  /*8600*/  MUFU.EX2 R238, R2 ;  /* 0x0000000200ee7308 */ /* 0x0002e20000000800 */
[----:B------:R-:W-:Y:S02]  /*8610*/  FMUL.FTZ R99, R128, R99 ;  /* 0x0000006380637220 */ /* 0x000fe40000410000 */
[C---:B------:R-:W-:Y:S02]  /*8620*/  FMUL.FTZ R84, R129.reuse, R84 ;  /* 0x0000005481547220 */ /* 0x040fe40000410000 */
[C---:B--2---:R-:W-:Y:S02]  /*8630*/  FMUL.FTZ R10, R0.reuse, R146 ;  /* 0x00000092000a7220 */ /* 0x044fe40000410000 */
[C---:B------:R-:W-:Y:S02]  /*8640*/  FMUL.FTZ R11, R0.reuse, R147 ;  /* 0x00000093000b7220 */ /* 0x040fe40000410000 */
[C---:B------:R-:W-:Y:S02]  /*8650*/  FMUL.FTZ R26, R0.reuse, R106 ;  /* 0x0000006a001a7220 */ /* 0x040fe40000410000 */
[C---:B------:R-:W-:Y:S02]  /*8660*/  FMUL.FTZ R27, R0.reuse, R107 ;  /* 0x0000006b001b7220 */ /* 0x040fe40000410000 */
[----:B------:R-:W-:Y:S01]  /*8670*/  LDSM.16.MT88.4 R104, [R210+0x2480] ;  /* 0x00248000d268783b */ /* 0x000fe20000004200 */
[C---:B------:R-:W-:Y:S01]  /*8680*/  HMMA.16816.F32 R8, R140.reuse, R20, R8 ;  /* 0x000000148c08723c */ /* 0x040fe20000001808 */
[C---:B------:R-:W-:Y:S02]  /*8690*/  FMUL.FTZ R14, R0.reuse, R150 ;  /* 0x00000096000e7220 */ /* 0x040fe40000410000 */
[C---:B------:R-:W-:Y:S02]  /*86a0*/  FMUL.FTZ R15, R0.reuse, R151 ;  /* 0x00000097000f7220 */ /* 0x040fe40000410000 */
[C---:B------:R-:W-:Y:S02]  /*86b0*/  FMUL.FTZ R30, R0.reuse, R110 ;  /* 0x0000006e001e7220 */ /* 0x040fe40000410000 */
[C---:B------:R-:W-:Y:S02]  /*86c0*/  FMUL.FTZ R20, R129.reuse, R100 ;  /* 0x0000006481147220 */ /* 0x040fe40000410000 */
[----:B------:R-:W-:Y:S01]  /*86d0*/  FMUL.FTZ R21, R129, R101 ;  /* 0x0000006581157220 */ /* 0x000fe20000410000 */
[-C--:B------:R-:W-:Y:S02]  /*86e0*/  HMMA.16816.F32 R12, R140, R22.reuse, R12 ;  /* 0x000000168c0c723c */ /* 0x080fe4000000180c */
[--C-:B-1----:R-:W-:Y:S02]  /*86f0*/  FFMA.FTZ R2, R169, c[0x0][0x2d0], -R139.reuse ;  /* 0x0000b400a9027a23 */ /* 0x102fe4000001088b */
[C---:B------:R-:W-:Y:S02]  /*8700*/  FMUL.FTZ R31, R0.reuse, R111 ;  /* 0x0000006f001f7220 */ /* 0x040fe40000410000 */
[----:B------:R1:W-:Y:S01]  /*8710*/  MUFU.EX2 R237, R2 ;  /* 0x0000000200ed7308 */ /* 0x0003e20000000800 */
[----:B------:R-:W-:Y:S01]  /*8720*/  LDSM.16.MT88.4 R108, [R209+0x1c80] ;  /* 0x001c8000d16c783b */ /* 0x000fe20000004200 */
[C---:B------:R-:W-:Y:S01]  /*8730*/  HMMA.16816.F32 R16, R160.reuse, R22, R16 ;  /* 0x00000016a010723c */ /* 0x040fe20000001810 */
[C---:B------:R-:W-:Y:S03]  /*8740*/  FMUL.FTZ R42, R0.reuse, R122 ;  /* 0x0000007a002a7220 */ /* 0x040fe60000410000 */
[C---:B------:R-:W-:Y:S02]  /*8750*/  FMUL.FTZ R43, R0.reuse, R123 ;  /* 0x0000007b002b7220 */ /* 0x040fe40000410000 */
[----:B------:R-:W-:Y:S02]  /*8760*/  FMUL.FTZ R46, R0, R158 ;  /* 0x0000009e002e7220 */ /* 0x000fe40000410000 */
[C---:B------:R-:W-:Y:S04]  /*8770*/  FMUL.FTZ R22, R128.reuse, R102 ;  /* 0x0000006680167220 */ /* 0x040fe80000410000 */
[----:B------:R-:W-:Y:S02]  /*8780*/  FMUL.FTZ R23, R128, R103 ;  /* 0x0000006780177220 */ /* 0x000fe40000410000 */
[----:B------:R-:W2:Y:S01]  /*8790*/  LDSM.16.MT88.4 R100, [R209+0x2480] ;  /* 0x00248000d164783b */ /* 0x000ea20000004200 */
[C---:B------:R-:W-:Y:S02]  /*87a0*/  FMUL.FTZ R47, R0.reuse, R159 ;  /* 0x0000009f002f7220 */ /* 0x040fe40000410000 */
[C---:B------:R-:W-:Y:S02]  /*87b0*/  FMUL.FTZ R58, R0.reuse, R58 ;  /* 0x0000003a003a7220 */ /* 0x040fe40000410000 */
[-C--:B------:R-:W-:Y:S01]  /*87c0*/  HMMA.16816.F32 R20, R160, R36.reuse, R20 ;  /* 0x00000024a014723c */ /* 0x080fe20000001814 */
[----:B------:R-:W-:Y:S02]  /*87d0*/  FMUL.FTZ R59, R0, R59 ;  /* 0x0000003b003b7220 */ /* 0x000fe40000410000 */
[--C-:B-1----:R-:W-:Y:S02]  /*87e0*/  FFMA.FTZ R2, R170, c[0x0][0x2d0], -R139.reuse ;  /* 0x0000b400aa027a23 */ /* 0x102fe4000001088b */
[C---:B------:R-:W-:Y:S02]  /*87f0*/  FMUL.FTZ R62, R0.reuse, R62 ;  /* 0x0000003e003e7220 */ /* 0x040fe40000410000 */
[----:B------:R1:W4:Y:S01]  /*8800*/  MUFU.EX2 R236, R2 ;  /* 0x0000000200ec7308 */ /* 0x0003220000000800 */
[C---:B------:R-:W-:Y:S01]  /*8810*/  HMMA.16816.F32 R24, R140.reuse, R36, R24 ;  /* 0x000000248c18723c */ /* 0x040fe20000001818 */
[C---:B------:R-:W-:Y:S03]  /*8820*/  FMUL.FTZ R63, R0.reuse, R63 ;  /* 0x0000003f003f7220 */ /* 0x040fe60000410000 */
[C---:B------:R-:W-:Y:S02]  /*8830*/  FMUL.FTZ R74, R0.reuse, R74 ;  /* 0x0000004a004a7220 */ /* 0x040fe40000410000 */
[C---:B------:R-:W-:Y:S02]  /*8840*/  FMUL.FTZ R75, R0.reuse, R75 ;  /* 0x0000004b004b7220 */ /* 0x040fe40000410000 */
[-C--:B------:R-:W-:Y:S01]  /*8850*/  HMMA.16816.F32 R28, R140, R38.reuse, R28 ;  /* 0x000000268c1c723c */ /* 0x080fe2000000181c */
[C---:B------:R-:W-:Y:S03]  /*8860*/  FMUL.FTZ R36, R129.reuse, R116 ;  /* 0x0000007481247220 */ /* 0x040fe60000410000 */
[C---:B------:R-:W-:Y:S02]  /*8870*/  FMUL.FTZ R37, R129.reuse, R117 ;  /* 0x0000007581257220 */ /* 0x040fe40000410000 */
[C---:B------:R-:W-:Y:S02]  /*8880*/  FMUL.FTZ R78, R0.reuse, R78 ;  /* 0x0000004e004e7220 */ /* 0x040fe40000410000 */
[C---:B------:R-:W-:Y:S01]  /*8890*/  HMMA.16816.F32 R32, R160.reuse, R38, R32 ;  /* 0x00000026a020723c */ /* 0x040fe20000001820 */
[----:B------:R-:W-:Y:S03]  /*88a0*/  FMUL.FTZ R79, R0, R79 ;  /* 0x0000004f004f7220 */ /* 0x000fe60000410000 */
[----:B------:R-:W-:Y:S02]  /*88b0*/  FMUL.FTZ R85, R129, R85 ;  /* 0x0000005581557220 */ /* 0x000fe40000410000 */
[C---:B------:R-:W-:Y:S02]  /*88c0*/  FMUL.FTZ R86, R128.reuse, R86 ;  /* 0x0000005680567220 */ /* 0x040fe40000410000 */
[--C-:B-1----:R-:W-:Y:S02]  /*88d0*/  FFMA.FTZ R2, R171, c[0x0][0x2d0], -R138.reuse ;  /* 0x0000b400ab027a23 */ /* 0x102fe4000001088a */
[----:B------:R-:W-:Y:S02]  /*88e0*/  LDSM.16.MT88.4 R168, [R209+0x3880] ;  /* 0x00388000d1a8783b */ /* 0x000fe40000004200 */
[----:B------:R1:W-:Y:S01]  /*88f0*/  MUFU.EX2 R235, R2 ;  /* 0x0000000200eb7308 */ /* 0x0003e20000000800 */
[C---:B------:R-:W-:Y:S02]  /*8900*/  FMUL.FTZ R38, R128.reuse, R118 ;  /* 0x0000007680267220 */ /* 0x040fe40000410000 */
[----:B------:R-:W-:Y:S02]  /*8910*/  FMUL.FTZ R39, R128, R119 ;  /* 0x0000007780277220 */ /* 0x000fe40000410000 */
[C---:B------:R-:W-:Y:S01]  /*8920*/  FMUL.FTZ R90, R0.reuse, R90 ;  /* 0x0000005a005a7220 */ /* 0x040fe20000410000 */
[----:B------:R-:W-:Y:S01]  /*8930*/  LDSM.16.MT88.4 R116, [R209+0x2880] ;  /* 0x00288000d174783b */ /* 0x000fe20000004200 */
[C---:B------:R-:W-:Y:S02]  /*8940*/  FMUL.FTZ R91, R0.reuse, R91 ;  /* 0x0000005b005b7220 */ /* 0x040fe40000410000 */
[C---:B------:R-:W-:Y:S01]  /*8950*/  FMUL.FTZ R94, R0.reuse, R94 ;  /* 0x0000005e005e7220 */ /* 0x040fe20000410000 */
[-C--:B--2---:R-:W-:Y:S01]  /*8960*/  HMMA.16816.F32 R36, R160, R100.reuse, R36 ;  /* 0x00000064a024723c */ /* 0x084fe20000001824 */
[----:B------:R-:W-:Y:S02]  /*8970*/  FMUL.FTZ R95, R0, R95 ;  /* 0x0000005f005f7220 */ /* 0x000fe40000410000 */
[----:B------:R-:W-:Y:S05]  /*8980*/  FMUL.FTZ R87, R128, R87 ;  /* 0x0000005780577220 */ /* 0x000fea0000410000 */
[C---:B------:R-:W-:Y:S01]  /*8990*/  HMMA.16816.F32 R40, R140.reuse, R100, R40 ;  /* 0x000000648c28723c */ /* 0x040fe20000001828 */
[----:B-1----:R-:W-:Y:S07]  /*89a0*/  FFMA.FTZ R2, R172, c[0x0][0x2d0], -R138 ;  /* 0x0000b400ac027a23 */ /* 0x002fee000001088a */
[-C--:B------:R-:W-:Y:S01]  /*89b0*/  HMMA.16816.F32 R44, R140, R102.reuse, R44 ;  /* 0x000000668c2c723c */ /* 0x080fe2000000182c */
[----:B------:R1:W2:Y:S07]  /*89c0*/  MUFU.EX2 R234, R2 ;  /* 0x0000000200ea7308 */ /* 0x0002ae0000000800 */
[C---:B------:R-:W-:Y:S01]  /*89d0*/  HMMA.16816.F32 R48, R160.reuse, R102, R48 ;  /* 0x00000066a030723c */ /* 0x040fe20000001830 */
[----:B------:R-:W5:Y:S07]  /*89e0*/  LDSM.16.MT88.4 R100, [R209+0x3080] ;  /* 0x00308000d164783b */ /* 0x000f6e0000004200 */
[-C--:B------:R-:W-:Y:S08]  /*89f0*/  HMMA.16816.F32 R52, R160, R104.reuse, R52 ;  /* 0x00000068a034723c */ /* 0x080ff00000001834 */
[C---:B------:R-:W-:Y:S01]  /*8a00*/  HMMA.16816.F32 R56, R140.reuse, R104, R56 ;  /* 0x000000688c38723c */ /* 0x040fe20000001838 */
[--C-:B-1----:R-:W-:Y:S07]  /*8a10*/  FFMA.FTZ R2, R174, c[0x0][0x2d0], -R139.reuse ;  /* 0x0000b400ae027a23 */ /* 0x102fee000001088b */
[-C--:B------:R-:W-:Y:S01]  /*8a20*/  HMMA.16816.F32 R60, R140, R106.reuse, R60 ;  /* 0x0000006a8c3c723c */ /* 0x080fe2000000183c */
[----:B------:R1:W-:Y:S07]  /*8a30*/  MUFU.EX2 R233, R2 ;  /* 0x0000000200e97308 */ /* 0x0003ee0000000800 */
[C---:B------:R-:W-:Y:S01]  /*8a40*/  HMMA.16816.F32 R64, R160.reuse, R106, R64 ;  /* 0x0000006aa040723c */ /* 0x040fe20000001840 */
[----:B------:R-:W2:Y:S07]  /*8a50*/  LDSM.16.MT88.4 R104, [R210+0x3080] ;  /* 0x00308000d268783b */ /* 0x000eae0000004200 */
[-C--:B-----5:R-:W-:Y:S08]  /*8a60*/  HMMA.16816.F32 R68, R160, R100.reuse, R68 ;  /* 0x00000064a044723c */ /* 0x0a0ff00000001844 */
[C---:B------:R-:W-:Y:S01]  /*8a70*/  HMMA.16816.F32 R72, R140.reuse, R100, R72 ;  /* 0x000000648c48723c */ /* 0x040fe20000001848 */
[----:B-1----:R-:W-:Y:S04]  /*8a80*/  FFMA.FTZ R2, R176, c[0x0][0x2d0], -R139 ;  /* 0x0000b400b0027a23 */ /* 0x002fe8000001088b */
[----:B------:R1:W5:Y:S02]  /*8a90*/  MUFU.EX2 R232, R2 ;  /* 0x0000000200e87308 */ /* 0x0003640000000800 */
[----:B---3--:R-:W-:Y:S01]  /*8aa0*/  F2FP.PACK_AB R100, R238, R239 ;  /* 0x000000efee64723e */ /* 0x008fe200000000ff */
[-C--:B------:R-:W-:Y:S01]  /*8ab0*/  HMMA.16816.F32 R76, R140, R102.reuse, R76 ;  /* 0x000000668c4c723c */ /* 0x080fe2000000184c */
[----:B----4-:R-:W-:Y:S07]  /*8ac0*/  F2FP.PACK_AB R101, R236, R237 ;  /* 0x000000edec65723e */ /* 0x010fee00000000ff */
[C---:B------:R-:W-:Y:S07]  /*8ad0*/  HMMA.16816.F32 R80, R160.reuse, R102, R80 ;  /* 0x00000066a050723c */ /* 0x040fee0000001850 */
[----:B--2---:R-:W-:Y:S01]  /*8ae0*/  F2FP.PACK_AB R102, R234, R235 ;  /* 0x000000ebea66723e */ /* 0x004fe200000000ff */
[-C--:B------:R-:W-:Y:S01]  /*8af0*/  HMMA.16816.F32 R84, R160, R104.reuse, R84 ;  /* 0x00000068a054723c */ /* 0x080fe20000001854 */
[--C-:B-1----:R-:W-:Y:S03]  /*8b00*/  FFMA.FTZ R2, R173, c[0x0][0x2d0], -R164.reuse ;  /* 0x0000b400ad027a23 */ /* 0x102fe600000108a4 */
[----:B-----5:R-:W-:Y:S04]  /*8b10*/  F2FP.PACK_AB R103, R232, R233 ;  /* 0x000000e9e867723e */ /* 0x020fe800000000ff */
[C---:B------:R-:W-:Y:S01]  /*8b20*/  HMMA.16816.F32 R88, R140.reuse, R104, R88 ;  /* 0x000000688c58723c */ /* 0x040fe20000001858 */
[----:B------:R1:W-:Y:S07]  /*8b30*/  MUFU.EX2 R207, R2 ;  /* 0x0000000200cf7308 */ /* 0x0003ee0000000800 */
[-C--:B------:R-:W-:Y:S08]  /*8b40*/  HMMA.16816.F32 R92, R140, R106.reuse, R92 ;  /* 0x0000006a8c5c723c */ /* 0x080ff0000000185c */
[----:B------:R-:W-:Y:S08]  /*8b50*/  HMMA.16816.F32 R96, R160, R106, R96 ;  /* 0x0000006aa060723c */ /* 0x000ff00000001860 */
[-C--:B------:R-:W-:Y:S01]  /*8b60*/  HMMA.16816.F32 R4, R100, R108.reuse, R4 ;  /* 0x0000006c6404723c */ /* 0x080fe20000001804 */
[--C-:B-1----:R-:W-:Y:S04]  /*8b70*/  FFMA.FTZ R2, R175, c[0x0][0x2d0], -R164.reuse ;  /* 0x0000b400af027a23 */ /* 0x102fe800000108a4 */
[----:B------:R1:W2:Y:S02]  /*8b80*/  MUFU.EX2 R206, R2 ;  /* 0x0000000200ce7308 */ /* 0x0002a40000000800 */
[--C-:B-1----:R-:W-:Y:S01]  /*8b90*/  FFMA.FTZ R2, R179, c[0x0][0x2d0], -R164.reuse ;  /* 0x0000b400b3027a23 */ /* 0x102fe200000108a4 */
[----:B--2---:R-:W-:Y:S07]  /*8ba0*/  F2FP.PACK_AB R104, R206, R207 ;  /* 0x000000cfce68723e */ /* 0x004fee00000000ff */
[----:B------:R1:W-:Y:S02]  /*8bb0*/  MUFU.EX2 R205, R2 ;  /* 0x0000000200cd7308 */ /* 0x0003e40000000800 */
[----:B-1----:R-:W-:Y:S08]  /*8bc0*/  FFMA.FTZ R2, R180, c[0x0][0x2d0], -R164 ;  /* 0x0000b400b4027a23 */ /* 0x002ff000000108a4 */
[----:B------:R1:W2:Y:S02]  /*8bd0*/  MUFU.EX2 R204, R2 ;  /* 0x0000000200cc7308 */ /* 0x0002a40000000800 */
[--C-:B-1----:R-:W-:Y:S01]  /*8be0*/  FFMA.FTZ R2, R177, c[0x0][0x2d0], -R165.reuse ;  /* 0x0000b400b1027a23 */ /* 0x102fe200000108a5 */
[----:B--2---:R-:W-:Y:S07]  /*8bf0*/  F2FP.PACK_AB R106, R204, R205 ;  /* 0x000000cdcc6a723e */ /* 0x004fee00000000ff */
[----:B------:R1:W-:Y:S02]  /*8c00*/  MUFU.EX2 R203, R2 ;  /* 0x0000000200cb7308 */ /* 0x0003e40000000800 */
[--C-:B-1----:R-:W-:Y:S08]  /*8c10*/  FFMA.FTZ R2, R178, c[0x0][0x2d0], -R165.reuse ;  /* 0x0000b400b2027a23 */ /* 0x102ff000000108a5 */
        /* <DEDUP_REMOVED lines=8> */
[----:B------:R1:W-:Y:S01]  /*8ca0*/  MUFU.EX2 R201, R2 ;  /* 0x0000000200c97308 */ /* 0x0003e20000000800 */
[C---:B------:R-:W-:Y:S08]  /*8cb0*/  HMMA.16816.F32 R8, R104.reuse, R108, R8 ;  /* 0x0000006c6808723c */ /* 0x040ff00000001808 */
[-C--:B------:R-:W-:Y:S08]  /*8cc0*/  HMMA.16816.F32 R12, R104, R110.reuse, R12 ;  /* 0x0000006e680c723c */ /* 0x080ff0000000180c */
[C---:B------:R-:W-:Y:S01]  /*8cd0*/  HMMA.16816.F32 R16, R100.reuse, R110, R16 ;  /* 0x0000006e6410723c */ /* 0x040fe20000001810 */
[----:B------:R-:W2:Y:S03]  /*8ce0*/  LDSM.16.MT88.4 R108, [R210+0x2880] ;  /* 0x00288000d26c783b */ /* 0x000ea60000004200 */
[--C-:B-1----:R-:W-:Y:S04]  /*8cf0*/  FFMA.FTZ R2, R186, c[0x0][0x2d0], -R138.reuse ;  /* 0x0000b400ba027a23 */ /* 0x102fe8000001088a */
[-C--:B------:R-:W-:Y:S01]  /*8d00*/  HMMA.16816.F32 R20, R100, R112.reuse, R20 ;  /* 0x000000706414723c */ /* 0x080fe20000001814 */
[----:B------:R1:W3:Y:S07]  /*8d10*/  MUFU.EX2 R202, R2 ;  /* 0x0000000200ca7308 */ /* 0x0002ee0000000800 */
[C---:B------:R-:W-:Y:S08]  /*8d20*/  HMMA.16816.F32 R24, R104.reuse, R112, R24 ;  /* 0x000000706818723c */ /* 0x040ff00000001818 */
[-C--:B------:R-:W-:Y:S08]  /*8d30*/  HMMA.16816.F32 R28, R104, R114.reuse, R28 ;  /* 0x00000072681c723c */ /* 0x080ff0000000181c */
[C---:B------:R-:W-:Y:S01]  /*8d40*/  HMMA.16816.F32 R32, R100.reuse, R114, R32 ;  /* 0x000000726420723c */ /* 0x040fe20000001820 */
[--C-:B-1----:R-:W-:Y:S01]  /*8d50*/  FFMA.FTZ R2, R187, c[0x0][0x2d0], -R139.reuse ;  /* 0x0000b400bb027a23 */ /* 0x102fe2000001088b */
[----:B------:R-:W1:Y:S02]  /*8d60*/  LDSM.16.MT88.4 R112, [R209+0x3480] ;  /* 0x00348000d170783b */ /* 0x000e640000004200 */
[----:B---3--:R-:W-:Y:S01]  /*8d70*/  F2FP.PACK_AB R136, R202, R201 ;  /* 0x000000c9ca88723e */ /* 0x008fe200000000ff */
[----:B------:R3:W-:Y:S03]  /*8d80*/  MUFU.EX2 R200, R2 ;  /* 0x0000000200c87308 */ /* 0x0007e60000000800 */
[-C--:B------:R-:W-:Y:S08]  /*8d90*/  HMMA.16816.F32 R36, R100, R116.reuse, R36 ;  /* 0x000000746424723c */ /* 0x080ff00000001824 */
[C---:B------:R-:W-:Y:S08]  /*8da0*/  HMMA.16816.F32 R40, R104.reuse, R116, R40 ;  /* 0x000000746828723c */ /* 0x040ff00000001828 */
[-C--:B------:R-:W-:Y:S01]  /*8db0*/  HMMA.16816.F32 R44, R104, R118.reuse, R44 ;  /* 0x00000076682c723c */ /* 0x080fe2000000182c */
[--C-:B---3--:R-:W-:Y:S03]  /*8dc0*/  FFMA.FTZ R2, R188, c[0x0][0x2d0], -R139.reuse ;  /* 0x0000b400bc027a23 */ /* 0x108fe6000001088b */
[----:B------:R-:W-:Y:S04]  /*8dd0*/  MOV R188, R131 ;  /* 0x0000008300bc7202 */ /* 0x000fe80000000f00 */
[C---:B------:R-:W-:Y:S01]  /*8de0*/  HMMA.16816.F32 R48, R100.reuse, R118, R48 ;  /* 0x000000766430723c */ /* 0x040fe20000001830 */
[----:B------:R3:W-:Y:S01]  /*8df0*/  MUFU.EX2 R187, R2 ;  /* 0x0000000200bb7308 */ /* 0x0007e20000000800 */
[----:B------:R-:W4:Y:S06]  /*8e00*/  LDSM.16.MT88.4 R116, [R210+0x3480] ;  /* 0x00348000d274783b */ /* 0x000f2c0000004200 */
[-C--:B--2---:R-:W-:Y:S08]  /*8e10*/  HMMA.16816.F32 R52, R100, R108.reuse, R52 ;  /* 0x0000006c6434723c */ /* 0x084ff00000001834 */
[C---:B------:R-:W-:Y:S08]  /*8e20*/  HMMA.16816.F32 R56, R104.reuse, R108, R56 ;  /* 0x0000006c6838723c */ /* 0x040ff00000001838 */
[-C--:B------:R-:W-:Y:S01]  /*8e30*/  HMMA.16816.F32 R60, R104, R110.reuse, R60 ;  /* 0x0000006e683c723c */ /* 0x080fe2000000183c */
[--C-:B---3--:R-:W-:Y:S02]  /*8e40*/  FFMA.FTZ R2, R189, c[0x0][0x2d0], -R138.reuse ;  /* 0x0000b400bd027a23 */ /* 0x108fe4000001088a */
[----:B------:R-:W2:Y:S01]  /*8e50*/  LDL.LU R189, [R1+0xc] ;  /* 0x00000c0001bd7983 */ /* 0x000ea20000300800 */
[----:B------:R-:W-:Y:S01]  /*8e60*/  FFMA.FTZ R138, R190, c[0x0][0x2d0], -R138 ;  /* 0x0000b400be8a7a23 */ /* 0x000fe2000001088a */
[----:B------:R3:W-:Y:S01]  /*8e70*/  MUFU.EX2 R186, R2 ;  /* 0x0000000200ba7308 */ /* 0x0007e20000000800 */
[----:B------:R-:W-:Y:S02]  /*8e80*/  MOV R190, R166 ;  /* 0x000000a600be7202 */ /* 0x000fe40000000f00 */
[C---:B------:R-:W-:Y:S07]  /*8e90*/  HMMA.16816.F32 R64, R100.reuse, R110, R64 ;  /* 0x0000006e6440723c */ /* 0x040fee0000001840 */
[----:B------:R-:W5:Y:S01]  /*8ea0*/  MUFU.EX2 R185, R138 ;  /* 0x0000008a00b97308 */ /* 0x000f620000000800 */
[-C--:B-1----:R-:W-:Y:S08]  /*8eb0*/  HMMA.16816.F32 R68, R100, R112.reuse, R68 ;  /* 0x000000706444723c */ /* 0x082ff00000001844 */
[C---:B------:R-:W-:Y:S01]  /*8ec0*/  HMMA.16816.F32 R72, R104.reuse, R112, R72 ;  /* 0x000000706848723c */ /* 0x040fe20000001848 */
[--C-:B---3--:R-:W-:Y:S02]  /*8ed0*/  FFMA.FTZ R2, R194, c[0x0][0x2d0], -R139.reuse ;  /* 0x0000b400c2027a23 */ /* 0x108fe4000001088b */
[----:B------:R-:W3:Y:S05]  /*8ee0*/  LDL.LU R194, [R1+0x4] ;  /* 0x0000040001c27983 */ /* 0x000eea0000300800 */
[-C--:B------:R-:W-:Y:S01]  /*8ef0*/  HMMA.16816.F32 R76, R104, R114.reuse, R76 ;  /* 0x00000072684c723c */ /* 0x080fe2000000184c */
[----:B------:R1:W-:Y:S03]  /*8f00*/  MUFU.EX2 R182, R2 ;  /* 0x0000000200b67308 */ /* 0x0003e60000000800 */
[----:B------:R-:W-:Y:S02]  /*8f10*/  FFMA.FTZ R139, R195, c[0x0][0x2d0], -R139 ;  /* 0x0000b400c38b7a23 */ /* 0x000fe4000001088b */
[----:B------:R-:W2:Y:S01]  /*8f20*/  LDL.LU R195, [R1] ;  /* 0x0000000001c37983 */ /* 0x000ea20000300800 */
[----:B-----5:R-:W-:Y:S01]  /*8f30*/  F2FP.PACK_AB R138, R185, R186 ;  /* 0x000000bab98a723e */ /* 0x020fe200000000ff */
[C---:B------:R-:W-:Y:S02]  /*8f40*/  HMMA.16816.F32 R80, R100.reuse, R114, R80 ;  /* 0x000000726450723c */ /* 0x040fe40000001850 */
[----:B------:R-:W5:Y:S01]  /*8f50*/  LDSM.16.MT88.4 R112, [R210+0x2080] ;  /* 0x00208000d270783b */ /* 0x000f620000004200 */
[----:B------:R-:W1:Y:S05]  /*8f60*/  MUFU.EX2 R181, R139 ;  /* 0x0000008b00b57308 */ /* 0x000e6a0000000800 */
[-C--:B----4-:R-:W-:Y:S08]  /*8f70*/  HMMA.16816.F32 R84, R100, R116.reuse, R84 ;  /* 0x000000746454723c */ /* 0x090ff00000001854 */
[C---:B------:R-:W-:Y:S01]  /*8f80*/  HMMA.16816.F32 R88, R104.reuse, R116, R88 ;  /* 0x000000746858723c */ /* 0x040fe20000001858 */
[--C-:B-1----:R-:W-:Y:S02]  /*8f90*/  FFMA.FTZ R2, R193, c[0x0][0x2d0], -R164.reuse ;  /* 0x0000b400c1027a23 */ /* 0x102fe400000108a4 */
[----:B------:R-:W4:Y:S02]  /*8fa0*/  LDL.LU R193, [R1+0x8] ;  /* 0x0000080001c17983 */ /* 0x000f240000300800 */
[----:B------:R1:W-:Y:S03]  /*8fb0*/  MUFU.EX2 R180, R2 ;  /* 0x0000000200b47308 */ /* 0x0003e60000000800 */
[-C--:B------:R-:W-:Y:S01]  /*8fc0*/  HMMA.16816.F32 R92, R104, R118.reuse, R92 ;  /* 0x00000076685c723c */ /* 0x080fe2000000185c */
[----:B------:R-:W-:Y:S07]  /*8fd0*/  F2FP.PACK_AB R139, R181, R182 ;  /* 0x000000b6b58b723e */ /* 0x000fee00000000ff */
[----:B------:R-:W-:Y:S01]  /*8fe0*/  HMMA.16816.F32 R96, R100, R118, R96 ;  /* 0x000000766460723c */ /* 0x000fe20000001860 */
[--C-:B-1----:R-:W-:Y:S04]  /*8ff0*/  FFMA.FTZ R2, R196, c[0x0][0x2d0], -R164.reuse ;  /* 0x0000b400c4027a23 */ /* 0x102fe800000108a4 */
[----:B------:R1:W1:Y:S02]  /*9000*/  MUFU.EX2 R178, R2 ;  /* 0x0000000200b27308 */ /* 0x0002640000000800 */
[--C-:B-1----:R-:W-:Y:S01]  /*9010*/  FFMA.FTZ R2, R198, c[0x0][0x2d0], -R164.reuse ;  /* 0x0000b400c6027a23 */ /* 0x102fe200000108a4 */
[----:B------:R-:W-:Y:S01]  /*9020*/  F2FP.PACK_AB R160, R178, R180 ;  /* 0x000000b4b2a0723e */ /* 0x000fe200000000ff */
[----:B------:R-:W-:Y:S06]  /*9030*/  FFMA.FTZ R164, R199, c[0x0][0x2d0], -R164 ;  /* 0x0000b400c7a47a23 */ /* 0x000fec00000108a4 */
[----:B------:R1:W-:Y:S10]  /*9040*/  MUFU.EX2 R179, R2 ;  /* 0x0000000200b37308 */ /* 0x0003f40000000800 */
[----:B------:R-:W5:Y:S01]  /*9050*/  MUFU.EX2 R177, R164 ;  /* 0x000000a400b17308 */ /* 0x000f620000000800 */
[--C-:B-1----:R-:W-:Y:S09]  /*9060*/  FFMA.FTZ R2, R191, c[0x0][0x2d0], -R165.reuse ;  /* 0x0000b400bf027a23 */ /* 0x102ff200000108a5 */
[----:B------:R1:W-:Y:S01]  /*9070*/  MUFU.EX2 R173, R2 ;  /* 0x0000000200ad7308 */ /* 0x0003e20000000800 */
[----:B-----5:R-:W-:Y:S01]  /*9080*/  F2FP.PACK_AB R162, R177, R179 ;  /* 0x000000b3b1a2723e */ /* 0x020fe200000000ff */
[--C-:B-1----:R-:W-:Y:S08]  /*9090*/  FFMA.FTZ R2, R192, c[0x0][0x2d0], -R165.reuse ;  /* 0x0000b400c0027a23 */ /* 0x102ff000000108a5 */
[----:B------:R1:W5:Y:S02]  /*90a0*/  MUFU.EX2 R172, R2 ;  /* 0x0000000200ac7308 */ /* 0x0003640000000800 */
[--C-:B-1----:R-:W-:Y:S01]  /*90b0*/  FFMA.FTZ R2, R197, c[0x0][0x2d0], -R165.reuse ;  /* 0x0000b400c5027a23 */ /* 0x102fe200000108a5 */
[----:B-----5:R-:W-:Y:S01]  /*90c0*/  F2FP.PACK_AB R161, R172, R173 ;  /* 0x000000adaca1723e */ /* 0x020fe200000000ff */
[----:B------:R-:W-:Y:S01]  /*90d0*/  FFMA.FTZ R165, R137, c[0x0][0x2d0], -R165 ;  /* 0x0000b40089a57a23 */ /* 0x000fe200000108a5 */
[----:B------:R-:W-:Y:S05]  /*90e0*/  F2FP.PACK_AB R137, R187, R200 ;  /* 0x000000c8bb89723e */ /* 0x000fea00000000ff */
[----:B------:R-:W-:Y:S02]  /*90f0*/  MUFU.EX2 R135, R2 ;  /* 0x0000000200877308 */ /* 0x000fe40000000800 */
[-C--:B------:R-:W-:Y:S01]  /*9100*/  HMMA.16816.F32 R140, R136, R152.reuse, R4 ;  /* 0x00000098888c723c */ /* 0x080fe20000001804 */
[----:B------:R-:W-:Y:S07]  /*9110*/  LDSM.16.MT88.4 R4, [R210+0x3880] ;  /* 0x00388000d204783b */ /* 0x000fee0000004200 */
[----:B------:R-:W1:Y:S04]  /*9120*/  MUFU.EX2 R131, R165 ;  /* 0x000000a500837308 */ /* 0x000e680000000800 */
[----:B-1----:R-:W-:Y:S01]  /*9130*/  F2FP.PACK_AB R163, R131, R135 ;  /* 0x0000008783a3723e */ /* 0x002fe200000000ff */
[----:B------:R-:W1:Y:S06]  /*9140*/  LDSM.16.MT88.4 R164, [R210+0x2c80] ;  /* 0x002c8000d2a4783b */ /* 0x000e6c0000004200 */
[C---:B------:R-:W-:Y:S02]  /*9150*/  HMMA.16816.F32 R144, R160.reuse, R152, R8 ;  /* 0x00000098a090723c */ /* 0x040fe40000001808 */
[----:B------:R-:W5:Y:S06]  /*9160*/  LDL R11, [R1+0x1c] ;  /* 0x00001c00010b7983 */ /* 0x000f6c0000100800 */
[-C--:B------:R-:W-:Y:S08]  /*9170*/  HMMA.16816.F32 R148, R160, R154.reuse, R12 ;  /* 0x0000009aa094723c */ /* 0x080ff0000000180c */
[C---:B------:R-:W-:Y:S08]  /*9180*/  HMMA.16816.F32 R152, R136.reuse, R154, R16 ;  /* 0x0000009a8898723c */ /* 0x040ff00000001810 */
        /* <DEDUP_REMOVED lines=8> */
[-C--:B-1----:R-:W-:Y:S01]  /*9210*/  HMMA.16816.F32 R52, R136, R164.reuse, R52 ;  /* 0x000000a48834723c */ /* 0x082fe20000001834 */
[----:B---3--:R-:W-:Y:S04]  /*9220*/  FFMA.FTZ R3, R3, R194, R242 ;  /* 0x000000c203037223 */ /* 0x008fe800000100f2 */
[----:B------:R-:W-:Y:S02]  /*9230*/  FADD.FTZ R3, R243, R3 ;  /* 0x00000003f3037221 */ /* 0x000fe40000010000 */
[----:B--2---:R-:W-:Y:S01]  /*9240*/  FFMA.FTZ R128, R128, R195, R246 ;  /* 0x000000c380807223 */ /* 0x004fe200000100f6 */
[C---:B------:R-:W-:Y:S04]  /*9250*/  HMMA.16816.F32 R56, R160.reuse, R164, R56 ;  /* 0x000000a4a038723c */ /* 0x040fe80000001838 */
[----:B------:R-:W-:Y:S02]  /*9260*/  FADD.FTZ R128, R247, R128 ;  /* 0x00000080f7807221 */ /* 0x000fe40000010000 */
[----:B------:R-:W-:Y:S02]  /*9270*/  FADD.FTZ R8, R244, R3 ;  /* 0x00000003f4087221 */ /* 0x000fe40000010000 */
[----:B------:R-:W-:Y:S01]  /*9280*/  FFMA.FTZ R3, R0, R189, R183 ;  /* 0x000000bd00037223 */ /* 0x000fe200000100b7 */
[-C--:B------:R-:W-:Y:S03]  /*9290*/  HMMA.16816.F32 R60, R160, R166.reuse, R60 ;  /* 0x000000a6a03c723c */ /* 0x080fe6000000183c */
[----:B------:R-:W-:Y:S02]  /*92a0*/  FADD.FTZ R128, R248, R128 ;  /* 0x00000080f8807221 */ /* 0x000fe40000010000 */
[----:B------:R-:W-:Y:S02]  /*92b0*/  FADD.FTZ R3, R184, R3 ;  /* 0x00000003b8037221 */ /* 0x000fe40000010000 */
[----:B------:R-:W-:Y:S02]  /*92c0*/  FADD.FTZ R0, R245, R8 ;  /* 0x00000008f5007221 */ /* 0x000fe40000010000 */
[----:B------:R-:W-:Y:S01]  /*92d0*/  FADD.FTZ R3, R240, R3 ;  /* 0x00000003f0037221 */ /* 0x000fe20000010000 */
[C---:B------:R-:W-:Y:S02]  /*92e0*/  HMMA.16816.F32 R64, R136.reuse, R166, R64 ;  /* 0x000000a68840723c */ /* 0x040fe40000001840 */
[----:B----4-:R-:W-:Y:S02]  /*92f0*/  FFMA.FTZ R129, R129, R193, R251 ;  /* 0x000000c181817223 */ /* 0x010fe400000100fb */
[----:B------:R-:W-:Y:S01]  /*9300*/  FADD.FTZ R8, R207, R0 ;  /* 0x00000000cf087221 */ /* 0x000fe20000010000 */
[----:B------:R-:W-:Y:S01]  /*9310*/  IADD3 R207, R225, -0x1, RZ ;  /* 0xffffffffe1cf7810 */ /* 0x000fe20007ffe0ff */
[----:B------:R-:W-:Y:S02]  /*9320*/  FADD.FTZ R2, R252, R129 ;  /* 0x00000081fc027221 */ /* 0x000fe40000010000 */
[-C--:B------:R-:W-:Y:S01]  /*9330*/  HMMA.16816.F32 R68, R136, R168.reuse, R68 ;  /* 0x000000a88844723c */ /* 0x080fe20000001844 */
[----:B------:R-:W-:Y:S03]  /*9340*/  FADD.FTZ R3, R241, R3 ;  /* 0x00000003f1037221 */ /* 0x000fe60000010000 */
[----:B------:R-:W-:Y:S01]  /*9350*/  FADD.FTZ R2, R190, R2 ;  /* 0x00000002be027221 */ /* 0x000fe20000010000 */
[----:B------:R-:W-:Y:S01]  /*9360*/  MOV R129, R134 ;  /* 0x0000008600817202 */ /* 0x000fe20000000f00 */
[----:B------:R-:W-:Y:S02]  /*9370*/  FADD.FTZ R3, R203, R3 ;  /* 0x00000003cb037221 */ /* 0x000fe40000010000 */
[----:B------:R-:W-:Y:S01]  /*9380*/  FADD.FTZ R9, R188, R2 ;  /* 0x00000002bc097221 */ /* 0x000fe20000010000 */
[C---:B------:R-:W-:Y:S03]  /*9390*/  HMMA.16816.F32 R72, R160.reuse, R168, R72 ;  /* 0x000000a8a048723c */ /* 0x040fe60000001848 */
[----:B------:R-:W-:Y:S01]  /*93a0*/  FADD.FTZ R2, R249, R128 ;  /* 0x00000080f9027221 */ /* 0x000fe20000010000 */
[-C--:B------:R-:W-:Y:S01]  /*93b0*/  MOV R128, R130.reuse ;  /* 0x0000008200807202 */ /* 0x080fe20000000f00 */
[----:B------:R-:W-:Y:S02]  /*93c0*/  FADD.FTZ R9, R239, R9 ;  /* 0x00000009ef097221 */ /* 0x000fe40000010000 */
[----:B------:R-:W-:Y:S01]  /*93d0*/  FADD.FTZ R10, R237, R2 ;  /* 0x00000002ed0a7221 */ /* 0x000fe20000010000 */
[-C--:B------:R-:W-:Y:S01]  /*93e0*/  HMMA.16816.F32 R76, R160, R170.reuse, R76 ;  /* 0x000000aaa04c723c */ /* 0x080fe2000000184c */
[----:B------:R-:W-:Y:S03]  /*93f0*/  FADD.FTZ R2, R238, R9 ;  /* 0x00000009ee027221 */ /* 0x000fe60000010000 */
[----:B------:R-:W-:Y:S02]  /*9400*/  FADD.FTZ R0, R236, R10 ;  /* 0x0000000aec007221 */ /* 0x000fe40000010000 */
[----:B------:R-:W-:Y:S02]  /*9410*/  FADD.FTZ R9, R206, R8 ;  /* 0x00000008ce097221 */ /* 0x000fe40000010000 */
[----:B------:R-:W-:Y:S01]  /*9420*/  FADD.FTZ R10, R235, R2 ;  /* 0x00000002eb0a7221 */ /* 0x000fe20000010000 */
[C---:B------:R-:W-:Y:S03]  /*9430*/  HMMA.16816.F32 R80, R136.reuse, R170, R80 ;  /* 0x000000aa8850723c */ /* 0x040fe60000001850 */
[----:B------:R-:W-:Y:S02]  /*9440*/  FADD.FTZ R8, R233, R0 ;  /* 0x00000000e9087221 */ /* 0x000fe40000010000 */
[----:B------:R-:W-:Y:S02]  /*9450*/  FADD.FTZ R2, R205, R9 ;  /* 0x00000009cd027221 */ /* 0x000fe40000010000 */
[----:B------:R-:W-:Y:S01]  /*9460*/  FADD.FTZ R3, R176, R3 ;  /* 0x00000003b0037221 */ /* 0x000fe20000010000 */
[-C--:B------:R-:W-:Y:S01]  /*9470*/  HMMA.16816.F32 R84, R136, R4.reuse, R84 ;  /* 0x000000048854723c */ /* 0x080fe20000001854 */
[----:B------:R-:W-:Y:S03]  /*9480*/  FADD.FTZ R0, R234, R10 ;  /* 0x0000000aea007221 */ /* 0x000fe60000010000 */
[----:B------:R-:W-:Y:S04]  /*9490*/  FADD.FTZ R3, R174, R3 ;  /* 0x00000003ae037221 */ /* 0x000fe80000010000 */
[----:B------:R-:W-:Y:S01]  /*94a0*/  FADD.FTZ R3, R175, R3 ;  /* 0x00000003af037221 */ /* 0x000fe20000010000 */
[C---:B------:R-:W-:Y:S07]  /*94b0*/  HMMA.16816.F32 R88, R160.reuse, R4, R88 ;  /* 0x00000004a058723c */ /* 0x040fee0000001858 */
[----:B------:R-:W-:Y:S01]  /*94c0*/  FADD.FTZ R5, R232, R8 ;  /* 0x00000008e8057221 */ /* 0x000fe20000010000 */
[-C--:B------:R-:W-:Y:S01]  /*94d0*/  HMMA.16816.F32 R92, R160, R6.reuse, R92 ;  /* 0x00000006a05c723c */ /* 0x080fe2000000185c */
[----:B------:R-:W-:Y:S03]  /*94e0*/  FADD.FTZ R8, R204, R2 ;  /* 0x00000002cc087221 */ /* 0x000fe60000010000 */
[----:B------:R-:W-:Y:S02]  /*94f0*/  FADD.FTZ R4, R201, R0 ;  /* 0x00000000c9047221 */ /* 0x000fe40000010000 */
[----:B------:R-:W-:Y:S02]  /*9500*/  FADD.FTZ R2, R200, R5 ;  /* 0x00000005c8027221 */ /* 0x000fe40000010000 */
[----:B------:R-:W-:Y:S01]  /*9510*/  FADD.FTZ R0, R180, R8 ;  /* 0x00000008b4007221 */ /* 0x000fe20000010000 */
[----:B------:R-:W-:Y:S03]  /*9520*/  HMMA.16816.F32 R96, R136, R6, R96 ;  /* 0x000000068860723c */ /* 0x000fe60000001860 */
[----:B------:R-:W-:Y:S02]  /*9530*/  FADD.FTZ R4, R202, R4 ;  /* 0x00000004ca047221 */ /* 0x000fe40000010000 */
[----:B------:R-:W-:Y:S02]  /*9540*/  FADD.FTZ R5, R187, R2 ;  /* 0x00000002bb057221 */ /* 0x000fe40000010000 */
[----:B------:R-:W-:Y:S01]  /*9550*/  FADD.FTZ R2, R173, R3 ;  /* 0x00000003ad027221 */ /* 0x000fe20000010000 */
[----:B------:R-:W-:Y:S01]  /*9560*/  MOV R136, R130 ;  /* 0x0000008200887202 */ /* 0x000fe20000000f00 */
[----:B------:R-:W-:Y:S03]  /*9570*/  FADD.FTZ R3, R178, R0 ;  /* 0x00000000b2037221 */ /* 0x000fe60000010000 */
[----:B------:R-:W-:Y:S02]  /*9580*/  FADD.FTZ R0, R186, R4 ;  /* 0x00000004ba007221 */ /* 0x000fe40000010000 */
[----:B------:R-:W-:Y:S02]  /*9590*/  FADD.FTZ R4, R182, R5 ;  /* 0x00000005b6047221 */ /* 0x000fe40000010000 */
[----:B------:R-:W-:Y:S02]  /*95a0*/  FADD.FTZ R5, R185, R0 ;  /* 0x00000000b9057221 */ /* 0x000fe40000010000 */
[----:B------:R-:W-:Y:S02]  /*95b0*/  FADD.FTZ R4, R181, R4 ;  /* 0x00000004b5047221 */ /* 0x000fe40000010000 */
[----:B------:R-:W-:Y:S01]  /*95c0*/  FADD.FTZ R2, R172, R2 ;  /* 0x00000002ac027221 */ /* 0x000fe20000010000 */
[----:B------:R1:W-:Y:S01]  /*95d0*/  STL [R1+0x8], R5 ;  /* 0x0000080501007387 */ /* 0x0003e20000100800 */
[----:B------:R-:W-:Y:S02]  /*95e0*/  FADD.FTZ R3, R179, R3 ;  /* 0x00000003b3037221 */ /* 0x000fe40000010000 */
[----:B------:R-:W-:Y:S01]  /*95f0*/  FADD.FTZ R0, R135, R2 ;  /* 0x0000000287007221 */ /* 0x000fe20000010000 */
[----:B------:R1:W-:Y:S01]  /*9600*/  STL [R1], R4 ;  /* 0x0000000401007387 */ /* 0x0003e20000100800 */
[----:B------:R-:W-:Y:S01]  /*9610*/  FADD.FTZ R2, R177, R3 ;  /* 0x00000003b1027221 */ /* 0x000fe20000010000 */
[----:B------:R-:W-:Y:S01]  /*9620*/  MOV R135, R132 ;  /* 0x0000008400877202 */ /* 0x000fe20000000f00 */
[----:B------:R-:W-:Y:S01]  /*9630*/  FADD.FTZ R0, R131, R0 ;  /* 0x0000000083007221 */ /* 0x000fe20000010000 */
[----:B------:R-:W-:Y:S02]  /*9640*/  MOV R131, R133 ;  /* 0x0000008500837202 */ /* 0x000fe40000000f00 */
[----:B------:R1:W-:Y:S04]  /*9650*/  STL [R1+0x4], R2 ;  /* 0x0000040201007387 */ /* 0x0003e80000100800 */
[----:B------:R1:W-:Y:S01]  /*9660*/  STL [R1+0xc], R0 ;  /* 0x00000c0001007387 */ /* 0x0003e20000100800 */
[----:B-----5:R-:W-:Y:S02]  /*9670*/  ISETP.GT.AND P0, PT, R225, R11, PT ;  /* 0x0000000be100720c */ /* 0x020fe40003f04270 */
[----:B------:R-:W-:Y:S11]  /*9680*/  MOV R225, R207 ;  /* 0x000000cf00e17202 */ /* 0x000ff60000000f00 */
[----:B-1----:R-:W-:-:S05]  /*9690*/  @P0 BRA `(.L_x_212) ;  /* 0xffffc09000000947 */ /* 0x002fca000383ffff */
.L_x_191:
[----:B------:R-:W2:Y:S01]  /*96a0*/  S2R R0, SR_CTAID.X ;  /* 0x0000000000007919 */ /* 0x000ea20000002500 */
[----:B------:R-:W-:Y:S01]  /*96b0*/  IMAD.MOV.U32 R2, RZ, RZ, c[0x0][0x2c4] ;  /* 0x0000b100ff027624 */ /* 0x000fe200078e00ff */
[----:B------:R-:W-:Y:S01]  /*96c0*/  MOV R6, c[0x0][0x2ac] ;  /* 0x0000ab0000067a02 */ /* 0x000fe20000000f00 */
[----:B------:R-:W-:-:S02]  /*96d0*/  IMAD.MOV.U32 R5, RZ, RZ, 0x1 ;  /* 0x00000001ff057424 */ /* 0x000fc400078e00ff */
[----:B------:R-:W-:Y:S01]  /*96e0*/  IMAD.MOV.U32 R4, RZ, RZ, 0x1 ;  /* 0x00000001ff047424 */ /* 0x000fe200078e00ff */
[----:B------:R-:W-:Y:S02]  /*96f0*/  ISETP.NE.AND P1, PT, R2, 0x1, PT ;  /* 0x000000010200780c */ /* 0x000fe40003f25270 */
[----:B------:R-:W-:Y:S02]  /*9700*/  ISETP.LE.AND P0, PT, R5, c[0x0][0x32c], PT ;  /* 0x0000cb0005007a0c */ /* 0x000fe40003f03270 */
[----:B-1----:R-:W-:-:S05]  /*9710*/  IADD3 R3, R4, -c[0x0][0x168], RZ ;  /* 0x80005a0004037a10 */ /* 0x002fca0007ffe0ff */
[----:B------:R-:W-:Y:S01]  /*9720*/  IMAD R3, R6, c[0x0][0x1d0], R3 ;  /* 0x0000740006037a24 */ /* 0x000fe200078e0203 */
[----:B--2---:R-:W-:-:S05]  /*9730*/  LEA R0, R0, 0x7f, 0x7 ;  /* 0x0000007f00007811 */ /* 0x004fca00078e38ff */
[----:B------:R-:W-:-:S05]  /*9740*/  @P1 IMAD.HI.U32 R2, R0, c[0x0][0x2c8], RZ ;  /* 0x0000b20000021a27 */ /* 0x000fca00078e00ff */
[----:B------:R-:W-:-:S04]  /*9750*/  @P1 SHF.R.U32.HI R0, RZ, c[0x0][0x2cc], R2 ;  /* 0x0000b300ff001a19 */ /* 0x000fc80000011602 */
[----:B------:R-:W-:-:S04]  /*9760*/  IADD3 R0, R3, R0, RZ ;  /* 0x0000000003007210 */ /* 0x000fc80007ffe0ff */
[----:B------:R-:W-:Y:S01]  /*9770*/  IADD3 R2, R0, -c[0x0][0x324], RZ ;  /* 0x8000c90000027a10 */ /* 0x000fe20007ffe0ff */
[----:B------:R-:W-:Y:S05]  /*9780*/  @!P0 BRA `(.L_x_213) ;  /* 0x000000d000008947 */ /* 0x000fea0003800000 */
[----:B------:R-:W-:-:S13]  /*9790*/  ISETP.GT.AND P0, PT, R0, -0x1, PT ;  /* 0xffffffff0000780c */ /* 0x000fda0003f04270 */
[----:B------:R-:W-:Y:S05]  /*97a0*/  @P0 BRA `(.L_x_214) ;  /* 0x0000006000000947 */ /* 0x000fea0003800000 */
[----:B------:R-:W-:Y:S02]  /*97b0*/  ISETP.NE.AND P0, PT, R4, c[0x0][0x32c], PT ;  /* 0x0000cb0004007a0c */ /* 0x000fe40003f05270 */
[----:B------:R-:W-:-:S11]  /*97c0*/  LOP3.LUT R0, RZ, R0, RZ, 0x33, !PT ;  /* 0x00000000ff007212 */ /* 0x000fd600078e33ff */
[----:B------:R-:W-:-:S05]  /*97d0*/  @P0 IMAD.HI.U32 R3, R0, c[0x0][0x330], RZ ;  /* 0x0000cc0000030a27 */ /* 0x000fca00078e00ff */
[----:B------:R-:W-:-:S04]  /*97e0*/  @P0 SHF.R.U32.HI R0, RZ, c[0x0][0x334], R3 ;  /* 0x0000cd00ff000a19 */ /* 0x000fc80000011603 */
[----:B------:R-:W-:Y:S01]  /*97f0*/  LOP3.LUT R0, RZ, R0, RZ, 0x33, !PT ;  /* 0x00000000ff007212 */ /* 0x000fe200078e33ff */
[----:B------:R-:W-:Y:S05]  /*9800*/  BRA `(.L_x_215) ;  /* 0x0000003000007947 */ /* 0x000fea0003800000 */
.L_x_214:
[----:B------:R-:W-:-:S13]  /*9810*/  ISETP.NE.AND P0, PT, R4, c[0x0][0x32c], PT ;  /* 0x0000cb0004007a0c */ /* 0x000fda0003f05270 */
[----:B------:R-:W-:-:S05]  /*9820*/  @P0 IMAD.HI.U32 R3, R0, c[0x0][0x330], RZ ;  /* 0x0000cc0000030a27 */ /* 0x000fca00078e00ff */
[----:B------:R-:W-:-:S05]  /*9830*/  @P0 SHF.R.U32.HI R0, RZ, c[0x0][0x334], R3 ;  /* 0x0000cd00ff000a19 */ /* 0x000fca0000011603 */
.L_x_215:
[----:B------:R-:W-:-:S05]  /*9840*/  IMAD R0, R0, c[0x0][0x32c], RZ ;  /* 0x0000cb0000007a24 */ /* 0x000fca00078e02ff */
[----:B------:R-:W-:-:S03]  /*9850*/  IMNMX R2, R2, R0, !PT ;  /* 0x0000000002027217 */ /* 0x000fc60007800200 */
.L_x_213:
[----:B------:R-:W2:Y:S01]  /*9860*/  LDL R0, [R1+0x10] ;  /* 0x0000100001007983 */ /* 0x000ea20000100800 */
[----:B------:R-:W-:-:S05]  /*9870*/  IADD3 R2, R2, 0x2f, RZ ;  /* 0x0000002f02027810 */ /* 0x000fca0007ffe0ff */
[----:B------:R-:W-:-:S05]  /*9880*/  IMAD.HI R2, R2, 0x2aaaaaab, RZ ;  /* 0x2aaaaaab02027827 */ /* 0x000fca00078e02ff */
[----:B------:R-:W-:-:S04]  /*9890*/  SHF.R.U32.HI R228, RZ, 0x1f, R2 ;  /* 0x0000001fffe47819 */ /* 0x000fc80000011602 */
[----:B------:R-:W-:-:S04]  /*98a0*/  LEA.HI.SX32 R228, R2, R228, 0x1d ;  /* 0x000000e402e47211 */ /* 0x000fc800078feaff */
[----:B--2---:R-:W-:-:S04]  /*98b0*/  IMNMX R228, R0, R228, !PT ;  /* 0x000000e400e47217 */ /* 0x004fc80007800200 */
[----:B------:R-:W-:-:S13]  /*98c0*/  ISETP.GE.AND P0, PT, R207, R228, PT ;  /* 0x000000e4cf00720c */ /* 0x000fda0003f06270 */
[----:B------:R-:W-:Y:S05]  /*98d0*/  @!P0 BRA `(.L_x_216) ;  /* 0x00002c2000008947 */ /* 0x000fea0003800000 */
[----:B------:R-:W2:Y:S01]  /*98e0*/  LDL R7, [R1+0x28] ;  /* 0x0000280001077983 */ /* 0x000ea20000100800 */
[----:B------:R-:W-:-:S03]  /*98f0*/  SHF.R.S32.HI R0, RZ, 0x1f, R226 ;  /* 0x0000001fff007819 */ /* 0x000fc600000114e2 */
[----:B------:R-:W3:Y:S01]  /*9900*/  LDL R4, [R1+0x24] ;  /* 0x0000240001047983 */ /* 0x000ee20000100800 */
[C---:B------:R-:W-:Y:S02]  /*9910*/  SHF.L.U64.HI R227, R226.reuse, 0x1, R0 ;  /* 0x00000001e2e37819 */ /* 0x040fe40000010200 */
[C---:B------:R-:W-:Y:S02]  /*9920*/  IADD3 R0, R226.reuse, 0x40, RZ ;  /* 0x00000040e2007810 */ /* 0x040fe40007ffe0ff */
[C---:B------:R-:W-:Y:S02]  /*9930*/  IADD3 R5, R226.reuse, 0x20, RZ ;  /* 0x00000020e2057810 */ /* 0x040fe40007ffe0ff */
[C---:B------:R-:W-:Y:S02]  /*9940*/  IADD3 R3, R226.reuse, 0x40, RZ ;  /* 0x00000040e2037810 */ /* 0x040fe40007ffe0ff */
[----:B------:R-:W-:Y:S02]  /*9950*/  SHF.R.S32.HI R0, RZ, 0x1f, R0 ;  /* 0x0000001fff007819 */ /* 0x000fe40000011400 */
[----:B------:R-:W-:-:S02]  /*9960*/  IADD3 R6, R226, 0x20, RZ ;  /* 0x00000020e2067810 */ /* 0x000fc40007ffe0ff */
[----:B------:R-:W-:Y:S02]  /*9970*/  SHF.R.S32.HI R5, RZ, 0x1f, R5 ;  /* 0x0000001fff057819 */ /* 0x000fe40000011405 */
[----:B------:R-:W-:Y:S02]  /*9980*/  LEA.HI R0, R0, R3, RZ, 0x3 ;  /* 0x0000000300007211 */ /* 0x000fe400078f18ff */
[----:B------:R-:W-:Y:S02]  /*9990*/  LEA.HI R5, R5, R6, RZ, 0x3 ;  /* 0x0000000605057211 */ /* 0x000fe400078f18ff */
[----:B------:R-:W-:Y:S02]  /*99a0*/  LOP3.LUT R0, R0, 0xfffffff8, RZ, 0xc0, !PT ;  /* 0xfffffff800007812 */ /* 0x000fe400078ec0ff */
[----:B------:R-:W-:Y:S01]  /*99b0*/  LOP3.LUT R5, R5, 0xfffffff8, RZ, 0xc0, !PT ;  /* 0xfffffff805057812 */ /* 0x000fe200078ec0ff */
[----:B------:R-:W-:Y:S02]  /*99c0*/  IMAD.SHL.U32 R229, R226, 0x2, RZ ;  /* 0x00000002e2e57824 */ /* 0x000fe400078e00ff */
[----:B------:R-:W-:-:S02]  /*99d0*/  IMAD.SHL.U32 R204, R0, 0x2, RZ ;  /* 0x0000000200cc7824 */ /* 0x000fc400078e00ff */
[C---:B------:R-:W-:Y:S01]  /*99e0*/  IMAD.SHL.U32 R206, R5.reuse, 0x2, RZ ;  /* 0x0000000205ce7824 */ /* 0x040fe200078e00ff */
[----:B--2---:R-:W-:Y:S02]  /*99f0*/  SHF.L.U64.HI R225, R5, 0x1, R7 ;  /* 0x0000000105e17819 */ /* 0x004fe40000010207 */
[----:B---3--:R-:W-:Y:S02]  /*9a00*/  SHF.L.U64.HI R205, R0, 0x1, R4 ;  /* 0x0000000100cd7819 */ /* 0x008fe40000010204 */
.L_x_221:
[----:B------:R-:W2:Y:S01]  /*9a10*/  LDL R2, [R1+0x10] ;  /* 0x0000100001027983 */ /* 0x000ea20000100800 */
[----:B------:R-:W-:Y:S04]  /*9a20*/  DEPBAR.LE SB0, 0x0 ;  /* 0x000080000000791a */ /* 0x000fe80000000000 */
[----:B------:R-:W-:Y:S01]  /*9a30*/  BAR.SYNC.DEFER_BLOCKING 0x0 ;  /* 0x0000000000007b1d */ /* 0x000fe20000010000 */
[----:B------:R-:W-:Y:S01]  /*9a40*/  IMAD.MOV.U32 R0, RZ, RZ, R134 ;  /* 0x000000ffff007224 */ /* 0x000fe200078e0086 */
[----:B------:R-:W-:Y:S01]  /*9a50*/  MOV R129, R133 ;  /* 0x0000008500817202 */ /* 0x000fe20000000f00 */
[----:B------:R-:W-:Y:S03]  /*9a60*/  IMAD.MOV.U32 R135, RZ, RZ, R132 ;  /* 0x000000ffff877224 */ /* 0x000fe600078e0084 */
        /* <DEDUP_REMOVED lines=14> */
[----:B------:R-:W1:Y:S01]  /*9b50*/  S2R R10, SR_TID.X ;  /* 0x00000000000a7919 */ /* 0x000e620000002100 */
[----:B------:R-:W-:Y:S01]  /*9b60*/  SHF.R.S32.HI R8, RZ, 0x1f, R222 ;  /* 0x0000001fff087819 */ /* 0x000fe200000114de */
[----:B------:R-:W-:Y:S01]  /*9b70*/  BSSY B0, `(.L_x_217) ;  /* 0x0000033000007945 */ /* 0x000fe20003800000 */
[----:B------:R-:W-:Y:S01]  /*9b80*/  ISETP.GE.AND P1, PT, R226, c[0x0][0x1d4], PT ;  /* 0x00007500e2007a0c */ /* 0x000fe20003f26270 */
[----:B------:R-:W-:Y:S01]  /*9b90*/  IMAD R4, R2, c[0x0][0x208], RZ ;  /* 0x0000820002047a24 */ /* 0x000fe200078e02ff */
[----:B------:R-:W-:Y:S01]  /*9ba0*/  IADD3 R12, R226, 0x20, RZ ;  /* 0x00000020e20c7810 */ /* 0x000fe20007ffe0ff */
[----:B------:R-:W-:Y:S01]  /*9bb0*/  IMAD.WIDE.U32 R2, R224, c[0x0][0x208], RZ ;  /* 0x00008200e0027a25 */ /* 0x000fe200078e00ff */
[----:B------:R-:W-:Y:S02]  /*9bc0*/  IADD3 R11, R226, 0x40, RZ ;  /* 0x00000040e20b7810 */ /* 0x000fe40007ffe0ff */
[----:B------:R-:W-:Y:S01]  /*9bd0*/  ISETP.GE.AND P3, PT, R12, c[0x0][0x1d4], PT ;  /* 0x000075000c007a0c */ /* 0x000fe20003f66270 */
[----:B------:R-:W-:Y:S01]  /*9be0*/  IMAD R4, R224, c[0x0][0x20c], R4 ;  /* 0x00008300e0047a24 */ /* 0x000fe200078e0204 */
[----:B------:R-:W-:Y:S01]  /*9bf0*/  ISETP.GE.AND P2, PT, R11, c[0x0][0x1d4], PT ;  /* 0x000075000b007a0c */ /* 0x000fe20003f46270 */
[----:B------:R-:W-:Y:S02]  /*9c00*/  IMAD R8, R8, c[0x0][0x218], RZ ;  /* 0x0000860008087a24 */ /* 0x000fe400078e02ff */
[----:B------:R-:W-:Y:S02]  /*9c10*/  IMAD.IADD R3, R3, 0x1, R4 ;  /* 0x0000000103037824 */ /* 0x000fe400078e0204 */
[C---:B------:R-:W-:Y:S02]  /*9c20*/  IMAD R8, R222.reuse, c[0x0][0x21c], R8 ;  /* 0x00008700de087a24 */ /* 0x040fe400078e0208 */
[----:B------:R-:W-:Y:S05]  /*9c30*/  IMAD.WIDE.U32 R2, R222, c[0x0][0x218], R2 ;  /* 0x00008600de027a25 */ /* 0x000fea00078e0002 */
[----:B------:R-:W-:Y:S04]  /*9c40*/  IADD3 R2, P0, R2, UR18, RZ ;  /* 0x0000001202027c10 */ /* 0x000fe8000ff1e0ff */
[----:B------:R-:W-:Y:S02]  /*9c50*/  IADD3.X R8, R3, UR5, R8, P0, !PT ;  /* 0x0000000503087c10 */ /* 0x000fe400087fe408 */
[C---:B------:R-:W-:Y:S04]  /*9c60*/  LEA R9, P0, R2.reuse, c[0x0][0x1f8], 0x1 ;  /* 0x00007e0002097a11 */ /* 0x040fe800078008ff */
[----:B------:R-:W-:Y:S02]  /*9c70*/  LEA.HI.X R8, R2, c[0x0][0x1fc], R8, 0x1, P0 ;  /* 0x00007f0002087a11 */ /* 0x000fe400000f0c08 */
[----:B------:R-:W2:Y:S04]  /*9c80*/  SHFL.IDX PT, R2, R9, RZ, 0x1c1f ;  /* 0x001c1fff09027589 */ /* 0x000ea800000e0000 */
[----:B------:R-:W3:Y:S01]  /*9c90*/  SHFL.IDX PT, R3, R8, RZ, 0x1c1f ;  /* 0x001c1fff08037589 */ /* 0x000ee200000e0000 */
[C---:B--2---:R-:W-:Y:S05]  /*9ca0*/  IADD3 R6, P0, R2.reuse, R229, RZ ;  /* 0x000000e502067210 */ /* 0x044fea0007f1e0ff */
[C---:B---3--:R-:W-:Y:S01]  /*9cb0*/  IMAD.X R7, R3.reuse, 0x1, R227, P0 ;  /* 0x0000000103077824 */ /* 0x048fe200000e06e3 */
[C---:B------:R-:W-:Y:S04]  /*9cc0*/  IADD3 R4, P0, R2.reuse, R206, RZ ;  /* 0x000000ce02047210 */ /* 0x040fe80007f1e0ff */
[----:B------:R-:W-:Y:S01]  /*9cd0*/  @!PT LDS RZ, [RZ] ;  /* 0x00000000fffff984 */ /* 0x000fe20000000800 */
[----:B------:R2:W-:Y:S01]  /*9ce0*/  LDGSTS.E.BYPASS.LTC128B.128 [R223+0x1880], [R6.64], !P1 ;  /* 0x0188000006df7fae */ /* 0x0005e2000c901d48 */
[C---:B------:R-:W-:Y:S01]  /*9cf0*/  IMAD.X R5, R3.reuse, 0x1, R225, P0 ;  /* 0x0000000103057824 */ /* 0x040fe200000e06e1 */
        /* <DEDUP_REMOVED lines=9> */
.L_x_261:
[C---:B------:R-:W-:Y:S02]  /*9d90*/  IADD3 R10, R226.reuse, 0x20, RZ ;  /* 0x00000020e20a7810 */ /* 0x040fe40007ffe0ff */
[----:B------:R-:W-:Y:S02]  /*9da0*/  ISETP.GE.AND P3, PT, R226, c[0x0][0x1d4], PT ;  /* 0x00007500e2007a0c */ /* 0x000fe40003f66270 */
[----:B-1-3--:R-:W-:Y:S02]  /*9db0*/  IADD3 R8, P0, R2, R229, RZ ;  /* 0x000000e502087210 */ /* 0x00afe40007f1e0ff */
[----:B------:R-:W-:Y:S02]  /*9dc0*/  ISETP.GE.AND P2, PT, R10, c[0x0][0x1d4], PT ;  /* 0x000075000a007a0c */ /* 0x000fe40003f46270 */
[----:B------:R-:W-:Y:S01]  /*9dd0*/  IADD3 R5, R226, 0x40, RZ ;  /* 0x00000040e2057810 */ /* 0x000fe20007ffe0ff */
[----:B--2---:R-:W-:Y:S01]  /*9de0*/  IMAD.X R9, R4, 0x1, R227, P0 ;  /* 0x0000000104097824 */ /* 0x004fe200000e06e3 */
[----:B------:R-:W-:Y:S02]  /*9df0*/  IADD3 R6, P0, R2, R206, RZ ;  /* 0x000000ce02067210 */ /* 0x000fe40007f1e0ff */
[----:B------:R-:W-:Y:S03]  /*9e00*/  ISETP.GE.AND P1, PT, R5, c[0x0][0x1d4], PT ;  /* 0x0000750005007a0c */ /* 0x000fe60003f26270 */
        /* <DEDUP_REMOVED lines=9> */
.L_x_218:
[----:B------:R-:W-:Y:S05]  /*9ea0*/  BSYNC B0 ;  /* 0x0000000000007941 */ /* 0x000fea0003800000 */
.L_x_217:
        /* <DEDUP_REMOVED lines=109> */
[----:B------:R-:W-:Y:S02]  /*a580*/  LEA.HI R137, R137, R230, RZ, 0x2 ;  /* 0x000000e689897211 */ /* 0x000fe400078f10ff */
[----:B------:R-:W-:Y:S02]  /*a590*/  IADD3 R230, R226, 0x40, RZ ;  /* 0x00000040e2e67810 */ /* 0x000fe40007ffe0ff */
[----:B------:R-:W-:Y:S02]  /*a5a0*/  SHF.R.S32.HI R137, RZ, 0x2, R137 ;  /* 0x00000002ff897819 */ /* 0x000fe40000011489 */
[----:B------:R-:W-:Y:S01]  /*a5b0*/  ISETP.GE.AND P3, PT, R230, c[0x0][0x1d4], PT ;  /* 0x00007500e6007a0c */ /* 0x000fe20003f66270 */
[----:B--2---:R-:W-:Y:S01]  /*a5c0*/  IMAD R3, R207, 0x30, R3 ;  /* 0x00000030cf037824 */ /* 0x004fe200078e0203 */
[----:B---3--:R-:W-:Y:S04]  /*a5d0*/  ISETP.GT.AND P1, PT, R2, 0x2f, PT ;  /* 0x0000002f0200780c */ /* 0x008fe80003f24270 */
[----:B------:R-:W-:Y:S05]  /*a5e0*/  IADD3 R3, R3, -0x30, R2 ;  /* 0xffffffd003037810 */ /* 0x000fea0007ffe002 */
[----:B------:R-:W-:Y:S04]  /*a5f0*/  @P2 IMAD.HI.U32 R130, R3, c[0x0][0x2bc], RZ ;  /* 0x0000af0003822a27 */ /* 0x000fe800078e00ff */
[--C-:B------:R-:W-:Y:S01]  /*a600*/  IMAD.MOV.U32 R2, RZ, RZ, R3.reuse ;  /* 0x000000ffff027224 */ /* 0x100fe200078e0003 */
[----:B------:R-:W-:Y:S04]  /*a610*/  @P2 SHF.R.U32.HI R2, RZ, c[0x0][0x2c0], R130 ;  /* 0x0000b000ff022a19 */ /* 0x000fe80000011682 */
[C---:B------:R-:W-:Y:S04]  /*a620*/  @!P1 IADD3 R131, P0, R2.reuse, UR12, RZ ;  /* 0x0000000c02839c10 */ /* 0x040fe8000ff1e0ff */
[----:B------:R-:W-:Y:S01]  /*a630*/  @!P1 LEA.HI.X.SX32 R136, R2, UR10, 0x1, P0 ;  /* 0x0000000a02889c11 */ /* 0x000fe200080f0eff */
[----:B------:R-:W-:Y:S01]  /*a640*/  IMAD.MOV R2, RZ, RZ, -R2 ;  /* 0x000000ffff027224 */ /* 0x000fe200078e0a02 */
[C---:B------:R-:W-:Y:S03]  /*a650*/  @!P1 LEA R130, P0, R131.reuse, c[0x0][0x2a0], 0x2 ;  /* 0x0000a80083829a11 */ /* 0x040fe600078010ff */
[----:B------:R-:W-:Y:S01]  /*a660*/  IMAD R224, R2, c[0x0][0x2b8], R3 ;  /* 0x0000ae0002e07a24 */ /* 0x000fe200078e0203 */
[----:B------:R-:W-:Y:S02]  /*a670*/  @!P1 LEA.HI.X R131, R131, c[0x0][0x2a4], R136, 0x2, P0 ;  /* 0x0000a90083839a11 */ /* 0x000fe400000f1488 */
[----:B------:R-:W-:Y:S02]  /*a680*/  IADD3 R136, -R137, 0x30, RZ ;  /* 0x0000003089887810 */ /* 0x000fe40007ffe1ff */
[----:B------:R-:W-:Y:S01]  /*a690*/  SHF.R.S32.HI R2, RZ, 0x1f, R224 ;  /* 0x0000001fff027819 */ /* 0x000fe200000114e0 */
[----:B------:R1:W2:Y:S01]  /*a6a0*/  @!P1 LDG.E R222, [R130.64] ;  /* 0x0000000882de9981 */ /* 0x0002a2000c1e1900 */
[----:B------:R-:W-:Y:S03]  /*a6b0*/  ISETP.GE.AND P1, PT, R136, 0x1, PT ;  /* 0x000000018800780c */ /* 0x000fe60003f26270 */
[----:B-1----:R-:W-:Y:S02]  /*a6c0*/  IMAD R130, R2, c[0x0][0x1e0], RZ ;  /* 0x0000780002827a24 */ /* 0x002fe400078e02ff */
[C---:B------:R-:W-:Y:S04]  /*a6d0*/  IMAD.WIDE.U32 R2, R224.reuse, c[0x0][0x1e0], RZ ;  /* 0x00007800e0027a25 */ /* 0x040fe800078e00ff */
        /* <DEDUP_REMOVED lines=12> */
[CC--:B-1----:R-:W-:Y:S05]  /*a7a0*/  @P1 IADD3 R162, P0, R2.reuse, R229.reuse, RZ ;  /* 0x000000e502a21210 */ /* 0x0c2fea0007f1e0ff */
[C---:B--2---:R-:W-:Y:S01]  /*a7b0*/  @P1 IMAD.X R163, R3.reuse, 0x1, R227, P0 ;  /* 0x0000000103a31824 */ /* 0x044fe200000e06e3 */
[C---:B------:R-:W-:Y:S04]  /*a7c0*/  @P1 IADD3 R160, P0, R2.reuse, R206, RZ ;  /* 0x000000ce02a01210 */ /* 0x040fe80007f1e0ff */
[----:B------:R-:W-:Y:S01]  /*a7d0*/  @!PT LDS RZ, [RZ] ;  /* 0x00000000fffff984 */ /* 0x000fe20000000800 */
[----:B------:R1:W-:Y:S01]  /*a7e0*/  @P1 LDGSTS.E.BYPASS.LTC128B.128 [R223+0x3c80], [R162.64], !P5 ;  /* 0x03c80000a2df1fae */ /* 0x0003e2000e901d48 */
[C---:B------:R-:W-:Y:S01]  /*a7f0*/  @P1 IMAD.X R161, R3.reuse, 0x1, R225, P0 ;  /* 0x0000000103a11824 */ /* 0x040fe200000e06e1 */
[----:B------:R-:W-:Y:S02]  /*a800*/  @P1 IADD3 R138, P0, R2, R204, RZ ;  /* 0x000000cc028a1210 */ /* 0x000fe40007f1e0ff */
[----:B------:R-:W2:Y:S03]  /*a810*/  SHFL.IDX PT, R2, R131, 0x1, 0x1c1f ;  /* 0x003c1f0083027f89 */ /* 0x000ea600000e0000 */
[----:B------:R-:W-:Y:S01]  /*a820*/  @P1 IMAD.X R139, R3, 0x1, R205, P0 ;  /* 0x00000001038b1824 */ /* 0x000fe200000e06cd */
[----:B------:R1:W-:Y:S01]  /*a830*/  @P1 LDGSTS.E.BYPASS.LTC128B.128 [R223+0x4880], [R160.64], !P4 ;  /* 0x04880000a0df1fae */ /* 0x0003e2000e101d48 */
[----:B------:R-:W-:Y:S03]  /*a840*/  ISETP.GE.AND P0, PT, R136, 0x21, PT ;  /* 0x000000218800780c */ /* 0x000fe60003f06270 */
[----:B------:R-:W3:Y:S04]  /*a850*/  SHFL.IDX PT, R3, R130, 0x1, 0x1c1f ;  /* 0x003c1f0082037f89 */ /* 0x000ee800000e0000 */
[----:B------:R1:W-:Y:S06]  /*a860*/  @P1 LDGSTS.E.BYPASS.LTC128B.128 [R223+0x5480], [R138.64], !P3 ;  /* 0x054800008adf1fae */ /* 0x0003ec000d901d48 */
[C---:B--2---:R-:W-:Y:S05]  /*a870*/  @P0 IADD3 R136, P2, R2.reuse, R229, RZ ;  /* 0x000000e502880210 */ /* 0x044fea0007f5e0ff */
[C---:B---3--:R-:W-:Y:S01]  /*a880*/  @P0 IMAD.X R137, R3.reuse, 0x1, R227, P2 ;  /* 0x0000000103890824 */ /* 0x048fe200010e06e3 */
[C---:B------:R-:W-:Y:S04]  /*a890*/  @P0 IADD3 R130, P2, R2.reuse, R206, RZ ;  /* 0x000000ce02820210 */ /* 0x040fe80007f5e0ff */
[----:B------:R1:W-:Y:S01]  /*a8a0*/  @P0 LDGSTS.E.BYPASS.LTC128B.128 [R223+0x4480], [R136.64], !P5 ;  /* 0x0448000088df0fae */ /* 0x0003e2000e901d48 */
[C---:B------:R-:W-:Y:S01]  /*a8b0*/  @P0 IMAD.X R131, R3.reuse, 0x1, R225, P2 ;  /* 0x0000000103830824 */ /* 0x040fe200010e06e1 */
[----:B------:R-:W-:Y:S04]  /*a8c0*/  @P0 IADD3 R2, P2, R2, R204, RZ ;  /* 0x000000cc02020210 */ /* 0x000fe80007f5e0ff */
[----:B------:R1:W-:Y:S01]  /*a8d0*/  @P0 LDGSTS.E.BYPASS.LTC128B.128 [R223+0x5080], [R130.64], !P4 ;  /* 0x0508000082df0fae */ /* 0x0003e2000e101d48 */
[----:B------:R-:W-:Y:S05]  /*a8e0*/  @P0 IMAD.X R3, R3, 0x1, R205, P2 ;  /* 0x0000000103030824 */ /* 0x000fea00010e06cd */
[----:B------:R1:W-:Y:S03]  /*a8f0*/  @P0 LDGSTS.E.BYPASS.LTC128B.128 [R223+0x5c80], [R2.64], !P3 ;  /* 0x05c8000002df0fae */ /* 0x0003e6000d901d48 */
.L_x_220:
[----:B-1----:R-:W-:Y:S01]  /*a900*/  FMNMX.FTZ R2, R4, R134, !PT ;  /* 0x0000008604027209 */ /* 0x002fe20007810000 */
[----:B------:R-:W-:Y:S01]  /*a910*/  LDSM.16.MT88.4 R160, [R209+0x1880] ;  /* 0x00188000d1a0783b */ /* 0x000fe20000004200 */
[----:B------:R-:W-:Y:S02]  /*a920*/  FMNMX.FTZ R3, R8, R132, !PT ;  /* 0x0000008408037209 */ /* 0x000fe40007810000 */
        /* <DEDUP_REMOVED lines=8> */
[----:B------:R-:W2:Y:S01]  /*a9b0*/  LDL.LU R232, [R1+0x8] ;  /* 0x0000080001e87983 */ /* 0x000ea20000300800 */
[----:B------:R-:W-:Y:S02]  /*a9c0*/  FMNMX.FTZ R2, R19, R2, !PT ;  /* 0x0000000213027209 */ /* 0x000fe40007810000 */
[----:B------:R-:W-:Y:S01]  /*a9d0*/  FMNMX.FTZ R134, R21, R134, !PT ;  /* 0x0000008615867209 */ /* 0x000fe20007810000 */
[----:B------:R-:W3:Y:S01]  /*a9e0*/  LDL.LU R231, [R1] ;  /* 0x0000000001e77983 */ /* 0x000ee20000300800 */
[----:B------:R-:W-:Y:S02]  /*a9f0*/  FMNMX.FTZ R2, R22, R2, !PT ;  /* 0x0000000216027209 */ /* 0x000fe40007810000 */
[----:B------:R-:W-:Y:S01]  /*aa00*/  FMNMX.FTZ R134, R32, R134, !PT ;  /* 0x0000008620867209 */ /* 0x000fe20007810000 */
[----:B------:R-:W4:Y:S01]  /*aa10*/  LDL.LU R230, [R1+0x4] ;  /* 0x0000040001e67983 */ /* 0x000f220000300800 */
[----:B------:R-:W-:Y:S02]  /*aa20*/  FMNMX.FTZ R2, R23, R2, !PT ;  /* 0x0000000217027209 */ /* 0x000fe40007810000 */
[----:B------:R-:W-:Y:S01]  /*aa30*/  FMNMX.FTZ R134, R33, R134, !PT ;  /* 0x0000008621867209 */ /* 0x000fe20007810000 */
[----:B------:R-:W5:Y:S01]  /*aa40*/  LDL.LU R203, [R1+0xc] ;  /* 0x00000c0001cb7983 */ /* 0x000f620000300800 */
        /* <DEDUP_REMOVED lines=14> */
[----:B------:R-:W-:Y:S02]  /*ab30*/  ISETP.GT.AND P0, PT, R207, R228, PT ;  /* 0x000000e4cf00720c */ /* 0x000fe40003f04270 */
[----:B------:R-:W-:Y:S01]  /*ab40*/  FMNMX.FTZ R3, R13, R3, !PT ;  /* 0x000000030d037209 */ /* 0x000fe20007810000 */
[----:B------:R-:W1:Y:S03]  /*ab50*/  SHFL.BFLY PT, R131, R2, 0x2, 0x1f ;  /* 0x0c401f0002837f89 */ /* 0x000e6600000e0000 */
[----:B------:R-:W-:Y:S04]  /*ab60*/  FMNMX.FTZ R3, R24, R3, !PT ;  /* 0x0000000318037209 */ /* 0x000fe80007810000 */
[----:B------:R-:W-:Y:S04]  /*ab70*/  FMNMX.FTZ R3, R25, R3, !PT ;  /* 0x0000000319037209 */ /* 0x000fe80007810000 */
[----:B------:R-:W-:Y:S04]  /*ab80*/  FMNMX.FTZ R3, R28, R3, !PT ;  /* 0x000000031c037209 */ /* 0x000fe80007810000 */
[----:B------:R-:W-:Y:S04]  /*ab90*/  FMNMX.FTZ R3, R29, R3, !PT ;  /* 0x000000031d037209 */ /* 0x000fe80007810000 */
[----:B------:R-:W-:Y:S04]  /*aba0*/  FMNMX.FTZ R3, R40, R3, !PT ;  /* 0x0000000328037209 */ /* 0x000fe80007810000 */
[----:B------:R-:W-:Y:S04]  /*abb0*/  FMNMX.FTZ R3, R41, R3, !PT ;  /* 0x0000000329037209 */ /* 0x000fe80007810000 */
[----:B------:R-:W-:Y:S04]  /*abc0*/  FMNMX.FTZ R3, R44, R3, !PT ;  /* 0x000000032c037209 */ /* 0x000fe80007810000 */
[----:B------:R-:W-:Y:S05]  /*abd0*/  FMNMX.FTZ R3, R45, R3, !PT ;  /* 0x000000032d037209 */ /* 0x000fea0007810000 */
[----:B------:R-:W1:Y:S02]  /*abe0*/  SHFL.BFLY PT, R132, R3, 0x2, 0x1f ;  /* 0x0c401f0003847f89 */ /* 0x000e6400000e0000 */
[----:B-1----:R-:W-:Y:S02]  /*abf0*/  FMNMX.FTZ R134, R134, R130, !PT ;  /* 0x0000008286867209 */ /* 0x002fe40007810000 */
[----:B------:R-:W-:Y:S02]  /*ac00*/  FMNMX.FTZ R2, R2, R131, !PT ;  /* 0x0000008302027209 */ /* 0x000fe40007810000 */
[----:B------:R-:W-:Y:S02]  /*ac10*/  FMNMX.FTZ R130, R10, R128, !PT ;  /* 0x000000800a827209 */ /* 0x000fe40007810000 */
[----:B------:R-:W1:Y:S02]  /*ac20*/  SHFL.BFLY PT, R133, R134, 0x1, 0x1f ;  /* 0x0c201f0086857f89 */ /* 0x000e6400000e0000 */
[----:B------:R-:W-:Y:S04]  /*ac30*/  FMNMX.FTZ R130, R11, R130, !PT ;  /* 0x000000820b827209 */ /* 0x000fe80007810000 */
[----:B------:R-:W-:Y:S02]  /*ac40*/  FMNMX.FTZ R130, R14, R130, !PT ;  /* 0x000000820e827209 */ /* 0x000fe40007810000 */
[----:B------:R-:W1:Y:S02]  /*ac50*/  SHFL.BFLY PT, R131, R2, 0x1, 0x1f ;  /* 0x0c201f0002837f89 */ /* 0x000e6400000e0000 */
[----:B------:R-:W-:Y:S04]  /*ac60*/  FMNMX.FTZ R130, R15, R130, !PT ;  /* 0x000000820f827209 */ /* 0x000fe80007810000 */
[----:B------:R-:W-:Y:S02]  /*ac70*/  FMNMX.FTZ R130, R26, R130, !PT ;  /* 0x000000821a827209 */ /* 0x000fe40007810000 */
[----:B------:R-:W-:Y:S02]  /*ac80*/  FMNMX.FTZ R3, R3, R132, !PT ;  /* 0x0000008403037209 */ /* 0x000fe40007810000 */
[----:B------:R-:W-:Y:S03]  /*ac90*/  FMNMX.FTZ R130, R27, R130, !PT ;  /* 0x000000821b827209 */ /* 0x000fe60007810000 */
[----:B------:R-:W1:Y:S01]  /*aca0*/  SHFL.BFLY PT, R132, R3, 0x1, 0x1f ;  /* 0x0c201f0003847f89 */ /* 0x000e6200000e0000 */
[----:B------:R-:W-:Y:S02]  /*acb0*/  FMNMX.FTZ R130, R30, R130, !PT ;  /* 0x000000821e827209 */ /* 0x000fe40007810000 */
[----:B-1----:R-:W-:Y:S02]  /*acc0*/  FMNMX.FTZ R134, R134, R133, !PT ;  /* 0x0000008586867209 */ /* 0x002fe40007810000 */
[----:B------:R-:W-:Y:S03]  /*acd0*/  FMNMX.FTZ R130, R31, R130, !PT ;  /* 0x000000821f827209 */ /* 0x000fe60007810000 */
[----:B------:R-:W-:Y:S01]  /*ace0*/  FADD.FTZ R0, -R134, R0 ;  /* 0x0000000086007221 */ /* 0x000fe20000010100 */
[----:B------:R-:W-:Y:S02]  /*acf0*/  FMNMX.FTZ R130, R42, R130, !PT ;  /* 0x000000822a827209 */ /* 0x000fe40007810000 */
[----:B------:R-:W-:Y:S01]  /*ad00*/  FMNMX.FTZ R133, R2, R131, !PT ;  /* 0x0000008302857209 */ /* 0x000fe20007810000 */
[----:B------:R-:W-:Y:S01]  /*ad10*/  FMUL.FTZ R2, R0, c[0x0][0x2d0] ;  /* 0x0000b40000027a20 */ /* 0x000fe20000410000 */
[----:B------:R-:W-:Y:S03]  /*ad20*/  FMNMX.FTZ R0, R43, R130, !PT ;  /* 0x000000822b007209 */ /* 0x000fe60007810000 */
[----:B------:R1:W1:Y:S01]  /*ad30*/  MUFU.EX2 R131, R2 ;  /* 0x0000000200837308 */ /* 0x0002620000000800 */
[----:B------:R-:W-:Y:S01]  /*ad40*/  FMNMX.FTZ R0, R46, R0, !PT ;  /* 0x000000002e007209 */ /* 0x000fe20007810000 */
[----:B------:R-:W-:Y:S03]  /*ad50*/  FMUL.FTZ R168, R133, c[0x0][0x2d0] ;  /* 0x0000b40085a87a20 */ /* 0x000fe60000410000 */
[----:B------:R-:W-:Y:S01]  /*ad60*/  FMNMX.FTZ R0, R47, R0, !PT ;  /* 0x000000002f007209 */ /* 0x000fe20007810000 */
[--C-:B------:R-:W-:Y:S01]  /*ad70*/  FFMA.FTZ R18, R18, c[0x0][0x2d0], -R168.reuse ;  /* 0x0000b40012127a23 */ /* 0x100fe200000108a8 */
[----:B------:R-:W-:Y:S01]  /*ad80*/  FMNMX.FTZ R132, R3, R132, !PT ;  /* 0x0000008403847209 */ /* 0x000fe20007810000 */
[--C-:B------:R-:W-:Y:S02]  /*ad90*/  FFMA.FTZ R19, R19, c[0x0][0x2d0], -R168.reuse ;  /* 0x0000b40013137a23 */ /* 0x100fe400000108a8 */
[----:B------:R-:W1:Y:S01]  /*ada0*/  SHFL.BFLY PT, R3, R0, 0x2, 0x1f ;  /* 0x0c401f0000037f89 */ /* 0x000e6200000e0000 */
[--C-:B------:R-:W-:Y:S01]  /*adb0*/  FFMA.FTZ R6, R6, c[0x0][0x2d0], -R168.reuse ;  /* 0x0000b40006067a23 */ /* 0x100fe200000108a8 */
[----:B------:R-:W-:Y:S01]  /*adc0*/  MUFU.EX2 R196, R18 ;  /* 0x0000001200c47308 */ /* 0x000fe20000000800 */
[--C-:B------:R-:W-:Y:S02]  /*add0*/  FFMA.FTZ R7, R7, c[0x0][0x2d0], -R168.reuse ;  /* 0x0000b40007077a23 */ /* 0x100fe400000108a8 */
[----:B------:R-:W-:Y:S02]  /*ade0*/  FMUL.FTZ R169, R132, c[0x0][0x2d0] ;  /* 0x0000b40084a97a20 */ /* 0x000fe40000410000 */
[--C-:B------:R-:W-:Y:S02]  /*adf0*/  FFMA.FTZ R22, R22, c[0x0][0x2d0], -R168.reuse ;  /* 0x0000b40016167a23 */ /* 0x100fe400000108a8 */
[--C-:B------:R-:W-:Y:S02]  /*ae00*/  FFMA.FTZ R8, R8, c[0x0][0x2d0], -R169.reuse ;  /* 0x0000b40008087a23 */ /* 0x100fe400000108a9 */
[--C-:B------:R-:W-:Y:S01]  /*ae10*/  FFMA.FTZ R9, R9, c[0x0][0x2d0], -R169.reuse ;  /* 0x0000b40009097a23 */ /* 0x100fe200000108a9 */
[----:B------:R-:W-:Y:S01]  /*ae20*/  MUFU.EX2 R197, R6 ;  /* 0x0000000600c57308 */ /* 0x000fe20000000800 */
[----:B------:R-:W-:Y:S02]  /*ae30*/  FFMA.FTZ R12, R12, c[0x0][0x2d0], -R169 ;  /* 0x0000b4000c0c7a23 */ /* 0x000fe400000108a9 */
[----:B-1----:R-:W-:Y:S02]  /*ae40*/  FADD.FTZ R2, -R133, R129 ;  /* 0x0000008185027221 */ /* 0x002fe40000010100 */
[--C-:B------:R-:W-:Y:S02]  /*ae50*/  FFMA.FTZ R13, R13, c[0x0][0x2d0], -R169.reuse ;  /* 0x0000b4000d0d7a23 */ /* 0x100fe400000108a9 */
[----:B------:R-:W-:Y:S02]  /*ae60*/  FMUL.FTZ R2, R2, c[0x0][0x2d0] ;  /* 0x0000b40002027a20 */ /* 0x000fe40000410000 */
[C---:B------:R-:W-:Y:S01]  /*ae70*/  FMUL.FTZ R100, R131.reuse, R100 ;  /* 0x0000006483647220 */ /* 0x040fe20000410000 */
[----:B------:R-:W1:Y:S01]  /*ae80*/  MUFU.EX2 R198, R7 ;  /* 0x0000000700c67308 */ /* 0x000e620000000800 */
[----:B------:R-:W-:Y:S01]  /*ae90*/  FMUL.FTZ R101, R131, R101 ;  /* 0x0000006583657220 */ /* 0x000fe20000410000 */
[----:B------:R-:W-:Y:S01]  /*aea0*/  FMNMX.FTZ R0, R0, R3, !PT ;  /* 0x0000000300007209 */ /* 0x000fe20007810000 */
[--C-:B------:R-:W-:Y:S02]  /*aeb0*/  FFMA.FTZ R34, R34, c[0x0][0x2d0], -R168.reuse ;  /* 0x0000b40022227a23 */ /* 0x100fe400000108a8 */
[--C-:B------:R-:W-:Y:S02]  /*aec0*/  FFMA.FTZ R35, R35, c[0x0][0x2d0], -R168.reuse ;  /* 0x0000b40023237a23 */ /* 0x100fe400000108a8 */
[--C-:B------:R-:W-:Y:S02]  /*aed0*/  FFMA.FTZ R38, R38, c[0x0][0x2d0], -R168.reuse ;  /* 0x0000b40026267a23 */ /* 0x100fe400000108a8 */
[----:B------:R-:W-:Y:S01]  /*aee0*/  FFMA.FTZ R39, R39, c[0x0][0x2d0], -R168 ;  /* 0x0000b40027277a23 */ /* 0x000fe200000108a8 */
[----:B------:R1:W-:Y:S01]  /*aef0*/  MUFU.EX2 R130, R2 ;  /* 0x0000000200827308 */ /* 0x0003e20000000800 */
[--C-:B------:R-:W-:Y:S02]  /*af00*/  FFMA.FTZ R40, R40, c[0x0][0x2d0], -R169.reuse ;  /* 0x0000b40028287a23 */ /* 0x100fe400000108a9 */
[--C-:B------:R-:W-:Y:S02]  /*af10*/  FFMA.FTZ R41, R41, c[0x0][0x2d0], -R169.reuse ;  /* 0x0000b40029297a23 */ /* 0x100fe400000108a9 */
[--C-:B------:R-:W-:Y:S02]  /*af20*/  FFMA.FTZ R44, R44, c[0x0][0x2d0], -R169.reuse ;  /* 0x0000b4002c2c7a23 */ /* 0x100fe400000108a9 */
[----:B------:R-:W-:Y:S02]  /*af30*/  FFMA.FTZ R45, R45, c[0x0][0x2d0], -R169 ;  /* 0x0000b4002d2d7a23 */ /* 0x000fe400000108a9 */
[C---:B------:R-:W-:Y:S01]  /*af40*/  FMUL.FTZ R112, R131.reuse, R112 ;  /* 0x0000007083707220 */ /* 0x040fe20000410000 */
[----:B------:R-:W1:Y:S01]  /*af50*/  MUFU.EX2 R195, R19 ;  /* 0x0000001300c37308 */ /* 0x000e620000000800 */
[C---:B------:R-:W-:Y:S02]  /*af60*/  FMUL.FTZ R113, R131.reuse, R113 ;  /* 0x0000007183717220 */ /* 0x040fe40000410000 */
        /* <DEDUP_REMOVED lines=8> */
[----:B------:R-:W-:Y:S02]  /*aff0*/  FADD.FTZ R2, -R132, R135 ;  /* 0x0000008784027221 */ /* 0x000fe40000010100 */
[----:B------:R-:W-:Y:S02]  /*b000*/  FMUL.FTZ R135, R134, c[0x0][0x2d0] ;  /* 0x0000b40086877a20 */ /* 0x000fe40000410000 */
[----:B------:R-:W-:Y:S01]  /*b010*/  FMUL.FTZ R2, R2, c[0x0][0x2d0] ;  /* 0x0000b40002027a20 */ /* 0x000fe20000410000 */
[----:B------:R-:W-:Y:S01]  /*b020*/  MUFU.EX2 R192, R9 ;  /* 0x0000000900c07308 */ /* 0x000fe20000000800 */
[--C-:B------:R-:W-:Y:S02]  /*b030*/  FFMA.FTZ R4, R4, c[0x0][0x2d0], -R135.reuse ;  /* 0x0000b40004047a23 */ /* 0x100fe40000010887 */
[--C-:B------:R-:W-:Y:S01]  /*b040*/  FFMA.FTZ R5, R5, c[0x0][0x2d0], -R135.reuse ;  /* 0x0000b40005057a23 */ /* 0x100fe20000010887 */
[----:B------:R-:W-:Y:S01]  /*b050*/  F2FP.PACK_AB R139, R195, R196 ;  /* 0x000000c4c38b723e */ /* 0x000fe200000000ff */
[--C-:B------:R-:W-:Y:S02]  /*b060*/  FFMA.FTZ R16, R16, c[0x0][0x2d0], -R135.reuse ;  /* 0x0000b40010107a23 */ /* 0x100fe40000010887 */
[--C-:B------:R-:W-:Y:S02]  /*b070*/  FFMA.FTZ R17, R17, c[0x0][0x2d0], -R135.reuse ;  /* 0x0000b40011117a23 */ /* 0x100fe40000010887 */
[C---:B------:R-:W-:Y:S01]  /*b080*/  FMUL.FTZ R6, R130.reuse, R142 ;  /* 0x0000008e82067220 */ /* 0x040fe20000410000 */
[----:B------:R1:W1:Y:S01]  /*b090*/  MUFU.EX2 R129, R2 ;  /* 0x0000000200817308 */ /* 0x0002620000000800 */
[C---:B------:R-:W-:Y:S02]  /*b0a0*/  FMUL.FTZ R7, R130.reuse, R143 ;  /* 0x0000008f82077220 */ /* 0x040fe40000410000 */
[C---:B------:R-:W-:Y:S02]  /*b0b0*/  FMUL.FTZ R18, R130.reuse, R154 ;  /* 0x0000009a82127220 */ /* 0x040fe40000410000 */
[C---:B------:R-:W-:Y:S02]  /*b0c0*/  FMUL.FTZ R19, R130.reuse, R155 ;  /* 0x0000009b82137220 */ /* 0x040fe40000410000 */
[C---:B------:R-:W-:Y:S02]  /*b0d0*/  FMUL.FTZ R102, R130.reuse, R102 ;  /* 0x0000006682667220 */ /* 0x040fe40000410000 */
[----:B------:R-:W-:Y:S01]  /*b0e0*/  FMUL.FTZ R103, R130, R103 ;  /* 0x0000006782677220 */ /* 0x000fe20000410000 */
[----:B------:R1:W-:Y:S01]  /*b0f0*/  MUFU.EX2 R201, R4 ;  /* 0x0000000400c97308 */ /* 0x0003e20000000800 */
[--C-:B------:R-:W-:Y:S02]  /*b100*/  FFMA.FTZ R20, R20, c[0x0][0x2d0], -R135.reuse ;  /* 0x0000b40014147a23 */ /* 0x100fe40000010887 */
[--C-:B------:R-:W-:Y:S02]  /*b110*/  FFMA.FTZ R21, R21, c[0x0][0x2d0], -R135.reuse ;  /* 0x0000b40015157a23 */ /* 0x100fe40000010887 */
[--C-:B------:R-:W-:Y:S02]  /*b120*/  FFMA.FTZ R32, R32, c[0x0][0x2d0], -R135.reuse ;  /* 0x0000b40020207a23 */ /* 0x100fe40000010887 */
[--C-:B------:R-:W-:Y:S02]  /*b130*/  FFMA.FTZ R33, R33, c[0x0][0x2d0], -R135.reuse ;  /* 0x0000b40021217a23 */ /* 0x100fe40000010887 */
[--C-:B------:R-:W-:Y:S01]  /*b140*/  FFMA.FTZ R36, R36, c[0x0][0x2d0], -R135.reuse ;  /* 0x0000b40024247a23 */ /* 0x100fe20000010887 */
[----:B------:R-:W1:Y:S01]  /*b150*/  MUFU.EX2 R202, R5 ;  /* 0x0000000500ca7308 */ /* 0x000e620000000800 */
[----:B------:R-:W-:Y:S02]  /*b160*/  FFMA.FTZ R37, R37, c[0x0][0x2d0], -R135 ;  /* 0x0000b40025257a23 */ /* 0x000fe40000010887 */
[----:B------:R-:W-:Y:S01]  /*b170*/  FMUL.FTZ R114, R130, R114 ;  /* 0x0000007282727220 */ /* 0x000fe20000410000 */
[----:B-1----:R-:W1:Y:S01]  /*b180*/  SHFL.BFLY PT, R2, R0, 0x1, 0x1f ;  /* 0x0c201f0000027f89 */ /* 0x002e6200000e0000 */
[C---:B------:R-:W-:Y:S02]  /*b190*/  FMUL.FTZ R8, R129.reuse, R144 ;  /* 0x0000009081087220 */ /* 0x040fe40000410000 */
[C---:B------:R-:W-:Y:S02]  /*b1a0*/  FMUL.FTZ R9, R129.reuse, R145 ;  /* 0x0000009181097220 */ /* 0x040fe40000410000 */
[C---:B------:R-:W-:Y:S01]  /*b1b0*/  FMUL.FTZ R104, R129.reuse, R104 ;  /* 0x0000006881687220 */ /* 0x040fe20000410000 */
[----:B------:R-:W-:Y:S01]  /*b1c0*/  MUFU.EX2 R199, R16 ;  /* 0x0000001000c77308 */ /* 0x000fe20000000800 */
[C---:B------:R-:W-:Y:S02]  /*b1d0*/  FMUL.FTZ R105, R129.reuse, R105 ;  /* 0x0000006981697220 */ /* 0x040fe40000410000 */
[----:B------:R-:W-:Y:S02]  /*b1e0*/  FMUL.FTZ R108, R129, R108 ;  /* 0x0000006c816c7220 */ /* 0x000fe40000410000 */
[----:B------:R-:W-:Y:S01]  /*b1f0*/  FMUL.FTZ R4, R131, R140 ;  /* 0x0000008c83047220 */ /* 0x000fe20000410000 */
[----:B------:R-:W-:Y:S01]  /*b200*/  F2FP.PACK_AB R140, R192, R191 ;  /* 0x000000bfc08c723e */ /* 0x000fe200000000ff */
[----:B------:R-:W-:Y:S02]  /*b210*/  FMUL.FTZ R109, R129, R109 ;  /* 0x0000006d816d7220 */ /* 0x000fe40000410000 */
[C---:B------:R-:W-:Y:S01]  /*b220*/  FMUL.FTZ R115, R130.reuse, R115 ;  /* 0x0000007382737220 */ /* 0x040fe20000410000 */
[----:B------:R-:W1:Y:S01]  /*b230*/  MUFU.EX2 R200, R17 ;  /* 0x0000001100c87308 */ /* 0x000e620000000800 */
[C---:B------:R-:W-:Y:S02]  /*b240*/  FMUL.FTZ R118, R130.reuse, R118 ;  /* 0x0000007682767220 */ /* 0x040fe40000410000 */
[----:B------:R-:W-:Y:S01]  /*b250*/  FMUL.FTZ R119, R130, R119 ;  /* 0x0000007782777220 */ /* 0x000fe20000410000 */
[----:B------:R-:W-:Y:S01]  /*b260*/  F2FP.PACK_AB R136, R202, R201 ;  /* 0x000000c9ca88723e */ /* 0x000fe200000000ff */
[----:B------:R-:W-:Y:S02]  /*b270*/  FMUL.FTZ R5, R131, R141 ;  /* 0x0000008d83057220 */ /* 0x000fe40000410000 */
[C---:B------:R-:W-:Y:S01]  /*b280*/  FMUL.FTZ R120, R129.reuse, R120 ;  /* 0x0000007881787220 */ /* 0x040fe20000410000 */
[----:B-1----:R-:W-:Y:S01]  /*b290*/  FMNMX.FTZ R2, R0, R2, !PT ;  /* 0x0000000200027209 */ /* 0x002fe20007810000 */
[----:B------:R-:W-:Y:S01]  /*b2a0*/  FMUL.FTZ R121, R129, R121 ;  /* 0x0000007981797220 */ /* 0x000fe20000410000 */
[----:B------:R1:W-:Y:S01]  /*b2b0*/  MUFU.EX2 R193, R12 ;  /* 0x0000000c00c17308 */ /* 0x0003e20000000800 */
[----:B------:R-:W-:Y:S02]  /*b2c0*/  FMUL.FTZ R126, R130, R126 ;  /* 0x0000007e827e7220 */ /* 0x000fe40000410000 */
[C---:B------:R-:W-:Y:S02]  /*b2d0*/  FADD.FTZ R0, -R2.reuse, R128 ;  /* 0x0000008002007221 */ /* 0x040fe40000010100 */
[----:B------:R-:W-:Y:S02]  /*b2e0*/  FMUL.FTZ R3, R2, c[0x0][0x2d0] ;  /* 0x0000b40002037a20 */ /* 0x000fe40000410000 */
[----:B------:R-:W-:Y:S02]  /*b2f0*/  FMUL.FTZ R0, R0, c[0x0][0x2d0] ;  /* 0x0000b40000007a20 */ /* 0x000fe40000410000 */
[--C-:B------:R-:W-:Y:S01]  /*b300*/  FFMA.FTZ R10, R10, c[0x0][0x2d0], -R3.reuse ;  /* 0x0000b4000a0a7a23 */ /* 0x100fe20000010803 */
[----:B------:R-:W1:Y:S01]  /*b310*/  MUFU.EX2 R194, R13 ;  /* 0x0000000d00c27308 */ /* 0x000e620000000800 */
[--C-:B------:R-:W-:Y:S02]  /*b320*/  FFMA.FTZ R11, R11, c[0x0][0x2d0], -R3.reuse ;  /* 0x0000b4000b0b7a23 */ /* 0x100fe40000010803 */
[--C-:B------:R-:W-:Y:S01]  /*b330*/  FFMA.FTZ R14, R14, c[0x0][0x2d0], -R3.reuse ;  /* 0x0000b4000e0e7a23 */ /* 0x100fe20000010803 */
[----:B------:R-:W-:Y:S01]  /*b340*/  F2FP.PACK_AB R138, R200, R199 ;  /* 0x000000c7c88a723e */ /* 0x000fe200000000ff */
[--C-:B------:R-:W-:Y:S02]  /*b350*/  FFMA.FTZ R15, R15, c[0x0][0x2d0], -R3.reuse ;  /* 0x0000b4000f0f7a23 */ /* 0x100fe40000010803 */
[C---:B------:R-:W-:Y:S02]  /*b360*/  FMUL.FTZ R16, R131.reuse, R152 ;  /* 0x0000009883107220 */ /* 0x040fe40000410000 */
[----:B------:R-:W-:Y:S01]  /*b370*/  FMUL.FTZ R17, R131, R153 ;  /* 0x0000009983117220 */ /* 0x000fe20000410000 */
[----:B------:R-:W2:Y:S01]  /*b380*/  MUFU.EX2 R0, R0 ;  /* 0x0000000000007308 */ /* 0x000ea20000000800 */
[-C--:B------:R-:W-:Y:S01]  /*b390*/  HMMA.16816.F32 R4, R136, R160.reuse, R4 ;  /* 0x000000a08804723c */ /* 0x080fe20000001804 */
[----:B------:R-:W-:Y:S04]  /*b3a0*/  LDSM.16.MT88.4 R152, [R209+0x2080] ;  /* 0x00208000d198783b */ /* 0x000fe80000004200 */
[----:B-1----:R-:W-:Y:S02]  /*b3b0*/  FMUL.FTZ R12, R129, R148 ;  /* 0x00000094810c7220 */ /* 0x002fe40000410000 */
[--C-:B------:R-:W-:Y:S02]  /*b3c0*/  FFMA.FTZ R42, R42, c[0x0][0x2d0], -R3.reuse ;  /* 0x0000b4002a2a7a23 */ /* 0x100fe40000010803 */
[----:B------:R1:W-:Y:S03]  /*b3d0*/  MUFU.EX2 R187, R10 ;  /* 0x0000000a00bb7308 */ /* 0x0003e60000000800 */
[--C-:B------:R-:W-:Y:S01]  /*b3e0*/  FFMA.FTZ R43, R43, c[0x0][0x2d0], -R3.reuse ;  /* 0x0000b4002b2b7a23 */ /* 0x100fe20000010803 */
[----:B------:R-:W-:Y:S01]  /*b3f0*/  F2FP.PACK_AB R142, R194, R193 ;  /* 0x000000c1c28e723e */ /* 0x000fe200000000ff */
[----:B------:R-:W-:Y:S02]  /*b400*/  FMUL.FTZ R13, R129, R149 ;  /* 0x00000095810d7220 */ /* 0x000fe40000410000 */
[--C-:B------:R-:W-:Y:S02]  /*b410*/  FFMA.FTZ R46, R46, c[0x0][0x2d0], -R3.reuse ;  /* 0x0000b4002e2e7a23 */ /* 0x100fe40000010803 */
[--C-:B------:R-:W-:Y:S01]  /*b420*/  FFMA.FTZ R128, R23, c[0x0][0x2d0], -R168.reuse ;  /* 0x0000b40017807a23 */ /* 0x100fe200000108a8 */
[----:B------:R-:W3:Y:S01]  /*b430*/  MUFU.EX2 R188, R11 ;  /* 0x0000000b00bc7308 */ /* 0x000ee20000000800 */
[C---:B------:R-:W-:Y:S02]  /*b440*/  FMUL.FTZ R127, R130.reuse, R127 ;  /* 0x0000007f827f7220 */ /* 0x040fe40000410000 */
[----:B------:R-:W-:Y:S02]  /*b450*/  FMUL.FTZ R54, R130, R54 ;  /* 0x0000003682367220 */ /* 0x000fe40000410000 */
[C---:B--2---:R-:W-:Y:S02]  /*b460*/  FMUL.FTZ R106, R0.reuse, R106 ;  /* 0x0000006a006a7220 */ /* 0x044fe40000410000 */
[C---:B------:R-:W-:Y:S02]  /*b470*/  FMUL.FTZ R107, R0.reuse, R107 ;  /* 0x0000006b006b7220 */ /* 0x040fe40000410000 */
[C---:B------:R-:W-:Y:S01]  /*b480*/  FMUL.FTZ R110, R0.reuse, R110 ;  /* 0x0000006e006e7220 */ /* 0x040fe20000410000 */
[----:B------:R2:W-:Y:S01]  /*b490*/  MUFU.EX2 R189, R14 ;  /* 0x0000000e00bd7308 */ /* 0x0005e20000000800 */
[C---:B------:R-:W-:Y:S02]  /*b4a0*/  FMUL.FTZ R111, R0.reuse, R111 ;  /* 0x0000006f006f7220 */ /* 0x040fe40000410000 */
[C---:B------:R-:W-:Y:S02]  /*b4b0*/  FMUL.FTZ R122, R0.reuse, R122 ;  /* 0x0000007a007a7220 */ /* 0x040fe40000410000 */
[C---:B-1----:R-:W-:Y:S02]  /*b4c0*/  FMUL.FTZ R10, R0.reuse, R146 ;  /* 0x00000092000a7220 */ /* 0x042fe40000410000 */
[C---:B------:R-:W-:Y:S02]  /*b4d0*/  FMUL.FTZ R123, R0.reuse, R123 ;  /* 0x0000007b007b7220 */ /* 0x040fe40000410000 */
[----:B------:R-:W-:Y:S01]  /*b4e0*/  FMUL.FTZ R23, R0, R159 ;  /* 0x0000009f00177220 */ /* 0x000fe20000410000 */
[----:B------:R-:W1:Y:S01]  /*b4f0*/  MUFU.EX2 R190, R15 ;  /* 0x0000000f00be7308 */ /* 0x000e620000000800 */
[----:B------:R-:W-:Y:S02]  /*b500*/  FMUL.FTZ R55, R130, R55 ;  /* 0x0000003782377220 */ /* 0x000fe40000410000 */
[C---:B------:R-:W-:Y:S01]  /*b510*/  FMUL.FTZ R56, R129.reuse, R56 ;  /* 0x0000003881387220 */ /* 0x040fe20000410000 */
[----:B---3--:R-:W-:Y:S01]  /*b520*/  F2FP.PACK_AB R141, R188, R187 ;  /* 0x000000bbbc8d723e */ /* 0x008fe200000000ff */
[C---:B------:R-:W-:Y:S02]  /*b530*/  FMUL.FTZ R11, R0.reuse, R147 ;  /* 0x00000093000b7220 */ /* 0x040fe40000410000 */
[----:B------:R-:W3:Y:S01]  /*b540*/  LDSM.16.MT88.4 R144, [R209+0x2480] ;  /* 0x00248000d190783b */ /* 0x000ee20000004200 */
[C---:B------:R-:W-:Y:S02]  /*b550*/  FMUL.FTZ R57, R129.reuse, R57 ;  /* 0x0000003981397220 */ /* 0x040fe40000410000 */
[----:B------:R4:W-:Y:S01]  /*b560*/  MUFU.EX2 R186, R20 ;  /* 0x0000001400ba7308 */ /* 0x0009e20000000800 */
[C---:B------:R-:W-:Y:S02]  /*b570*/  FMUL.FTZ R58, R0.reuse, R58 ;  /* 0x0000003a003a7220 */ /* 0x040fe40000410000 */
[C---:B------:R-:W-:Y:S02]  /*b580*/  FMUL.FTZ R59, R0.reuse, R59 ;  /* 0x0000003b003b7220 */ /* 0x040fe40000410000 */
[C---:B--2---:R-:W-:Y:S02]  /*b590*/  FMUL.FTZ R14, R0.reuse, R150 ;  /* 0x00000096000e7220 */ /* 0x044fe40000410000 */
[C---:B------:R-:W-:Y:S02]  /*b5a0*/  FMUL.FTZ R60, R129.reuse, R60 ;  /* 0x0000003c813c7220 */ /* 0x040fe40000410000 */
[----:B------:R-:W-:Y:S01]  /*b5b0*/  FMUL.FTZ R61, R129, R61 ;  /* 0x0000003d813d7220 */ /* 0x000fe20000410000 */
[----:B------:R2:W-:Y:S01]  /*b5c0*/  MUFU.EX2 R185, R21 ;  /* 0x0000001500b97308 */ /* 0x0005e20000000800 */
[C---:B------:R-:W-:Y:S02]  /*b5d0*/  FMUL.FTZ R62, R0.reuse, R62 ;  /* 0x0000003e003e7220 */ /* 0x040fe40000410000 */
[----:B------:R-:W-:Y:S01]  /*b5e0*/  FMUL.FTZ R63, R0, R63 ;  /* 0x0000003f003f7220 */ /* 0x000fe20000410000 */
[----:B-1----:R-:W-:Y:S01]  /*b5f0*/  F2FP.PACK_AB R143, R190, R189 ;  /* 0x000000bdbe8f723e */ /* 0x002fe200000000ff */
[----:B------:R-:W-:Y:S02]  /*b600*/  FMUL.FTZ R15, R0, R151 ;  /* 0x00000097000f7220 */ /* 0x000fe40000410000 */
[----:B------:R-:W1:Y:S01]  /*b610*/  LDSM.16.MT88.4 R148, [R210+0x2480] ;  /* 0x00248000d294783b */ /* 0x000e620000004200 */
[----:B------:R-:W-:Y:S02]  /*b620*/  FMUL.FTZ R64, R131, R64 ;  /* 0x0000004083407220 */ /* 0x000fe40000410000 */
[----:B------:R-:W-:Y:S01]  /*b630*/  MUFU.EX2 R182, R32 ;  /* 0x0000002000b67308 */ /* 0x000fe20000000800 */
[C---:B------:R-:W-:Y:S04]  /*b640*/  HMMA.16816.F32 R8, R140.reuse, R160, R8 ;  /* 0x000000a08c08723c */ /* 0x040fe80000001808 */
[----:B----4-:R-:W-:Y:S02]  /*b650*/  FMUL.FTZ R20, R129, R156 ;  /* 0x0000009c81147220 */ /* 0x010fe40000410000 */
[----:B------:R-:W-:Y:S02]  /*b660*/  FMUL.FTZ R65, R131, R65 ;  /* 0x0000004183417220 */ /* 0x000fe40000410000 */
[-C--:B------:R-:W-:Y:S01]  /*b670*/  HMMA.16816.F32 R12, R140, R162.reuse, R12 ;  /* 0x000000a28c0c723c */ /* 0x080fe2000000180c */
[----:B------:R-:W4:Y:S03]  /*b680*/  MUFU.EX2 R181, R33 ;  /* 0x0000002100b57308 */ /* 0x000f260000000800 */
[C---:B------:R-:W-:Y:S02]  /*b690*/  FMUL.FTZ R66, R130.reuse, R66 ;  /* 0x0000004282427220 */ /* 0x040fe40000410000 */
[----:B--2---:R-:W-:Y:S02]  /*b6a0*/  FMUL.FTZ R21, R129, R157 ;  /* 0x0000009d81157220 */ /* 0x004fe40000410000 */
[C---:B------:R-:W-:Y:S03]  /*b6b0*/  HMMA.16816.F32 R16, R136.reuse, R162, R16 ;  /* 0x000000a28810723c */ /* 0x040fe60000001810 */
[----:B------:R-:W-:Y:S01]  /*b6c0*/  MUFU.EX2 R180, R34 ;  /* 0x0000002200b47308 */ /* 0x000fe20000000800 */
[C---:B------:R-:W-:Y:S02]  /*b6d0*/  FMUL.FTZ R67, R130.reuse, R67 ;  /* 0x0000004382437220 */ /* 0x040fe40000410000 */
[C---:B------:R-:W-:Y:S02]  /*b6e0*/  FMUL.FTZ R68, R131.reuse, R68 ;  /* 0x0000004483447220 */ /* 0x040fe40000410000 */
[-C--:B------:R-:W-:Y:S04]  /*b6f0*/  HMMA.16816.F32 R100, R136, R164.reuse, R100 ;  /* 0x000000a48864723c */ /* 0x080fe80000001864 */
[----:B------:R-:W-:Y:S01]  /*b700*/  FMUL.FTZ R69, R131, R69 ;  /* 0x0000004583457220 */ /* 0x000fe20000410000 */
[----:B------:R2:W1:Y:S01]  /*b710*/  MUFU.EX2 R179, R35 ;  /* 0x0000002300b37308 */ /* 0x0004620000000800 */
[C---:B------:R-:W-:Y:S02]  /*b720*/  FMUL.FTZ R70, R130.reuse, R70 ;  /* 0x0000004682467220 */ /* 0x040fe40000410000 */
[C---:B------:R-:W-:Y:S04]  /*b730*/  HMMA.16816.F32 R104, R140.reuse, R164, R104 ;  /* 0x000000a48c68723c */ /* 0x040fe80000001868 */
[----:B------:R-:W-:Y:S02]  /*b740*/  FMUL.FTZ R71, R130, R71 ;  /* 0x0000004782477220 */ /* 0x000fe40000410000 */
[C---:B------:R-:W-:Y:S01]  /*b750*/  FMUL.FTZ R72, R129.reuse, R72 ;  /* 0x0000004881487220 */ /* 0x040fe20000410000 */
[----:B------:R-:W-:Y:S01]  /*b760*/  MUFU.EX2 R170, R36 ;  /* 0x0000002400aa7308 */ /* 0x000fe20000000800 */
[-C--:B------:R-:W-:Y:S04]  /*b770*/  HMMA.16816.F32 R108, R140, R166.reuse, R108 ;  /* 0x000000a68c6c723c */ /* 0x080fe8000000186c */
[C---:B------:R-:W-:Y:S02]  /*b780*/  FMUL.FTZ R73, R129.reuse, R73 ;  /* 0x0000004981497220 */ /* 0x040fe40000410000 */
[C---:B------:R-:W-:Y:S02]  /*b790*/  FMUL.FTZ R74, R0.reuse, R74 ;  /* 0x0000004a004a7220 */ /* 0x040fe40000410000 */
[C---:B------:R-:W-:Y:S01]  /*b7a0*/  HMMA.16816.F32 R112, R136.reuse, R166, R112 ;  /* 0x000000a68870723c */ /* 0x040fe20000001870 */
[----:B------:R1:W-:Y:S03]  /*b7b0*/  MUFU.EX2 R184, R22 ;  /* 0x0000001600b87308 */ /* 0x0003e60000000800 */
[C---:B------:R-:W-:Y:S01]  /*b7c0*/  FMUL.FTZ R75, R0.reuse, R75 ;  /* 0x0000004b004b7220 */ /* 0x040fe20000410000 */
[----:B--2---:R-:W-:Y:S01]  /*b7d0*/  LDSM.16.MT88.4 R32, [R210+0x3080] ;  /* 0x00308000d220783b */ /* 0x004fe20000004200 */
[C---:B------:R-:W-:Y:S02]  /*b7e0*/  FMUL.FTZ R76, R129.reuse, R76 ;  /* 0x0000004c814c7220 */ /* 0x040fe40000410000 */
[-C--:B---3--:R-:W-:Y:S03]  /*b7f0*/  HMMA.16816.F32 R116, R136, R144.reuse, R116 ;  /* 0x000000908874723c */ /* 0x088fe60000001874 */
[----:B------:R-:W-:Y:S01]  /*b800*/  MUFU.EX2 R167, R37 ;  /* 0x0000002500a77308 */ /* 0x000fe20000000800 */
[----:B------:R-:W-:Y:S02]  /*b810*/  FMUL.FTZ R77, R129, R77 ;  /* 0x0000004d814d7220 */ /* 0x000fe40000410000 */
[C---:B------:R-:W-:Y:S02]  /*b820*/  FMUL.FTZ R78, R0.reuse, R78 ;  /* 0x0000004e004e7220 */ /* 0x040fe40000410000 */
[C---:B------:R-:W-:Y:S04]  /*b830*/  HMMA.16816.F32 R120, R140.reuse, R144, R120 ;  /* 0x000000908c78723c */ /* 0x040fe80000001878 */
[C---:B------:R-:W-:Y:S01]  /*b840*/  FMUL.FTZ R79, R0.reuse, R79 ;  /* 0x0000004f004f7220 */ /* 0x040fe20000410000 */
[----:B------:R-:W-:Y:S01]  /*b850*/  MUFU.EX2 R166, R38 ;  /* 0x0000002600a67308 */ /* 0x000fe20000000800 */
[C---:B------:R-:W-:Y:S02]  /*b860*/  FMUL.FTZ R80, R131.reuse, R80 ;  /* 0x0000005083507220 */ /* 0x040fe40000410000 */
[C---:B------:R-:W-:Y:S04]  /*b870*/  FMUL.FTZ R81, R131.reuse, R81 ;  /* 0x0000005183517220 */ /* 0x040fe80000410000 */
[----:B-1----:R-:W-:Y:S02]  /*b880*/  FMUL.FTZ R22, R0, R158 ;  /* 0x0000009e00167220 */ /* 0x002fe40000410000 */
[C---:B------:R-:W-:Y:S01]  /*b890*/  FMUL.FTZ R82, R130.reuse, R82 ;  /* 0x0000005282527220 */ /* 0x040fe20000410000 */
[----:B------:R1:W-:Y:S01]  /*b8a0*/  MUFU.EX2 R165, R39 ;  /* 0x0000002700a57308 */ /* 0x0003e20000000800 */
[C---:B------:R-:W-:Y:S02]  /*b8b0*/  FMUL.FTZ R83, R130.reuse, R83 ;  /* 0x0000005382537220 */ /* 0x040fe40000410000 */
[C---:B------:R-:W-:Y:S01]  /*b8c0*/  FMUL.FTZ R84, R131.reuse, R84 ;  /* 0x0000005483547220 */ /* 0x040fe20000410000 */
[-C--:B------:R-:W-:Y:S03]  /*b8d0*/  HMMA.16816.F32 R20, R140, R146.reuse, R20 ;  /* 0x000000928c14723c */ /* 0x080fe60000001814 */
[----:B------:R-:W-:Y:S02]  /*b8e0*/  FMUL.FTZ R85, R131, R85 ;  /* 0x0000005583557220 */ /* 0x000fe40000410000 */
[C---:B------:R-:W-:Y:S01]  /*b8f0*/  FMUL.FTZ R86, R130.reuse, R86 ;  /* 0x0000005682567220 */ /* 0x040fe20000410000 */
[----:B------:R-:W-:Y:S01]  /*b900*/  MUFU.EX2 R160, R40 ;  /* 0x0000002800a07308 */ /* 0x000fe20000000800 */
[----:B------:R-:W-:Y:S01]  /*b910*/  FMUL.FTZ R87, R130, R87 ;  /* 0x0000005782577220 */ /* 0x000fe20000410000 */
[C---:B------:R-:W-:Y:S01]  /*b920*/  HMMA.16816.F32 R124, R136.reuse, R146, R124 ;  /* 0x00000092887c723c */ /* 0x040fe2000000187c */
[----:B------:R-:W2:Y:S03]  /*b930*/  LDSM.16.MT88.4 R144, [R209+0x3080] ;  /* 0x00308000d190783b */ /* 0x000ea60000004200 */
[--C-:B------:R-:W-:Y:S02]  /*b940*/  FFMA.FTZ R26, R26, c[0x0][0x2d0], -R3.reuse ;  /* 0x0000b4001a1a7a23 */ /* 0x100fe40000010803 */
[--C-:B------:R-:W-:Y:S02]  /*b950*/  FFMA.FTZ R27, R27, c[0x0][0x2d0], -R3.reuse ;  /* 0x0000b4001b1b7a23 */ /* 0x100fe40000010803 */
[-C--:B------:R-:W-:Y:S01]  /*b960*/  HMMA.16816.F32 R52, R136, R148.reuse, R52 ;  /* 0x000000948834723c */ /* 0x080fe20000001834 */
[----:B------:R-:W-:Y:S01]  /*b970*/  MUFU.EX2 R183, R128 ;  /* 0x0000008000b77308 */ /* 0x000fe20000000800 */
[----:B-1----:R-:W-:Y:S02]  /*b980*/  LDSM.16.MT88.4 R36, [R209+0x3480] ;  /* 0x00348000d124783b */ /* 0x002fe40000004200 */
[C---:B------:R-:W-:Y:S02]  /*b990*/  FMUL.FTZ R88, R129.reuse, R88 ;  /* 0x0000005881587220 */ /* 0x040fe40000410000 */
[----:B------:R-:W-:Y:S02]  /*b9a0*/  FMUL.FTZ R89, R129, R89 ;  /* 0x0000005981597220 */ /* 0x000fe40000410000 */
[C---:B------:R-:W-:Y:S03]  /*b9b0*/  HMMA.16816.F32 R56, R140.reuse, R148, R56 ;  /* 0x000000948c38723c */ /* 0x040fe60000001838 */
[----:B------:R-:W-:Y:S01]  /*b9c0*/  MUFU.EX2 R128, R43 ;  /* 0x0000002b00807308 */ /* 0x000fe20000000800 */
[C---:B------:R-:W-:Y:S02]  /*b9d0*/  FMUL.FTZ R90, R0.reuse, R90 ;  /* 0x0000005a005a7220 */ /* 0x040fe40000410000 */
[----:B------:R-:W-:Y:S02]  /*b9e0*/  FMUL.FTZ R91, R0, R91 ;  /* 0x0000005b005b7220 */ /* 0x000fe40000410000 */
[-C--:B------:R-:W-:Y:S04]  /*b9f0*/  HMMA.16816.F32 R60, R140, R150.reuse, R60 ;  /* 0x000000968c3c723c */ /* 0x080fe8000000183c */
[--C-:B------:R-:W-:Y:S01]  /*ba00*/  FFMA.FTZ R30, R30, c[0x0][0x2d0], -R3.reuse ;  /* 0x0000b4001e1e7a23 */ /* 0x100fe20000010803 */
[----:B------:R4:W-:Y:S01]  /*ba10*/  MUFU.EX2 R176, R26 ;  /* 0x0000001a00b07308 */ /* 0x0009e20000000800 */
[--C-:B------:R-:W-:Y:S02]  /*ba20*/  FFMA.FTZ R31, R31, c[0x0][0x2d0], -R3.reuse ;  /* 0x0000b4001f1f7a23 */ /* 0x100fe40000010803 */
[C---:B------:R-:W-:Y:S04]  /*ba30*/  HMMA.16816.F32 R64, R136.reuse, R150, R64 ;  /* 0x000000968840723c */ /* 0x040fe80000001840 */
[----:B------:R-:W-:Y:S02]  /*ba40*/  FFMA.FTZ R3, R47, c[0x0][0x2d0], -R3 ;  /* 0x0000b4002f037a23 */ /* 0x000fe40000010803 */
[C---:B------:R-:W-:Y:S01]  /*ba50*/  FMUL.FTZ R92, R129.reuse, R92 ;  /* 0x0000005c815c7220 */ /* 0x040fe20000410000 */
[----:B------:R1:W-:Y:S01]  /*ba60*/  MUFU.EX2 R175, R27 ;  /* 0x0000001b00af7308 */ /* 0x0003e20000000800 */
[----:B------:R-:W-:Y:S01]  /*ba70*/  FMUL.FTZ R93, R129, R93 ;  /* 0x0000005d815d7220 */ /* 0x000fe20000410000 */
[-C--:B--2---:R-:W-:Y:S03]  /*ba80*/  HMMA.16816.F32 R68, R136, R144.reuse, R68 ;  /* 0x000000908844723c */ /* 0x084fe60000001844 */
[C---:B------:R-:W-:Y:S02]  /*ba90*/  FMUL.FTZ R94, R0.reuse, R94 ;  /* 0x0000005e005e7220 */ /* 0x040fe40000410000 */
[----:B------:R-:W-:Y:S02]  /*baa0*/  FMUL.FTZ R95, R0, R95 ;  /* 0x0000005f005f7220 */ /* 0x000fe40000410000 */
[C---:B------:R-:W-:Y:S01]  /*bab0*/  FMUL.FTZ R96, R131.reuse, R96 ;  /* 0x0000006083607220 */ /* 0x040fe20000410000 */
[C---:B------:R-:W-:Y:S01]  /*bac0*/  HMMA.16816.F32 R72, R140.reuse, R144, R72 ;  /* 0x000000908c48723c */ /* 0x040fe20000001848 */
[----:B------:R-:W-:Y:S03]  /*bad0*/  MUFU.EX2 R172, R30 ;  /* 0x0000001e00ac7308 */ /* 0x000fe60000000800 */
[----:B------:R-:W-:Y:S01]  /*bae0*/  FMUL.FTZ R97, R131, R97 ;  /* 0x0000006183617220 */ /* 0x000fe20000410000 */
[----:B----4-:R-:W-:Y:S01]  /*baf0*/  F2FP.PACK_AB R26, R181, R182 ;  /* 0x000000b6b51a723e */ /* 0x010fe200000000ff */
[C---:B------:R-:W-:Y:S02]  /*bb00*/  FMUL.FTZ R98, R130.reuse, R98 ;  /* 0x0000006282627220 */ /* 0x040fe40000410000 */
[-C--:B------:R-:W-:Y:S03]  /*bb10*/  HMMA.16816.F32 R76, R140, R146.reuse, R76 ;  /* 0x000000928c4c723c */ /* 0x080fe6000000184c */
[----:B------:R-:W2:Y:S01]  /*bb20*/  MUFU.EX2 R171, R31 ;  /* 0x0000001f00ab7308 */ /* 0x000ea20000000800 */
[----:B------:R-:W-:Y:S01]  /*bb30*/  FMUL.FTZ R99, R130, R99 ;  /* 0x0000006382637220 */ /* 0x000fe20000410000 */
[----:B-1----:R-:W-:Y:S01]  /*bb40*/  F2FP.PACK_AB R27, R179, R180 ;  /* 0x000000b4b31b723e */ /* 0x002fe200000000ff */
[----:B------:R-:W-:Y:S02]  /*bb50*/  FFMA.FTZ R48, R48, c[0x0][0x2d0], -R135 ;  /* 0x0000b40030307a23 */ /* 0x000fe40000010887 */
[C---:B------:R-:W-:Y:S01]  /*bb60*/  HMMA.16816.F32 R80, R136.reuse, R146, R80 ;  /* 0x000000928850723c */ /* 0x040fe20000001850 */
[----:B------:R-:W1:Y:S03]  /*bb70*/  LDSM.16.MT88.4 R144, [R209+0x1c80] ;  /* 0x001c8000d190783b */ /* 0x000e660000004200 */
[--C-:B------:R-:W-:Y:S01]  /*bb80*/  FFMA.FTZ R24, R24, c[0x0][0x2d0], -R169.reuse ;  /* 0x0000b40018187a23 */ /* 0x100fe200000108a9 */
[----:B------:R-:W-:Y:S01]  /*bb90*/  MUFU.EX2 R164, R48 ;  /* 0x0000003000a47308 */ /* 0x000fe20000000800 */
[--C-:B------:R-:W-:Y:S02]  /*bba0*/  FFMA.FTZ R25, R25, c[0x0][0x2d0], -R169.reuse ;  /* 0x0000b40019197a23 */ /* 0x100fe400000108a9 */
[-C--:B------:R-:W-:Y:S04]  /*bbb0*/  HMMA.16816.F32 R84, R136, R32.reuse, R84 ;  /* 0x000000208854723c */ /* 0x080fe80000001854 */
[--C-:B------:R-:W-:Y:S02]  /*bbc0*/  FFMA.FTZ R28, R28, c[0x0][0x2d0], -R169.reuse ;  /* 0x0000b4001c1c7a23 */ /* 0x100fe400000108a9 */
[----:B------:R-:W-:Y:S01]  /*bbd0*/  FFMA.FTZ R29, R29, c[0x0][0x2d0], -R169 ;  /* 0x0000b4001d1d7a23 */ /* 0x000fe200000108a9 */
[----:B------:R3:W-:Y:S01]  /*bbe0*/  MUFU.EX2 R178, R24 ;  /* 0x0000001800b27308 */ /* 0x0007e20000000800 */
[C---:B------:R-:W-:Y:S04]  /*bbf0*/  HMMA.16816.F32 R88, R140.reuse, R32, R88 ;  /* 0x000000208c58723c */ /* 0x040fe80000001858 */
[----:B--2---:R-:W-:Y:S01]  /*bc00*/  F2FP.PACK_AB R31, R171, R172 ;  /* 0x000000acab1f723e */ /* 0x004fe200000000ff */
[----:B------:R-:W-:Y:S02]  /*bc10*/  FFMA.FTZ R49, R49, c[0x0][0x2d0], -R135 ;  /* 0x0000b40031317a23 */ /* 0x000fe40000010887 */
[--C-:B------:R-:W-:Y:S01]  /*bc20*/  FFMA.FTZ R50, R50, c[0x0][0x2d0], -R168.reuse ;  /* 0x0000b40032327a23 */ /* 0x100fe200000108a8 */
[-C--:B------:R-:W-:Y:S01]  /*bc30*/  HMMA.16816.F32 R92, R140, R34.reuse, R92 ;  /* 0x000000228c5c723c */ /* 0x080fe2000000185c */
[----:B------:R2:W4:Y:S01]  /*bc40*/  MUFU.EX2 R177, R25 ;  /* 0x0000001900b17308 */ /* 0x0005220000000800 */
[----:B------:R-:W4:Y:S02]  /*bc50*/  LDSM.16.MT88.4 R140, [R210+0x1c80] ;  /* 0x001c8000d28c783b */ /* 0x000f240000004200 */
[----:B------:R-:W-:Y:S02]  /*bc60*/  FFMA.FTZ R51, R51, c[0x0][0x2d0], -R168 ;  /* 0x0000b40033337a23 */ /* 0x000fe400000108a8 */
[----:B-----5:R-:W-:Y:S02]  /*bc70*/  FFMA.FTZ R0, R0, R203, R187 ;  /* 0x000000cb00007223 */ /* 0x020fe400000100bb */
[----:B------:R-:W-:Y:S02]  /*bc80*/  HMMA.16816.F32 R96, R136, R34, R96 ;  /* 0x000000228860723c */ /* 0x000fe40000001860 */
[----:B------:R-:W5:Y:S01]  /*bc90*/  LDSM.16.MT88.4 R32, [R209+0x2880] ;  /* 0x00288000d120783b */ /* 0x000f620000004200 */
[----:B------:R4:W-:Y:S01]  /*bca0*/  MUFU.EX2 R174, R28 ;  /* 0x0000001c00ae7308 */ /* 0x0009e20000000800 */
[----:B------:R-:W-:Y:S02]  /*bcb0*/  FADD.FTZ R0, R188, R0 ;  /* 0x00000000bc007221 */ /* 0x000fe40000010000 */
[----:B------:R-:W-:Y:S01]  /*bcc0*/  FFMA.FTZ R131, R131, R232, R201 ;  /* 0x000000e883837223 */ /* 0x000fe200000100c9 */
[----:B---3--:R-:W-:Y:S01]  /*bcd0*/  F2FP.PACK_AB R24, R185, R186 ;  /* 0x000000bab918723e */ /* 0x008fe200000000ff */
[----:B------:R-:W-:Y:S02]  /*bce0*/  FADD.FTZ R0, R189, R0 ;  /* 0x00000000bd007221 */ /* 0x000fe40000010000 */
[----:B------:R-:W3:Y:S02]  /*bcf0*/  LDSM.16.MT88.4 R136, [R210+0x2880] ;  /* 0x00288000d288783b */ /* 0x000ee40000004200 */
[----:B------:R-:W-:Y:S01]  /*bd00*/  FADD.FTZ R0, R190, R0 ;  /* 0x00000000be007221 */ /* 0x000fe20000010000 */
[----:B------:R4:W4:Y:S01]  /*bd10*/  MUFU.EX2 R173, R29 ;  /* 0x0000001d00ad7308 */ /* 0x0009220000000800 */
[----:B------:R-:W-:Y:S02]  /*bd20*/  FFMA.FTZ R130, R130, R231, R197 ;  /* 0x000000e782827223 */ /* 0x000fe400000100c5 */
[----:B------:R-:W-:Y:S01]  /*bd30*/  FFMA.FTZ R129, R129, R230, R191 ;  /* 0x000000e681817223 */ /* 0x000fe200000100bf */
[----:B--2---:R-:W-:Y:S06]  /*bd40*/  F2FP.PACK_AB R25, R183, R184 ;  /* 0x000000b8b719723e */ /* 0x004fec00000000ff */
[----:B------:R-:W-:Y:S01]  /*bd50*/  MUFU.EX2 R135, R42 ;  /* 0x0000002a00877308 */ /* 0x000fe20000000800 */
[-C--:B-1----:R-:W-:Y:S05]  /*bd60*/  HMMA.16816.F32 R4, R24, R144.reuse, R4 ;  /* 0x000000901804723c */ /* 0x082fea0000001804 */
[----:B----4-:R-:W-:Y:S04]  /*bd70*/  F2FP.PACK_AB R28, R177, R178 ;  /* 0x000000b2b11c723e */ /* 0x010fe800000000ff */
[----:B------:R-:W-:Y:S03]  /*bd80*/  MUFU.EX2 R163, R49 ;  /* 0x0000003100a37308 */ /* 0x000fe60000000800 */
[----:B------:R-:W-:Y:S02]  /*bd90*/  F2FP.PACK_AB R29, R175, R176 ;  /* 0x000000b0af1d723e */ /* 0x000fe400000000ff */
[----:B------:R-:W-:Y:S05]  /*bda0*/  F2FP.PACK_AB R30, R173, R174 ;  /* 0x000000aead1e723e */ /* 0x000fea00000000ff */
[----:B------:R-:W-:Y:S02]  /*bdb0*/  MUFU.EX2 R49, R46 ;  /* 0x0000002e00317308 */ /* 0x000fe40000000800 */
[C---:B------:R-:W-:Y:S08]  /*bdc0*/  HMMA.16816.F32 R8, R28.reuse, R144, R8 ;  /* 0x000000901c08723c */ /* 0x040ff00000001808 */
[----:B------:R-:W-:Y:S01]  /*bdd0*/  MUFU.EX2 R162, R50 ;  /* 0x0000003200a27308 */ /* 0x000fe20000000800 */
[-C--:B------:R-:W-:Y:S08]  /*bde0*/  HMMA.16816.F32 R12, R28, R146.reuse, R12 ;  /* 0x000000921c0c723c */ /* 0x080ff0000000180c */
[C---:B------:R-:W-:Y:S01]  /*bdf0*/  HMMA.16816.F32 R16, R24.reuse, R146, R16 ;  /* 0x000000921810723c */ /* 0x040fe20000001810 */
[----:B------:R-:W-:Y:S07]  /*be00*/  MUFU.EX2 R50, R45 ;  /* 0x0000002d00327308 */ /* 0x000fee0000000800 */
[-C--:B------:R-:W-:Y:S03]  /*be10*/  HMMA.16816.F32 R100, R24, R140.reuse, R100 ;  /* 0x0000008c1864723c */ /* 0x080fe60000001864 */
[----:B------:R-:W-:Y:S05]  /*be20*/  MUFU.EX2 R161, R51 ;  /* 0x0000003300a17308 */ /* 0x000fea0000000800 */
[C---:B------:R-:W-:Y:S05]  /*be30*/  HMMA.16816.F32 R104, R28.reuse, R140, R104 ;  /* 0x0000008c1c68723c */ /* 0x040fea0000001868 */
[----:B------:R1:W-:Y:S03]  /*be40*/  MUFU.EX2 R51, R44 ;  /* 0x0000002c00337308 */ /* 0x0003e60000000800 */
[-C--:B------:R-:W-:Y:S07]  /*be50*/  HMMA.16816.F32 R108, R28, R142.reuse, R108 ;  /* 0x0000008e1c6c723c */ /* 0x080fee000000186c */
[----:B------:R2:W-:Y:S01]  /*be60*/  MUFU.EX2 R48, R3 ;  /* 0x0000000300307308 */ /* 0x0005e20000000800 */
[C---:B------:R-:W-:Y:S08]  /*be70*/  HMMA.16816.F32 R112, R24.reuse, R142, R112 ;  /* 0x0000008e1870723c */ /* 0x040ff00000001870 */
[-C--:B-----5:R-:W-:Y:S01]  /*be80*/  HMMA.16816.F32 R116, R24, R32.reuse, R116 ;  /* 0x000000201874723c */ /* 0x0a0fe20000001874 */
[----:B-1----:R-:W-:Y:S07]  /*be90*/  LDSM.16.MT88.4 R44, [R210+0x2c80] ;  /* 0x002c8000d22c783b */ /* 0x002fee0000004200 */
[C---:B------:R-:W-:Y:S04]  /*bea0*/  HMMA.16816.F32 R120, R28.reuse, R32, R120 ;  /* 0x000000201c78723c */ /* 0x040fe80000001878 */
[----:B--2---:R-:W-:Y:S04]  /*beb0*/  FADD.FTZ R3, R176, R0 ;  /* 0x00000000b0037221 */ /* 0x004fe80000010000 */
[-C--:B------:R-:W-:Y:S08]  /*bec0*/  HMMA.16816.F32 R20, R28, R34.reuse, R20 ;  /* 0x000000221c14723c */ /* 0x080ff00000001814 */
[C---:B------:R-:W-:Y:S01]  /*bed0*/  HMMA.16816.F32 R124, R24.reuse, R34, R124 ;  /* 0x00000022187c723c */ /* 0x040fe2000000187c */
[----:B------:R-:W1:Y:S07]  /*bee0*/  LDSM.16.MT88.4 R32, [R210+0x3480] ;  /* 0x00348000d220783b */ /* 0x000e6e0000004200 */
[-C--:B---3--:R-:W-:Y:S08]  /*bef0*/  HMMA.16816.F32 R52, R24, R136.reuse, R52 ;  /* 0x000000881834723c */ /* 0x088ff00000001834 */
[C---:B------:R-:W-:Y:S01]  /*bf00*/  HMMA.16816.F32 R56, R28.reuse, R136, R56 ;  /* 0x000000881c38723c */ /* 0x040fe20000001838 */
[----:B------:R2:W3:Y:S07]  /*bf10*/  MUFU.EX2 R136, R41 ;  /* 0x0000002900887308 */ /* 0x0004ee0000000800 */
[-C--:B------:R-:W-:Y:S08]  /*bf20*/  HMMA.16816.F32 R60, R28, R138.reuse, R60 ;  /* 0x0000008a1c3c723c */ /* 0x080ff0000000183c */
[C---:B------:R-:W-:Y:S08]  /*bf30*/  HMMA.16816.F32 R64, R24.reuse, R138, R64 ;  /* 0x0000008a1840723c */ /* 0x040ff00000001840 */
[-C--:B------:R-:W-:Y:S01]  /*bf40*/  HMMA.16816.F32 R68, R24, R36.reuse, R68 ;  /* 0x000000241844723c */ /* 0x080fe20000001844 */
[----:B--2---:R-:W-:Y:S07]  /*bf50*/  LDSM.16.MT88.4 R40, [R209+0x2c80] ;  /* 0x002c8000d128783b */ /* 0x004fee0000004200 */
[C---:B------:R-:W-:Y:S08]  /*bf60*/  HMMA.16816.F32 R72, R28.reuse, R36, R72 ;  /* 0x000000241c48723c */ /* 0x040ff00000001848 */
[-C--:B------:R-:W-:Y:S08]  /*bf70*/  HMMA.16816.F32 R76, R28, R38.reuse, R76 ;  /* 0x000000261c4c723c */ /* 0x080ff0000000184c */
[C---:B------:R-:W-:Y:S01]  /*bf80*/  HMMA.16816.F32 R80, R24.reuse, R38, R80 ;  /* 0x000000261850723c */ /* 0x040fe20000001850 */
[----:B------:R-:W2:Y:S07]  /*bf90*/  LDSM.16.MT88.4 R36, [R210+0x2080] ;  /* 0x00208000d224783b */ /* 0x000eae0000004200 */
[-C--:B-1----:R-:W-:Y:S08]  /*bfa0*/  HMMA.16816.F32 R84, R24, R32.reuse, R84 ;  /* 0x000000201854723c */ /* 0x082ff00000001854 */
[C---:B------:R-:W-:Y:S08]  /*bfb0*/  HMMA.16816.F32 R88, R28.reuse, R32, R88 ;  /* 0x000000201c58723c */ /* 0x040ff00000001858 */
[-C--:B------:R-:W-:Y:S07]  /*bfc0*/  HMMA.16816.F32 R92, R28, R34.reuse, R92 ;  /* 0x000000221c5c723c */ /* 0x080fee000000185c */
[----:B---3--:R-:W-:Y:S01]  /*bfd0*/  F2FP.PACK_AB R28, R136, R160 ;  /* 0x000000a0881c723e */ /* 0x008fe200000000ff */
[----:B------:R-:W-:Y:S01]  /*bfe0*/  HMMA.16816.F32 R96, R24, R34, R96 ;  /* 0x000000221860723c */ /* 0x000fe20000001860 */
[----:B------:R-:W1:Y:S03]  /*bff0*/  LDSM.16.MT88.4 R32, [R209+0x3880] ;  /* 0x00388000d120783b */ /* 0x000e660000004200 */
[----:B------:R-:W-:Y:S02]  /*c000*/  F2FP.PACK_AB R29, R128, R135 ;  /* 0x00000087801d723e */ /* 0x000fe400000000ff */
[----:B------:R-:W-:Y:S02]  /*c010*/  F2FP.PACK_AB R30, R50, R51 ;  /* 0x00000033321e723e */ /* 0x000fe400000000ff */
[----:B------:R-:W-:Y:S04]  /*c020*/  F2FP.PACK_AB R24, R167, R170 ;  /* 0x000000aaa718723e */ /* 0x000fe800000000ff */
[----:B------:R-:W-:Y:S02]  /*c030*/  F2FP.PACK_AB R25, R165, R166 ;  /* 0x000000a6a519723e */ /* 0x000fe400000000ff */
[----:B------:R-:W-:Y:S02]  /*c040*/  F2FP.PACK_AB R26, R163, R164 ;  /* 0x000000a4a31a723e */ /* 0x000fe400000000ff */
[----:B------:R-:W-:Y:S02]  /*c050*/  F2FP.PACK_AB R27, R161, R162 ;  /* 0x000000a2a11b723e */ /* 0x000fe400000000ff */
[----:B------:R-:W-:Y:S05]  /*c060*/  F2FP.PACK_AB R31, R48, R49 ;  /* 0x00000031301f723e */ /* 0x000fea00000000ff */
[-C--:B------:R-:W-:Y:S01]  /*c070*/  HMMA.16816.F32 R140, R24, R152.reuse, R4 ;  /* 0x00000098188c723c */ /* 0x080fe20000001804 */
[----:B------:R-:W3:Y:S07]  /*c080*/  LDSM.16.MT88.4 R4, [R210+0x3880] ;  /* 0x00388000d204783b */ /* 0x000eee0000004200 */
[C---:B------:R-:W-:Y:S07]  /*c090*/  HMMA.16816.F32 R144, R28.reuse, R152, R8 ;  /* 0x000000981c90723c */ /* 0x040fee0000001808 */
[----:B------:R-:W-:Y:S01]  /*c0a0*/  FADD.FTZ R9, R202, R131 ;  /* 0x00000083ca097221 */ /* 0x000fe20000010000 */
        /* <DEDUP_REMOVED lines=34> */
[C---:B------:R-:W-:Y:S08]  /*c2d0*/  HMMA.16816.F32 R64, R24.reuse, R46, R64 ;  /* 0x0000002e1840723c */ /* 0x040ff00000001840 */
[-C--:B-1----:R-:W-:Y:S08]  /*c2e0*/  HMMA.16816.F32 R68, R24, R32.reuse, R68 ;  /* 0x000000201844723c */ /* 0x082ff00000001844 */
[C---:B------:R-:W-:Y:S08]  /*c2f0*/  HMMA.16816.F32 R72, R28.reuse, R32, R72 ;  /* 0x000000201c48723c */ /* 0x040ff00000001848 */
[-C--:B------:R-:W-:Y:S08]  /*c300*/  HMMA.16816.F32 R76, R28, R34.reuse, R76 ;  /* 0x000000221c4c723c */ /* 0x080ff0000000184c */
[C---:B------:R-:W-:Y:S08]  /*c310*/  HMMA.16816.F32 R80, R24.reuse, R34, R80 ;  /* 0x000000221850723c */ /* 0x040ff00000001850 */
[-C--:B---3--:R-:W-:Y:S08]  /*c320*/  HMMA.16816.F32 R84, R24, R4.reuse, R84 ;  /* 0x000000041854723c */ /* 0x088ff00000001854 */
        /* <DEDUP_REMOVED lines=8> */
[----:B------:R-:W-:Y:S02]  /*c3b0*/  FADD.FTZ R0, R160, R5 ;  /* 0x00000005a0007221 */ /* 0x000fe40000010000 */
[----:B------:R-:W-:Y:S04]  /*c3c0*/  FADD.FTZ R5, R167, R4 ;  /* 0x00000004a7057221 */ /* 0x000fe80000010000 */
[----:B------:R-:W-:Y:S02]  /*c3d0*/  FADD.FTZ R4, R165, R3 ;  /* 0x00000003a5047221 */ /* 0x000fe40000010000 */
        /* <DEDUP_REMOVED lines=8> */
[----:B------:R-:W-:Y:S01]  /*c460*/  MOV R128, R2 ;  /* 0x0000000200807202 */ /* 0x000fe20000000f00 */
[----:B------:R-:W-:Y:S01]  /*c470*/  FADD.FTZ R4, R50, R3 ;  /* 0x0000000332047221 */ /* 0x000fe20000010000 */
[----:B------:R1:W-:Y:S01]  /*c480*/  STL [R1], R5 ;  /* 0x0000000501007387 */ /* 0x0003e20000100800 */
[----:B------:R-:W-:Y:S03]  /*c490*/  FADD.FTZ R0, R49, R0 ;  /* 0x0000000031007221 */ /* 0x000fe60000010000 */
[----:B------:R1:W-:Y:S01]  /*c4a0*/  STL [R1+0x4], R4 ;  /* 0x0000040401007387 */ /* 0x0003e20000100800 */
[----:B------:R-:W-:Y:S01]  /*c4b0*/  FADD.FTZ R3, R48, R0 ;  /* 0x0000000030037221 */ /* 0x000fe20000010000 */
[----:B------:R-:W-:Y:S04]  /*c4c0*/  IADD3 R0, R207, -0x1, RZ ;  /* 0xffffffffcf007810 */ /* 0x000fe80007ffe0ff */
[----:B------:R1:W-:Y:S01]  /*c4d0*/  STL [R1+0xc], R3 ;  /* 0x00000c0301007387 */ /* 0x0003e20000100800 */
[----:B------:R-:W-:Y:S01]  /*c4e0*/  MOV R207, R0 ;  /* 0x0000000000cf7202 */ /* 0x000fe20000000f00 */
[----:B-1----:R-:W-:-:S05]  /*c4f0*/  @P0 BRA `(.L_x_221) ;  /* 0xffffd51000000947 */ /* 0x002fca000383ffff */
.L_x_216:
[----:B------:R-:W2:Y:S02]  /*c500*/  LDL R0, [R1+0x10] ;  /* 0x0000100001007983 */ /* 0x000ea40000100800 */
[----:B--2---:R-:W-:-:S13]  /*c510*/  ISETP.GE.AND P0, PT, R207, R0, PT ;  /* 0x00000000cf00720c */ /* 0x004fda0003f06270 */
[----:B------:R-:W-:Y:S05]  /*c520*/  @!P0 BRA `(.L_x_222) ;  /* 0x000040b000008947 */ /* 0x000fea0003800000 */
[----:B------:R-:W1:Y:S01]  /*c530*/  S2R R0, SR_TID.X ;  /* 0x0000000000007919 */ /* 0x000e620000002100 */
[----:B------:R-:W-:Y:S02]  /*c540*/  IMAD.SHL.U32 R235, R226, 0x2, RZ ;  /* 0x00000002e2eb7824 */ /* 0x000fe400078e00ff */
[----:B------:R-:W-:Y:S02]  /*c550*/  IMAD.MOV.U32 R130, RZ, RZ, R133 ;  /* 0x000000ffff827224 */ /* 0x000fe400078e0085 */
[----:B------:R-:W-:Y:S02]  /*c560*/  IMAD.MOV.U32 R129, RZ, RZ, R134 ;  /* 0x000000ffff817224 */ /* 0x000fe400078e0086 */
[----:B------:R-:W-:Y:S02]  /*c570*/  IMAD.MOV.U32 R135, RZ, RZ, R128 ;  /* 0x000000ffff877224 */ /* 0x000fe400078e0080 */
[----:B------:R-:W-:Y:S01]  /*c580*/  IMAD.MOV.U32 R131, RZ, RZ, R132 ;  /* 0x000000ffff837224 */ /* 0x000fe200078e0084 */
[----:B-1----:R-:W-:-:S04]  /*c590*/  SHF.R.S32.HI R2, RZ, 0x1f, R0 ;  /* 0x0000001fff027819 */ /* 0x002fc80000011400 */
[----:B------:R-:W-:Y:S02]  /*c5a0*/  LEA.HI R2, R2, R0, RZ, 0x2 ;  /* 0x0000000002027211 */ /* 0x000fe400078f10ff */
[----:B------:R-:W-:Y:S02]  /*c5b0*/  SHF.R.S32.HI R0, RZ, 0x1f, R226 ;  /* 0x0000001fff007819 */ /* 0x000fe400000114e2 */
[----:B------:R-:W-:Y:S02]  /*c5c0*/  SHF.R.S32.HI R2, RZ, 0x2, R2 ;  /* 0x00000002ff027819 */ /* 0x000fe40000011402 */
[----:B------:R-:W-:Y:S02]  /*c5d0*/  SHF.L.U64.HI R227, R226, 0x1, R0 ;  /* 0x00000001e2e37819 */ /* 0x000fe40000010200 */
[----:B------:R-:W-:Y:S02]  /*c5e0*/  IADD3 R225, -R2, 0x30, RZ ;  /* 0x0000003002e17810 */ /* 0x000fe40007ffe1ff */
.L_x_243:
[----:B------:R-:W2:Y:S01]  /*c5f0*/  LDL R13, [R1+0x28] ;  /* 0x00002800010d7983 */ /* 0x000ea20000100800 */
[----:B------:R-:W-:Y:S04]  /*c600*/  DEPBAR.LE SB0, 0x0 ;  /* 0x000080000000791a */ /* 0x000fe80000000000 */
[----:B------:R-:W3:Y:S01]  /*c610*/  LDL R12, [R1+0x24] ;  /* 0x00002400010c7983 */ /* 0x000ee20000100800 */
[----:B------:R-:W-:Y:S01]  /*c620*/  SHF.R.S32.HI R0, RZ, 0x1f, R224 ;  /* 0x0000001fff007819 */ /* 0x000fe200000114e0 */
[----:B------:R-:W-:Y:S01]  /*c630*/  IMAD.WIDE.U32 R2, R224, c[0x0][0x208], RZ ;  /* 0x00008200e0027a25 */ /* 0x000fe200078e00ff */
[----:B------:R-:W-:Y:S01]  /*c640*/  SHF.R.S32.HI R4, RZ, 0x1f, R222 ;  /* 0x0000001fff047819 */ /* 0x000fe200000114de */
[----:B------:R-:W-:Y:S01]  /*c650*/  BAR.SYNC.DEFER_BLOCKING 0x0 ;  /* 0x0000000000007b1d */ /* 0x000fe20000010000 */
[----:B------:R-:W-:Y:S01]  /*c660*/  ISETP.GE.AND P1, PT, R226, c[0x0][0x1d4], PT ;  /* 0x00007500e2007a0c */ /* 0x000fe20003f26270 */
[----:B------:R-:W-:Y:S01]  /*c670*/  IMAD R0, R0, c[0x0][0x208], RZ ;  /* 0x0000820000007a24 */ /* 0x000fe200078e02ff */
[----:B------:R-:W-:Y:S01]  /*c680*/  IADD3 R7, R226, 0x20, RZ ;  /* 0x00000020e2077810 */ /* 0x000fe20007ffe0ff */
[----:B------:R-:W-:Y:S01]  /*c690*/  IMAD R4, R4, c[0x0][0x218], RZ ;  /* 0x0000860004047a24 */ /* 0x000fe200078e02ff */
[----:B------:R-:W-:Y:S01]  /*c6a0*/  IADD3 R6, R226, 0x20, RZ ;  /* 0x00000020e2067810 */ /* 0x000fe20007ffe0ff */
[----:B------:R-:W-:Y:S01]  /*c6b0*/  IMAD R0, R224, c[0x0][0x20c], R0 ;  /* 0x00008300e0007a24 */ /* 0x000fe200078e0200 */
[----:B------:R-:W-:Y:S01]  /*c6c0*/  IADD3 R11, R226, 0x40, RZ ;  /* 0x00000040e20b7810 */ /* 0x000fe20007ffe0ff */
[----:B------:R-:W-:Y:S01]  /*c6d0*/  IMAD R4, R222, c[0x0][0x21c], R4 ;  /* 0x00008700de047a24 */ /* 0x000fe200078e0204 */
[----:B------:R-:W-:Y:S01]  /*c6e0*/  SHF.R.S32.HI R6, RZ, 0x1f, R6 ;  /* 0x0000001fff067819 */ /* 0x000fe20000011406 */
[----:B------:R-:W-:Y:S01]  /*c6f0*/  IMAD.IADD R3, R3, 0x1, R0 ;  /* 0x0000000103037824 */ /* 0x000fe200078e0200 */
[----:B------:R-:W-:Y:S02]  /*c700*/  IADD3 R5, R226, 0x40, RZ ;  /* 0x00000040e2057810 */ /* 0x000fe40007ffe0ff */
[----:B------:R-:W-:Y:S01]  /*c710*/  LEA.HI R6, R6, R7, RZ, 0x3 ;  /* 0x0000000706067211 */ /* 0x000fe200078f18ff */
[----:B------:R-:W-:Y:S01]  /*c720*/  IMAD.WIDE.U32 R2, R222, c[0x0][0x218], R2 ;  /* 0x00008600de027a25 */ /* 0x000fe200078e0002 */
[----:B------:R-:W-:Y:S02]  /*c730*/  SHF.R.S32.HI R5, RZ, 0x1f, R5 ;  /* 0x0000001fff057819 */ /* 0x000fe40000011405 */
[----:B------:R-:W-:Y:S02]  /*c740*/  LOP3.LUT R6, R6, 0xfffffff8, RZ, 0xc0, !PT ;  /* 0xfffffff806067812 */ /* 0x000fe400078ec0ff */
[----:B------:R-:W-:Y:S02]  /*c750*/  IADD3 R0, P0, R2, UR18, RZ ;  /* 0x0000001202007c10 */ /* 0x000fe4000ff1e0ff */
[----:B------:R-:W-:Y:S01]  /*c760*/  LEA.HI R5, R5, R11, RZ, 0x3 ;  /* 0x0000000b05057211 */ /* 0x000fe200078f18ff */
[----:B------:R-:W-:Y:S01]  /*c770*/  IMAD.SHL.U32 R134, R6, 0x2, RZ ;  /* 0x0000000206867824 */ /* 0x000fe200078e00ff */
[----:B------:R-:W1:Y:S01]  /*c780*/  S2R R11, SR_TID.X ;  /* 0x00000000000b7919 */ /* 0x000e620000002100 */
[----:B------:R-:W-:Y:S01]  /*c790*/  IADD3.X R3, R3, UR5, R4, P0, !PT ;  /* 0x0000000503037c10 */ /* 0x000fe200087fe404 */
[----:B------:R-:W-:Y:S01]  /*c7a0*/  BSSY B0, `(.L_x_223) ;  /* 0x0000039000007945 */ /* 0x000fe20003800000 */
[C---:B------:R-:W-:Y:S01]  /*c7b0*/  LEA R10, P0, R0.reuse, c[0x0][0x1f8], 0x1 ;  /* 0x00007e00000a7a11 */ /* 0x040fe200078008ff */
[----:B------:R-:W-:Y:S01]  /*c7c0*/  LDSM.16.M88.4 R48, [R211+0x6080] ;  /* 0x00608000d330783b */ /* 0x000fe20000000200 */
[----:B------:R-:W-:Y:S02]  /*c7d0*/  LOP3.LUT R5, R5, 0xfffffff8, RZ, 0xc0, !PT ;  /* 0xfffffff805057812 */ /* 0x000fe400078ec0ff */
[----:B------:R-:W-:Y:S01]  /*c7e0*/  LEA.HI.X R3, R0, c[0x0][0x1fc], R3, 0x1, P0 ;  /* 0x00007f0000037a11 */ /* 0x000fe200000f0c03 */
[----:B------:R-:W-:Y:S02]  /*c7f0*/  LDSM.16.M88.4 R44, [R211+0x7080] ;  /* 0x00708000d32c783b */ /* 0x000fe40000000200 */
[----:B------:R-:W-:Y:S02]  /*c800*/  IMAD.SHL.U32 R204, R5, 0x2, RZ ;  /* 0x0000000205cc7824 */ /* 0x000fe400078e00ff */
[----:B------:R-:W4:Y:S04]  /*c810*/  SHFL.IDX PT, R0, R10, RZ, 0x1c1f ;  /* 0x001c1fff0a007589 */ /* 0x000f2800000e0000 */
[----:B------:R-:W-:Y:S04]  /*c820*/  LDSM.16.M88.4 R16, [R208+0x3c80] ;  /* 0x003c8000d010783b */ /* 0x000fe80000000200 */
[----:B------:R-:W5:Y:S04]  /*c830*/  SHFL.IDX PT, R2, R3, RZ, 0x1c1f ;  /* 0x001c1fff03027589 */ /* 0x000f6800000e0000 */
[----:B------:R1:W2:Y:S04]  /*c840*/  LDSM.16.M88.4 R32, [R208+0x4080] ;  /* 0x00408000d020783b */ /* 0x0002a80000000200 */
[----:B------:R1:W2:Y:S04]  /*c850*/  LDSM.16.M88.4 R136, [R208+0x4480] ;  /* 0x00448000d088783b */ /* 0x0002a80000000200 */
[----:B------:R1:W2:Y:S04]  /*c860*/  LDSM.16.M88.4 R160, [R212+0x6080] ;  /* 0x00608000d4a0783b */ /* 0x0002a80000000200 */
[----:B------:R2:W2:Y:S04]  /*c870*/  LDSM.16.M88.4 R168, [R212+0x7080] ;  /* 0x00708000d4a8783b */ /* 0x0004a80000000200 */
[----:B------:R2:W2:Y:S04]  /*c880*/  LDSM.16.M88.4 R164, [R213] ;  /* 0x00000000d5a4783b */ /* 0x0004a80000000200 */
[----:B------:R2:W2:Y:S01]  /*c890*/  LDSM.16.M88.4 R172, [R221] ;  /* 0x00000000ddac783b */ /* 0x0004a20000000200 */
[----:B----4-:R-:W-:Y:S03]  /*c8a0*/  IADD3 R8, P0, R0, R235, RZ ;  /* 0x000000eb00087210 */ /* 0x010fe60007f1e0ff */
[----:B------:R4:W2:Y:S02]  /*c8b0*/  LDSM.16.M88.4 R176, [R220] ;  /* 0x00000000dcb0783b */ /* 0x0008a40000000200 */
[----:B-----5:R-:W-:Y:S05]  /*c8c0*/  IMAD.X R9, R2, 0x1, R227, P0 ;  /* 0x0000000102097824 */ /* 0x020fea00000e06e3 */
[----:B------:R-:W-:Y:S01]  /*c8d0*/  @!PT LDS RZ, [RZ] ;  /* 0x00000000fffff984 */ /* 0x000fe20000000800 */
[----:B------:R-:W-:Y:S01]  /*c8e0*/  @!PT LDS RZ, [RZ] ;  /* 0x00000000fffff984 */ /* 0x000fe20000000800 */
[----:B------:R-:W-:Y:S01]  /*c8f0*/  @!PT LDS RZ, [RZ] ;  /* 0x00000000fffff984 */ /* 0x000fe20000000800 */
[----:B------:R4:W-:Y:S01]  /*c900*/  LDGSTS.E.BYPASS.LTC128B.128 [R223+0x1880], [R8.64], !P1 ;  /* 0x0188000008df7fae */ /* 0x0009e2000c901d48 */
[----:B-1----:R-:W-:Y:S02]  /*c910*/  ISETP.GT.AND P1, PT, R11, 0x3f, PT ;  /* 0x0000003f0b00780c */ /* 0x002fe40003f24270 */
[----:B--2---:R-:W-:Y:S02]  /*c920*/  SHF.L.U64.HI R205, R6, 0x1, R13 ;  /* 0x0000000106cd7819 */ /* 0x004fe4000001020d */
[----:B------:R-:W-:Y:S02]  /*c930*/  IADD3 R13, R226, 0x20, RZ ;  /* 0x00000020e20d7810 */ /* 0x000fe40007ffe0ff */
[----:B------:R-:W-:Y:S02]  /*c940*/  IADD3 R6, P0, R0, R134, RZ ;  /* 0x0000008600067210 */ /* 0x000fe40007f1e0ff */
[----:B---3--:R-:W-:Y:S02]  /*c950*/  SHF.L.U64.HI R206, R5, 0x1, R12 ;  /* 0x0000000105ce7819 */ /* 0x008fe4000001020c */
[----:B------:R-:W-:Y:S01]  /*c960*/  ISETP.GE.AND P3, PT, R13, c[0x0][0x1d4], PT ;  /* 0x000075000d007a0c */ /* 0x000fe20003f66270 */
[----:B------:R-:W-:Y:S01]  /*c970*/  IMAD.X R7, R2, 0x1, R205, P0 ;  /* 0x0000000102077824 */ /* 0x000fe200000e06cd */
[----:B------:R-:W-:Y:S02]  /*c980*/  IADD3 R12, R226, 0x40, RZ ;  /* 0x00000040e20c7810 */ /* 0x000fe40007ffe0ff */
[----:B------:R-:W-:Y:S02]  /*c990*/  IADD3 R4, P0, R0, R204, RZ ;  /* 0x000000cc00047210 */ /* 0x000fe40007f1e0ff */
[----:B------:R-:W-:Y:S03]  /*c9a0*/  ISETP.GE.AND P2, PT, R12, c[0x0][0x1d4], PT ;  /* 0x000075000c007a0c */ /* 0x000fe60003f46270 */
[----:B------:R-:W-:Y:S04]  /*c9b0*/  IMAD.X R5, R2, 0x1, R206, P0 ;  /* 0x0000000102057824 */ /* 0x000fe800000e06ce */
[----:B------:R4:W-:Y:S06]  /*c9c0*/  LDGSTS.E.BYPASS.LTC128B.128 [R223+0x2480], [R6.64], !P3 ;  /* 0x0248000006df7fae */ /* 0x0009ec000d901d48 */
[----:B------:R4:W-:Y:S01]  /*c9d0*/  LDGSTS.E.BYPASS.LTC128B.128 [R223+0x3080], [R4.64], !P2 ;  /* 0x0308000004df7fae */ /* 0x0009e2000d101d48 */
[----:B------:R-:W-:-:S05]  /*c9e0*/  @P1 BRA `(.L_x_224) ;  /* 0x0000014000001947 */ /* 0x000fca0003800000 */
[----:B------:R-:W-:-:S05]  /*c9f0*/  BRA.DIV ~URZ, `(.L_x_225) ;  /* 0x000068527f007947 */ /* 0x000fca000b800000 */
[----:B----4-:R1:W2:Y:S04]  /*ca00*/  SHFL.IDX PT, R4, R3, 0x1, 0x1c1f ;  /* 0x003c1f0003047f89 */ /* 0x0102a800000e0000 */
[----:B------:R1:W3:Y:S02]  /*ca10*/  SHFL.IDX PT, R0, R10, 0x1, 0x1c1f ;  /* 0x003c1f000a007f89 */ /* 0x0002e400000e0000 */
.L_x_262:
[C---:B-1----:R-:W-:Y:S02]  /*ca20*/  IADD3 R10, R226.reuse, 0x20, RZ ;  /* 0x00000020e20a7810 */ /* 0x042fe40007ffe0ff */
[----:B------:R-:W-:Y:S02]  /*ca30*/  ISETP.GE.AND P3, PT, R226, c[0x0][0x1d4], PT ;  /* 0x00007500e2007a0c */ /* 0x000fe40003f66270 */
[----:B---3--:R-:W-:Y:S02]  /*ca40*/  IADD3 R8, P0, R0, R235, RZ ;  /* 0x000000eb00087210 */ /* 0x008fe40007f1e0ff */
        /* <DEDUP_REMOVED lines=14> */
.L_x_224:
[----:B------:R-:W-:Y:S05]  /*cb30*/  BSYNC B0 ;  /* 0x0000000000007941 */ /* 0x000fea0003800000 */
.L_x_223:
[----:B------:R-:W0:Y:S01]  /*cb40*/  LDGDEPBAR ;  /* 0x00000000000079af */ /* 0x000e220000000000 */
[----:B------:R-:W-:Y:S01]  /*cb50*/  WARPSYNC 0xffffffff ;  /* 0xffffffff00007948 */ /* 0x000fe20003800000 */
[-C--:B-1--4-:R-:W-:Y:S06]  /*cb60*/  HMMA.16816.F32 R4, R48, R16.reuse, RZ ;  /* 0x000000103004723c */ /* 0x092fec00000018ff */
        /* <DEDUP_REMOVED lines=98> */
[C---:B------:R-:W-:Y:S01]  /*d190*/  ISETP.GE.AND P5, PT, R226.reuse, c[0x0][0x1d4], PT ;  /* 0x00007500e2007a0c */ /* 0x040fe20003fa6270 */
[----:B------:R-:W-:Y:S01]  /*d1a0*/  IMAD.MOV.U32 R3, RZ, RZ, c[0x0][0x2b8] ;  /* 0x0000ae00ff037624 */ /* 0x000fe200078e00ff */
[----:B------:R-:W-:Y:S01]  /*d1b0*/  IADD3 R228, R226, 0x40, RZ ;  /* 0x00000040e2e47810 */ /* 0x000fe20007ffe0ff */
[----:B------:R-:W3:Y:S01]  /*d1c0*/  LDL R0, [R1+0x14] ;  /* 0x0000140001007983 */ /* 0x000ee20000100800 */
[----:B------:R-:W-:Y:S01]  /*d1d0*/  ISETP.GE.AND P4, PT, R229, c[0x0][0x1d4], PT ;  /* 0x00007500e5007a0c */ /* 0x000fe20003f86270 */
[----:B------:R-:W-:Y:S01]  /*d1e0*/  IMAD.MOV.U32 R222, RZ, RZ, RZ ;  /* 0x000000ffffde7224 */ /* 0x000fe200078e00ff */
[----:B------:R-:W-:Y:S02]  /*d1f0*/  ISETP.NE.AND P2, PT, R3, 0x1, PT ;  /* 0x000000010300780c */ /* 0x000fe40003f45270 */
[----:B------:R-:W-:Y:S02]  /*d200*/  ISETP.GE.AND P3, PT, R228, c[0x0][0x1d4], PT ;  /* 0x00007500e4007a0c */ /* 0x000fe40003f66270 */
[----:B---3--:R-:W-:Y:S01]  /*d210*/  ISETP.GT.AND P1, PT, R0, 0x2f, PT ;  /* 0x0000002f0000780c */ /* 0x008fe20003f24270 */
[----:B--2---:R-:W-:Y:S05]  /*d220*/  IMAD R2, R207, 0x30, R2 ;  /* 0x00000030cf027824 */ /* 0x004fea00078e0202 */
        /* <DEDUP_REMOVED lines=28> */
[----:B--2---:R-:W-:Y:S01]  /*d3f0*/  @P1 IMAD.X R165, R2, 0x1, R227, P0 ;  /* 0x0000000102a51824 */ /* 0x004fe200000e06e3 */
[----:B------:R-:W-:Y:S04]  /*d400*/  @P1 IADD3 R162, P0, R0, R134, RZ ;  /* 0x0000008600a21210 */ /* 0x000fe80007f1e0ff */
[----:B------:R-:W-:Y:S01]  /*d410*/  @!PT LDS RZ, [RZ] ;  /* 0x00000000fffff984 */ /* 0x000fe20000000800 */
[----:B------:R1:W-:Y:S01]  /*d420*/  @P1 LDGSTS.E.BYPASS.LTC128B.128 [R223+0x3c80], [R164.64], !P5 ;  /* 0x03c80000a4df1fae */ /* 0x0003e2000e901d48 */
[--C-:B------:R-:W-:Y:S01]  /*d430*/  @P1 IMAD.X R163, R2, 0x1, R205.reuse, P0 ;  /* 0x0000000102a31824 */ /* 0x100fe200000e06cd */
[----:B------:R-:W-:Y:S02]  /*d440*/  @P1 IADD3 R160, P0, R0, R204, RZ ;  /* 0x000000cc00a01210 */ /* 0x000fe40007f1e0ff */
[----:B------:R-:W2:Y:S03]  /*d450*/  SHFL.IDX PT, R0, R128, 0x1, 0x1c1f ;  /* 0x003c1f0080007f89 */ /* 0x000ea600000e0000 */
[--C-:B------:R-:W-:Y:S01]  /*d460*/  @P1 IMAD.X R161, R2, 0x1, R206.reuse, P0 ;  /* 0x0000000102a11824 */ /* 0x100fe200000e06ce */
[----:B------:R1:W-:Y:S01]  /*d470*/  @P1 LDGSTS.E.BYPASS.LTC128B.128 [R223+0x4880], [R162.64], !P4 ;  /* 0x04880000a2df1fae */ /* 0x0003e2000e101d48 */
[----:B------:R-:W-:Y:S03]  /*d480*/  ISETP.GE.AND P0, PT, R225, 0x21, PT ;  /* 0x00000021e100780c */ /* 0x000fe60003f06270 */
[----:B------:R-:W3:Y:S04]  /*d490*/  SHFL.IDX PT, R2, R3, 0x1, 0x1c1f ;  /* 0x003c1f0003027f89 */ /* 0x000ee800000e0000 */
[----:B------:R1:W-:Y:S06]  /*d4a0*/  @P1 LDGSTS.E.BYPASS.LTC128B.128 [R223+0x5480], [R160.64], !P3 ;  /* 0x05480000a0df1fae */ /* 0x0003ec000d901d48 */
[----:B--2---:R-:W-:Y:S05]  /*d4b0*/  @P0 IADD3 R138, P2, R0, R134, RZ ;  /* 0x00000086008a0210 */ /* 0x004fea0007f5e0ff */
[----:B---3--:R-:W-:Y:S01]  /*d4c0*/  @P0 IMAD.X R139, R2, 0x1, R205, P2 ;  /* 0x00000001028b0824 */ /* 0x008fe200010e06cd */
[----:B------:R-:W-:Y:S05]  /*d4d0*/  @P0 IADD3 R136, P2, R0, R204, RZ ;  /* 0x000000cc00880210 */ /* 0x000fea0007f5e0ff */
[----:B------:R-:W-:Y:S01]  /*d4e0*/  @P0 IMAD.X R137, R2, 0x1, R206, P2 ;  /* 0x0000000102890824 */ /* 0x000fe200010e06ce */
[----:B------:R-:W-:Y:S05]  /*d4f0*/  @P0 IADD3 R132, P2, R0, R235, RZ ;  /* 0x000000eb00840210 */ /* 0x000fea0007f5e0ff */
[----:B------:R-:W-:Y:S05]  /*d500*/  @P0 IMAD.X R133, R2, 0x1, R227, P2 ;  /* 0x0000000102850824 */ /* 0x000fea00010e06e3 */
[----:B------:R1:W-:Y:S04]  /*d510*/  @P0 LDGSTS.E.BYPASS.LTC128B.128 [R223+0x4480], [R132.64], !P5 ;  /* 0x0448000084df0fae */ /* 0x0003e8000e901d48 */
[----:B------:R1:W-:Y:S04]  /*d520*/  @P0 LDGSTS.E.BYPASS.LTC128B.128 [R223+0x5080], [R138.64], !P4 ;  /* 0x050800008adf0fae */ /* 0x0003e8000e101d48 */
[----:B------:R1:W-:Y:S02]  /*d530*/  @P0 LDGSTS.E.BYPASS.LTC128B.128 [R223+0x5c80], [R136.64], !P3 ;  /* 0x05c8000088df0fae */ /* 0x0003e4000d901d48 */
.L_x_226:
[----:B------:R-:W-:Y:S01]  /*d540*/  MOV R128, c[0x0][0x2ac] ;  /* 0x0000ab0000807a02 */ /* 0x000fe20000000f00 */
[----:B------:R-:W2:Y:S01]  /*d550*/  LDL R2, [R1+0x18] ;  /* 0x0000180001027983 */ /* 0x000ea20000100800 */
[----:B------:R-:W-:Y:S02]  /*d560*/  IMAD.MOV.U32 R0, RZ, RZ, c[0x0][0x2c4] ;  /* 0x0000b100ff007624 */ /* 0x000fe400078e00ff */
[----:B------:R-:W-:Y:S02]  /*d570*/  IMAD.MOV.U32 R179, RZ, RZ, 0x1 ;  /* 0x00000001ffb37424 */ /* 0x000fe400078e00ff */
[----:B------:R-:W0:Y:S01]  /*d580*/  LDGDEPBAR ;  /* 0x00000000000079af */ /* 0x000e220000000000 */
[----:B------:R-:W-:Y:S01]  /*d590*/  ISETP.NE.AND P0, PT, R0, 0x1, PT ;  /* 0x000000010000780c */ /* 0x000fe20003f05270 */
[----:B------:R-:W-:Y:S01]  /*d5a0*/  IMAD R128, R128, c[0x0][0x1d0], RZ ;  /* 0x0000740080807a24 */ /* 0x000fe200078e02ff */
[----:B------:R-:W-:Y:S11]  /*d5b0*/  ISETP.LE.AND P1, PT, R179, c[0x0][0x32c], PT ;  /* 0x0000cb00b3007a0c */ /* 0x000ff60003f23270 */
[----:B--2---:R-:W-:Y:S04]  /*d5c0*/  @P0 IMAD.HI.U32 R0, R2, c[0x0][0x2c8], RZ ;  /* 0x0000b20002000a27 */ /* 0x004fe800078e00ff */
[----:B------:R-:W-:Y:S01]  /*d5d0*/  IMAD.MOV.U32 R134, RZ, RZ, R2 ;  /* 0x000000ffff867224 */ /* 0x000fe200078e0002 */
[----:B------:R-:W-:Y:S01]  /*d5e0*/  @P0 SHF.R.U32.HI R134, RZ, c[0x0][0x2cc], R0 ;  /* 0x0000b300ff860a19 */ /* 0x000fe20000011600 */
[----:B------:R-:W-:Y:S04]  /*d5f0*/  IMAD R2, R207, -0x30, RZ ;  /* 0xffffffd0cf027824 */ /* 0x000fe800078e02ff */
[----:B------:R-:W2:Y:S01]  /*d600*/  SHFL.IDX PT, R3, R134, RZ, 0x1c1f ;  /* 0x001c1fff86037589 */ /* 0x000ea200000e0000 */
[C---:B-1----:R-:W-:Y:S02]  /*d610*/  IADD3 R137, -R250.reuse, 0x1, R2 ;  /* 0x00000001fa897810 */ /* 0x042fe40007ffe102 */
[----:B------:R-:W-:Y:S02]  /*d620*/  IADD3 R138, -R250, R2, RZ ;  /* 0x00000002fa8a7210 */ /* 0x000fe40007ffe1ff */
[----:B------:R-:W-:Y:S04]  /*d630*/  IADD3 R137, R137, -c[0x0][0x168], R128 ;  /* 0x80005a0089897a10 */ /* 0x000fe80007ffe080 */
[C---:B------:R-:W-:Y:S02]  /*d640*/  IADD3 R136, R137.reuse, c[0x0][0x328], RZ ;  /* 0x0000ca0089887a10 */ /* 0x040fe40007ffe0ff */
[----:B------:R-:W-:Y:S04]  /*d650*/  IADD3 R137, R137, UR4, RZ ;  /* 0x0000000489897c10 */ /* 0x000fe8000fffe0ff */
[----:B--2---:R-:W-:Y:S01]  /*d660*/  IADD3 R0, R137, R3, RZ ;  /* 0x0000000389007210 */ /* 0x004fe20007ffe0ff */
[----:B------:R-:W-:Y:S01]  /*d670*/  IMAD.IADD R128, R136, 0x1, R3 ;  /* 0x0000000188807824 */ /* 0x000fe200078e0203 */
[----:B------:R-:W-:-:S05]  /*d680*/  @!P1 BRA `(.L_x_227) ;  /* 0x0000019000009947 */ /* 0x000fca0003800000 */
[----:B------:R-:W-:Y:S01]  /*d690*/  MOV R132, c[0x0][0x2ac] ;  /* 0x0000ab0000847a02 */ /* 0x000fe20000000f00 */
[----:B------:R-:W-:Y:S04]  /*d6a0*/  BSSY B0, `(.L_x_228) ;  /* 0x0000013000007945 */ /* 0x000fe80003800000 */
[----:B------:R-:W-:Y:S05]  /*d6b0*/  IMAD R3, R132, c[0x0][0x1d0], R3 ;  /* 0x0000740084037a24 */ /* 0x000fea00078e0203 */
        /* <DEDUP_REMOVED lines=12> */
.L_x_229:
[----:B------:R-:W-:Y:S04]  /*d780*/  MOV R132, 0x1 ;  /* 0x0000000100847802 */ /* 0x000fe80000000f00 */
[----:B------:R-:W-:Y:S11]  /*d790*/  ISETP.NE.AND P0, PT, R132, c[0x0][0x32c], PT ;  /* 0x0000cb0084007a0c */ /* 0x000ff60003f05270 */
[----:B------:R-:W-:Y:S02]  /*d7a0*/  @!UPT UIADD3 URZ, URZ, URZ, URZ ;  /* 0x0000003f3f3ff290 */ /* 0x000fe4000fffe03f */
[----:B------:R-:W-:Y:S05]  /*d7b0*/  @P0 IMAD.HI.U32 R132, R3, c[0x0][0x330], RZ ;  /* 0x0000cc0003840a27 */ /* 0x000fea00078e00ff */
[----:B------:R-:W-:Y:S02]  /*d7c0*/  @P0 SHF.R.U32.HI R3, RZ, c[0x0][0x334], R132 ;  /* 0x0000cd00ff030a19 */ /* 0x000fe40000011684 */
.L_x_230:
[----:B------:R-:W-:Y:S05]  /*d7d0*/  BSYNC B0 ;  /* 0x0000000000007941 */ /* 0x000fea0003800000 */
.L_x_228:
[----:B------:R-:W-:Y:S05]  /*d7e0*/  IMAD R3, R3, c[0x0][0x32c], R138 ;  /* 0x0000cb0003037a24 */ /* 0x000fea00078e028a */
[----:B------:R-:W-:Y:S02]  /*d7f0*/  IADD3 R132, R3, c[0x0][0x32c], RZ ;  /* 0x0000cb0003847a10 */ /* 0x000fe40007ffe0ff */
[----:B------:R-:W-:Y:S02]  /*d800*/  IMNMX R0, R0, R3, !PT ;  /* 0x0000000300007217 */ /* 0x000fe40007800200 */
[----:B------:R-:W-:Y:S02]  /*d810*/  IMNMX R128, R128, R132, PT ;  /* 0x0000008480807217 */ /* 0x000fe40003800200 */
.L_x_227:
[----:B------:R-:W1:Y:S02]  /*d820*/  SHFL.IDX PT, R133, R134, 0x1, 0x1c1f ;  /* 0x003c1f0086857f89 */ /* 0x000e6400000e0000 */
[-C--:B-1----:R-:W-:Y:S02]  /*d830*/  IADD3 R132, R136, R133.reuse, RZ ;  /* 0x0000008588847210 */ /* 0x082fe40007ffe0ff */
[----:B------:R-:W-:Y:S01]  /*d840*/  IADD3 R3, R137, R133, RZ ;  /* 0x0000008589037210 */ /* 0x000fe20007ffe0ff */
        /* <DEDUP_REMOVED lines=16> */
.L_x_233:
[----:B------:R-:W-:Y:S04]  /*d950*/  MOV R139, 0x1 ;  /* 0x00000001008b7802 */ /* 0x000fe80000000f00 */
[----:B------:R-:W-:Y:S11]  /*d960*/  ISETP.NE.AND P0, PT, R139, c[0x0][0x32c], PT ;  /* 0x0000cb008b007a0c */ /* 0x000ff60003f05270 */
[----:B------:R-:W-:Y:S02]  /*d970*/  @!UPT UIADD3 URZ, URZ, URZ, URZ ;  /* 0x0000003f3f3ff290 */ /* 0x000fe4000fffe03f */
[----:B------:R-:W-:Y:S05]  /*d980*/  @P0 IMAD.HI.U32 R139, R133, c[0x0][0x330], RZ ;  /* 0x0000cc00858b0a27 */ /* 0x000fea00078e00ff */
[----:B------:R-:W-:Y:S02]  /*d990*/  @P0 SHF.R.U32.HI R133, RZ, c[0x0][0x334], R139 ;  /* 0x0000cd00ff850a19 */ /* 0x000fe4000001168b */
.L_x_234:
[----:B------:R-:W-:Y:S05]  /*d9a0*/  BSYNC B0 ;  /* 0x0000000000007941 */ /* 0x000fea0003800000 */
.L_x_232:
[----:B------:R-:W-:Y:S05]  /*d9b0*/  IMAD R133, R133, c[0x0][0x32c], R138 ;  /* 0x0000cb0085857a24 */ /* 0x000fea00078e028a */
[----:B------:R-:W-:Y:S02]  /*d9c0*/  IADD3 R139, R133, c[0x0][0x32c], RZ ;  /* 0x0000cb00858b7a10 */ /* 0x000fe40007ffe0ff */
[----:B------:R-:W-:Y:S02]  /*d9d0*/  IMNMX R3, R3, R133, !PT ;  /* 0x0000008503037217 */ /* 0x000fe40007800200 */
[----:B------:R-:W-:Y:S02]  /*d9e0*/  IMNMX R132, R132, R139, PT ;  /* 0x0000008b84847217 */ /* 0x000fe40003800200 */
.L_x_231:
[C---:B------:R-:W-:Y:S02]  /*d9f0*/  ISETP.GE.AND P0, PT, R2.reuse, 0x2, PT ;  /* 0x000000020200780c */ /* 0x040fe40003f06270 */
[----:B------:R-:W-:Y:S02]  /*da00*/  ISETP.GE.AND P1, PT, R2, 0x9, PT ;  /* 0x000000090200780c */ /* 0x000fe40003f26270 */
[----:B------:R-:W-:Y:S02]  /*da10*/  P2R R160, PR, RZ, 0x1 ;  /* 0x00000001ffa07803 */ /* 0x000fe40000000000 */
[----:B------:R-:W-:Y:S02]  /*da20*/  ISETP.GT.AND P0, PT, R0, 0x1, !P0 ;  /* 0x000000010000780c */ /* 0x000fe40004704270 */
[----:B------:R-:W-:Y:S02]  /*da30*/  P2R R139, PR, RZ, 0x2 ;  /* 0x00000002ff8b7803 */ /* 0x000fe40000000000 */
[----:B------:R-:W-:Y:S02]  /*da40*/  ISETP.LT.OR P0, PT, R128, 0x2, P0 ;  /* 0x000000028000780c */ /* 0x000fe40000701670 */
[----:B------:R-:W-:Y:S02]  /*da50*/  ISETP.GE.AND P6, PT, R2, 0x19, PT ;  /* 0x000000190200780c */ /* 0x000fe40003fc6270 */
[----:B------:R-:W-:Y:S02]  /*da60*/  FSEL R163, R5, -INF , !P0 ;  /* 0xff80000005a37808 */ /* 0x000fe40004000000 */
[----:B------:R-:W-:Y:S02]  /*da70*/  ISETP.GT.AND P0, PT, R0, 0x8, !P1 ;  /* 0x000000080000780c */ /* 0x000fe40004f04270 */
[----:B------:R-:W-:Y:S02]  /*da80*/  ISETP.GE.AND P1, PT, R2, 0xa, PT ;  /* 0x0000000a0200780c */ /* 0x000fe40003f26270 */
        /* <DEDUP_REMOVED lines=39> */
[----:B------:R-:W-:Y:S01]  /*dd00*/  ISETP.GE.AND P0, PT, R2, 0x2a, PT ;  /* 0x0000002a0200780c */ /* 0x000fe20003f06270 */
[----:B------:R-:W1:Y:S03]  /*dd10*/  SHFL.IDX PT, R4, R134, 0x2, 0x1c1f ;  /* 0x005c1f0086047f89 */ /* 0x000e6600000e0000 */
[----:B------:R-:W-:Y:S02]  /*dd20*/  P2R R5, PR, RZ, 0x1 ;  /* 0x00000001ff057803 */ /* 0x000fe40000000000 */
[----:B------:R-:W-:Y:S04]  /*dd30*/  ISETP.GT.AND P0, PT, R0, 0x29, !P0 ;  /* 0x000000290000780c */ /* 0x000fe80004704270 */
[----:B------:R-:W-:Y:S04]  /*dd40*/  ISETP.LT.OR P0, PT, R128, 0x2a, P0 ;  /* 0x0000002a8000780c */ /* 0x000fe80000701670 */
[----:B------:R-:W-:Y:S02]  /*dd50*/  FSEL R184, R49, -INF , !P0 ;  /* 0xff80000031b87808 */ /* 0x000fe40004000000 */
[----:B------:R-:W-:Y:S01]  /*dd60*/  ISETP.LE.AND P0, PT, R179, c[0x0][0x32c], PT ;  /* 0x0000cb00b3007a0c */ /* 0x000fe20003f03270 */
[--C-:B-1----:R-:W-:Y:S02]  /*dd70*/  IMAD.IADD R2, R136, 0x1, R4.reuse ;  /* 0x0000000188027824 */ /* 0x102fe400078e0204 */
[----:B------:R-:W-:Y:S10]  /*dd80*/  IMAD.IADD R0, R137, 0x1, R4 ;  /* 0x0000000189007824 */ /* 0x000ff400078e0204 */
        /* <DEDUP_REMOVED lines=16> */
.L_x_237:
[----:B------:R-:W-:Y:S04]  /*de90*/  MOV R20, 0x1 ;  /* 0x0000000100147802 */ /* 0x000fe80000000f00 */
[----:B------:R-:W-:Y:S11]  /*dea0*/  ISETP.NE.AND P0, PT, R20, c[0x0][0x32c], PT ;  /* 0x0000cb0014007a0c */ /* 0x000ff60003f05270 */
[----:B------:R-:W-:Y:S02]  /*deb0*/  @!UPT UIADD3 URZ, URZ, URZ, URZ ;  /* 0x0000003f3f3ff290 */ /* 0x000fe4000fffe03f */
[----:B------:R-:W-:Y:S05]  /*dec0*/  @P0 IMAD.HI.U32 R20, R4, c[0x0][0x330], RZ ;  /* 0x0000cc0004140a27 */ /* 0x000fea00078e00ff */
[----:B------:R-:W-:Y:S02]  /*ded0*/  @P0 SHF.R.U32.HI R4, RZ, c[0x0][0x334], R20 ;  /* 0x0000cd00ff040a19 */ /* 0x000fe40000011614 */
.L_x_238:
[----:B------:R-:W-:Y:S05]  /*dee0*/  BSYNC B0 ;  /* 0x0000000000007941 */ /* 0x000fea0003800000 */
.L_x_236:
[----:B------:R-:W-:Y:S05]  /*def0*/  IMAD R4, R4, c[0x0][0x32c], R138 ;  /* 0x0000cb0004047a24 */ /* 0x000fea00078e028a */
[----:B------:R-:W-:Y:S02]  /*df00*/  IADD3 R20, R4, c[0x0][0x32c], RZ ;  /* 0x0000cb0004147a10 */ /* 0x000fe40007ffe0ff */
[----:B------:R-:W-:Y:S02]  /*df10*/  IMNMX R0, R0, R4, !PT ;  /* 0x0000000400007217 */ /* 0x000fe40007800200 */
[----:B------:R-:W-:Y:S02]  /*df20*/  IMNMX R2, R2, R20, PT ;  /* 0x0000001402027217 */ /* 0x000fe40003800200 */
.L_x_235:
[----:B------:R-:W-:Y:S04]  /*df30*/  ISETP.NE.AND P0, PT, R139, RZ, PT ;  /* 0x000000ff8b00720c */ /* 0x000fe80003f05270 */
[----:B------:R-:W-:Y:S04]  /*df40*/  ISETP.GT.AND P0, PT, R3, 0x8, !P0 ;  /* 0x000000080300780c */ /* 0x000fe80004704270 */
[----:B------:R-:W-:Y:S04]  /*df50*/  ISETP.LT.OR P0, PT, R132, 0x9, P0 ;  /* 0x000000098400780c */ /* 0x000fe80000701670 */
[----:B------:R-:W-:Y:S02]  /*df60*/  FSEL R21, R18, -INF , !P0 ;  /* 0xff80000012157808 */ /* 0x000fe40004000000 */
[----:B------:R-:W-:Y:S04]  /*df70*/  ISETP.NE.AND P0, PT, R133, RZ, PT ;  /* 0x000000ff8500720c */ /* 0x000fe80003f05270 */
[----:B------:R-:W-:Y:S04]  /*df80*/  ISETP.GT.AND P0, PT, R3, 0x9, !P0 ;  /* 0x000000090300780c */ /* 0x000fe80004704270 */
[C---:B------:R-:W-:Y:S04]  /*df90*/  ISETP.LT.OR P0, PT, R132.reuse, 0xa, P0 ;  /* 0x0000000a8400780c */ /* 0x040fe80000701670 */
[----:B------:R-:W-:Y:S02]  /*dfa0*/  FSEL R20, R19, -INF , !P0 ;  /* 0xff80000013147808 */ /* 0x000fe40004000000 */
[----:B------:R-:W-:Y:S04]  /*dfb0*/  ISETP.NE.AND P0, PT, R17, RZ, PT ;  /* 0x000000ff1100720c */ /* 0x000fe80003f05270 */
[C---:B------:R-:W-:Y:S04]  /*dfc0*/  ISETP.GT.AND P0, PT, R3.reuse, 0x10, !P0 ;  /* 0x000000100300780c */ /* 0x040fe80004704270 */
[----:B------:R-:W-:Y:S04]  /*dfd0*/  ISETP.LT.OR P0, PT, R132, 0x11, P0 ;  /* 0x000000118400780c */ /* 0x000fe80000701670 */
[----:B------:R-:W-:Y:S02]  /*dfe0*/  FSEL R165, R22, -INF , !P0 ;  /* 0xff80000016a57808 */ /* 0x000fe40004000000 */
[----:B------:R-:W-:Y:S04]  /*dff0*/  ISETP.NE.AND P0, PT, R16, RZ, PT ;  /* 0x000000ff1000720c */ /* 0x000fe80003f05270 */
[----:B------:R-:W-:Y:S04]  /*e000*/  ISETP.GT.AND P0, PT, R3, 0x11, !P0 ;  /* 0x000000110300780c */ /* 0x000fe80004704270 */
[C---:B------:R-:W-:Y:S04]  /*e010*/  ISETP.LT.OR P0, PT, R132.reuse, 0x12, P0 ;  /* 0x000000128400780c */ /* 0x040fe80000701670 */
[----:B------:R-:W-:Y:S02]  /*e020*/  FSEL R167, R23, -INF , !P0 ;  /* 0xff80000017a77808 */ /* 0x000fe40004000000 */
[C---:B------:R-:W-:Y:S04]  /*e030*/  ISETP.GT.AND P0, PT, R3.reuse, 0x18, !P6 ;  /* 0x000000180300780c */ /* 0x040fe80007704270 */
[----:B------:R-:W-:Y:S04]  /*e040*/  ISETP.LT.OR P0, PT, R132, 0x19, P0 ;  /* 0x000000198400780c */ /* 0x000fe80000701670 */
[----:B------:R-:W-:Y:S02]  /*e050*/  FSEL R168, R34, -INF , !P0 ;  /* 0xff80000022a87808 */ /* 0x000fe40004000000 */
[----:B------:R-:W-:Y:S04]  /*e060*/  ISETP.GT.AND P0, PT, R3, 0x19, !P5 ;  /* 0x000000190300780c */ /* 0x000fe80006f04270 */
[C---:B------:R-:W-:Y:S04]  /*e070*/  ISETP.LT.OR P0, PT, R132.reuse, 0x1a, P0 ;  /* 0x0000001a8400780c */ /* 0x040fe80000701670 */
[----:B------:R-:W-:Y:S02]  /*e080*/  FSEL R170, R35, -INF , !P0 ;  /* 0xff80000023aa7808 */ /* 0x000fe40004000000 */
[C---:B------:R-:W-:Y:S04]  /*e090*/  ISETP.GT.AND P0, PT, R3.reuse, 0x20, !P4 ;  /* 0x000000200300780c */ /* 0x040fe80006704270 */
[----:B------:R-:W-:Y:S04]  /*e0a0*/  ISETP.LT.OR P0, PT, R132, 0x21, P0 ;  /* 0x000000218400780c */ /* 0x000fe80000701670 */
[----:B------:R-:W-:Y:S02]  /*e0b0*/  FSEL R175, R38, -INF , !P0 ;  /* 0xff80000026af7808 */ /* 0x000fe40004000000 */
[----:B------:R-:W-:Y:S04]  /*e0c0*/  ISETP.GT.AND P0, PT, R3, 0x21, !P3 ;  /* 0x000000210300780c */ /* 0x000fe80005f04270 */
[----:B------:R-:W-:Y:S04]  /*e0d0*/  ISETP.LT.OR P0, PT, R132, 0x22, P0 ;  /* 0x000000228400780c */ /* 0x000fe80000701670 */
[----:B------:R-:W-:Y:S02]  /*e0e0*/  FSEL R176, R39, -INF , !P0 ;  /* 0xff80000027b07808 */ /* 0x000fe40004000000 */
[----:B------:R-:W-:Y:S04]  /*e0f0*/  ISETP.NE.AND P0, PT, R160, RZ, PT ;  /* 0x000000ffa000720c */ /* 0x000fe80003f05270 */
[----:B------:R-:W-:Y:S04]  /*e100*/  ISETP.GT.AND P0, PT, R3, 0x1, !P0 ;  /* 0x000000010300780c */ /* 0x000fe80004704270 */
[C---:B------:R-:W-:Y:S04]  /*e110*/  ISETP.LT.OR P0, PT, R132.reuse, 0x2, P0 ;  /* 0x000000028400780c */ /* 0x040fe80000701670 */
[----:B------:R-:W-:Y:S02]  /*e120*/  FSEL R19, R7, -INF , !P0 ;  /* 0xff80000007137808 */ /* 0x000fe40004000000 */
[C---:B------:R-:W-:Y:S04]  /*e130*/  ISETP.GT.AND P0, PT, R3.reuse, RZ, !P1 ;  /* 0x000000ff0300720c */ /* 0x040fe80004f04270 */
[----:B------:R-:W-:Y:S04]  /*e140*/  ISETP.LT.OR P0, PT, R132, 0x1, P0 ;  /* 0x000000018400780c */ /* 0x000fe80000701670 */
[----:B------:R-:W-:Y:S02]  /*e150*/  FSEL R18, R6, -INF , !P0 ;  /* 0xff80000006127808 */ /* 0x000fe40004000000 */
[----:B------:R-:W-:Y:S04]  /*e160*/  ISETP.GT.AND P0, PT, R3, 0x28, !P2 ;  /* 0x000000280300780c */ /* 0x000fe80005704270 */
[----:B------:R-:W-:Y:S04]  /*e170*/  ISETP.LT.OR P0, PT, R132, 0x29, P0 ;  /* 0x000000298400780c */ /* 0x000fe80000701670 */
[----:B------:R-:W-:Y:S02]  /*e180*/  FSEL R181, R50, -INF , !P0 ;  /* 0xff80000032b57808 */ /* 0x000fe40004000000 */
[----:B------:R-:W-:Y:S04]  /*e190*/  ISETP.NE.AND P0, PT, R5, RZ, PT ;  /* 0x000000ff0500720c */ /* 0x000fe80003f05270 */
[----:B------:R-:W-:Y:S02]  /*e1a0*/  ISETP.GT.AND P0, PT, R3, 0x29, !P0 ;  /* 0x000000290300780c */ /* 0x000fe40004704270 */
[----:B------:R-:W1:Y:S02]  /*e1b0*/  SHFL.IDX PT, R3, R134, 0x3, 0x1c1f ;  /* 0x007c1f0086037f89 */ /* 0x000e6400000e0000 */
[----:B------:R-:W-:Y:S04]  /*e1c0*/  ISETP.LT.OR P0, PT, R132, 0x2a, P0 ;  /* 0x0000002a8400780c */ /* 0x000fe80000701670 */
[----:B------:R-:W-:Y:S02]  /*e1d0*/  FSEL R182, R51, -INF , !P0 ;  /* 0xff80000033b67808 */ /* 0x000fe40004000000 */
[----:B------:R-:W-:Y:S04]  /*e1e0*/  ISETP.GT.AND P0, PT, R0, RZ, !P1 ;  /* 0x000000ff0000720c */ /* 0x000fe80004f04270 */
        /* <DEDUP_REMOVED lines=38> */
[----:B------:R-:W-:Y:S01]  /*e450*/  ISETP.GT.AND P0, PT, R0, 0x29, !P0 ;  /* 0x000000290000780c */ /* 0x000fe20004704270 */
[--C-:B-1----:R-:W-:Y:S03]  /*e460*/  IMAD.IADD R0, R137, 0x1, R3.reuse ;  /* 0x0000000189007824 */ /* 0x102fe600078e0203 */
[----:B------:R-:W-:Y:S01]  /*e470*/  ISETP.LT.OR P0, PT, R2, 0x2a, P0 ;  /* 0x0000002a0200780c */ /* 0x000fe20000701670 */
[----:B------:R-:W-:Y:S03]  /*e480*/  IMAD.IADD R2, R136, 0x1, R3 ;  /* 0x0000000188027824 */ /* 0x000fe600078e0203 */
[----:B------:R-:W-:Y:S02]  /*e490*/  FSEL R188, R45, -INF , !P0 ;  /* 0xff8000002dbc7808 */ /* 0x000fe40004000000 */
[----:B------:R-:W-:Y:S11]  /*e4a0*/  ISETP.LE.AND P0, PT, R179, c[0x0][0x32c], PT ;  /* 0x0000cb00b3007a0c */ /* 0x000ff60003f03270 */
[----:B------:R-:W-:Y:S02]  /*e4b0*/  @!UPT UIADD3 URZ, URZ, URZ, URZ ;  /* 0x0000003f3f3ff290 */ /* 0x000fe4000fffe03f */
        /* <DEDUP_REMOVED lines=16> */
.L_x_241:
[----:B------:R-:W-:Y:S04]  /*e5c0*/  MOV R4, 0x1 ;  /* 0x0000000100047802 */ /* 0x000fe80000000f00 */
[----:B------:R-:W-:Y:S11]  /*e5d0*/  ISETP.NE.AND P0, PT, R4, c[0x0][0x32c], PT ;  /* 0x0000cb0004007a0c */ /* 0x000ff60003f05270 */
[----:B------:R-:W-:Y:S02]  /*e5e0*/  @!UPT UIADD3 URZ, URZ, URZ, URZ ;  /* 0x0000003f3f3ff290 */ /* 0x000fe4000fffe03f */
[----:B------:R-:W-:Y:S05]  /*e5f0*/  @P0 IMAD.HI.U32 R4, R3, c[0x0][0x330], RZ ;  /* 0x0000cc0003040a27 */ /* 0x000fea00078e00ff */
[----:B------:R-:W-:Y:S02]  /*e600*/  @P0 SHF.R.U32.HI R3, RZ, c[0x0][0x334], R4 ;  /* 0x0000cd00ff030a19 */ /* 0x000fe40000011604 */
.L_x_242:
[----:B------:R-:W-:Y:S05]  /*e610*/  BSYNC B0 ;  /* 0x0000000000007941 */ /* 0x000fea0003800000 */
.L_x_240:
[----:B------:R-:W-:Y:S05]  /*e620*/  IMAD R138, R3, c[0x0][0x32c], R138 ;  /* 0x0000cb00038a7a24 */ /* 0x000fea00078e028a */
[----:B------:R-:W-:Y:S02]  /*e630*/  IADD3 R3, R138, c[0x0][0x32c], RZ ;  /* 0x0000cb008a037a10 */ /* 0x000fe40007ffe0ff */
[----:B------:R-:W-:Y:S02]  /*e640*/  IMNMX R0, R0, R138, !PT ;  /* 0x0000008a00007217 */ /* 0x000fe40007800200 */
[----:B------:R-:W-:Y:S02]  /*e650*/  IMNMX R2, R2, R3, PT ;  /* 0x0000000302027217 */ /* 0x000fe40003800200 */
.L_x_239:
[----:B------:R-:W-:Y:S01]  /*e660*/  ISETP.GT.AND P0, PT, R0, RZ, !P1 ;  /* 0x000000ff0000720c */ /* 0x000fe20004f04270 */
[----:B------:R-:W-:Y:S01]  /*e670*/  LDSM.16.MT88.4 R36, [R210+0x1880] ;  /* 0x00188000d224783b */ /* 0x000fe20000004200 */
[----:B------:R-:W-:Y:S02]  /*e680*/  FMNMX.FTZ R134, R32, R129, !PT ;  /* 0x0000008120867209 */ /* 0x000fe40007810000 */
[----:B------:R-:W-:Y:S02]  /*e690*/  ISETP.LT.OR P0, PT, R2, 0x1, P0 ;  /* 0x000000010200780c */ /* 0x000fe40000701670 */
[----:B------:R-:W-:Y:S02]  /*e6a0*/  FMNMX.FTZ R134, R163, R134, !PT ;  /* 0x00000086a3867209 */ /* 0x000fe40007810000 */
[----:B------:R-:W-:Y:S01]  /*e6b0*/  FSEL R10, R10, -INF , !P0 ;  /* 0xff8000000a0a7808 */ /* 0x000fe20004000000 */
[----:B------:R-:W2:Y:S01]  /*e6c0*/  LDL.LU R240, [R1+0x8] ;  /* 0x0000080001f07983 */ /* 0x000ea20000300800 */
[----:B------:R-:W-:Y:S02]  /*e6d0*/  ISETP.NE.AND P0, PT, R160, RZ, PT ;  /* 0x000000ffa000720c */ /* 0x000fe40003f05270 */
[----:B------:R-:W-:Y:S01]  /*e6e0*/  FMNMX.FTZ R134, R162, R134, !PT ;  /* 0x00000086a2867209 */ /* 0x000fe20007810000 */
[----:B------:R-:W3:Y:S01]  /*e6f0*/  LDL.LU R239, [R1] ;  /* 0x0000000001ef7983 */ /* 0x000ee20000300800 */
[----:B------:R-:W-:Y:S02]  /*e700*/  ISETP.GT.AND P0, PT, R0, 0x1, !P0 ;  /* 0x000000010000780c */ /* 0x000fe40004704270 */
[----:B------:R-:W-:Y:S01]  /*e710*/  FMNMX.FTZ R134, R161, R134, !PT ;  /* 0x00000086a1867209 */ /* 0x000fe20007810000 */
[----:B------:R-:W4:Y:S01]  /*e720*/  LDL.LU R238, [R1+0x4] ;  /* 0x0000040001ee7983 */ /* 0x000f220000300800 */
[----:B------:R-:W-:Y:S02]  /*e730*/  ISETP.LT.OR P0, PT, R2, 0x2, P0 ;  /* 0x000000020200780c */ /* 0x000fe40000701670 */
[----:B------:R-:W-:Y:S01]  /*e740*/  FMNMX.FTZ R134, R164, R134, !PT ;  /* 0x00000086a4867209 */ /* 0x000fe20007810000 */
[----:B------:R-:W5:Y:S01]  /*e750*/  LDL.LU R237, [R1+0xc] ;  /* 0x00000c0001ed7983 */ /* 0x000f620000300800 */
        /* <DEDUP_REMOVED lines=16> */
[----:B------:R-:W-:Y:S02]  /*e860*/  ISETP.NE.AND P1, PT, R5, RZ, PT ;  /* 0x000000ff0500720c */ /* 0x000fe40003f25270 */
        /* <DEDUP_REMOVED lines=32> */
[----:B------:R-:W-:Y:S01]  /*ea70*/  ISETP.GT.AND P0, PT, R0, 0x28, !P2 ;  /* 0x000000280000780c */ /* 0x000fe20005704270 */
[----:B------:R-:W-:Y:S01]  /*ea80*/  LDSM.16.MT88.4 R40, [R209+0x2480] ;  /* 0x00248000d128783b */ /* 0x000fe20000004200 */
        /* <DEDUP_REMOVED lines=13> */
[----:B------:R-:W-:Y:S04]  /*eb60*/  FMNMX.FTZ R132, R174, R132, !PT ;  /* 0x00000084ae847209 */ /* 0x000fe80007810000 */
[----:B------:R-:W-:Y:S04]  /*eb70*/  FMNMX.FTZ R132, R180, R132, !PT ;  /* 0x00000084b4847209 */ /* 0x000fe80007810000 */
[----:B------:R-:W-:Y:S04]  /*eb80*/  FMNMX.FTZ R132, R183, R132, !PT ;  /* 0x00000084b7847209 */ /* 0x000fe80007810000 */
[----:B------:R-:W-:Y:S04]  /*eb90*/  FMNMX.FTZ R132, R187, R132, !PT ;  /* 0x00000084bb847209 */ /* 0x000fe80007810000 */
[----:B------:R-:W-:Y:S02]  /*eba0*/  FMNMX.FTZ R132, R188, R132, !PT ;  /* 0x00000084bc847209 */ /* 0x000fe40007810000 */
[----:B-1----:R-:W-:Y:S05]  /*ebb0*/  FMNMX.FTZ R134, R134, R0, !PT ;  /* 0x0000000086867209 */ /* 0x002fea0007810000 */
[----:B------:R-:W1:Y:S02]  /*ebc0*/  SHFL.BFLY PT, R0, R134, 0x1, 0x1f ;  /* 0x0c201f0086007f89 */ /* 0x000e6400000e0000 */
[----:B-1----:R-:W-:Y:S06]  /*ebd0*/  FMNMX.FTZ R134, R134, R0, !PT ;  /* 0x0000000086867209 */ /* 0x002fec0007810000 */
[----:B------:R-:W1:Y:S01]  /*ebe0*/  SHFL.BFLY PT, R0, R133, 0x2, 0x1f ;  /* 0x0c401f0085007f89 */ /* 0x000e6200000e0000 */
        /* <DEDUP_REMOVED lines=43> */
[----:B------:R2:W2:Y:S01]  /*eea0*/  MUFU.EX2 R231, R0 ;  /* 0x0000000000e77308 */ /* 0x0004a20000000800 */
[C---:B------:R-:W-:Y:S02]  /*eeb0*/  FMUL.FTZ R50, R128.reuse, c[0x0][0x2d0] ;  /* 0x0000b40080327a20 */ /* 0x040fe40000410000 */
[----:B------:R-:W-:Y:S03]  /*eec0*/  FSEL R2, R128, RZ, P0 ;  /* 0x000000ff80027208 */ /* 0x000fe60000000000 */
[----:B------:R-:W-:Y:S02]  /*eed0*/  FSEL R50, R50, RZ, P0 ;  /* 0x000000ff32327208 */ /* 0x000fe40000000000 */
[----:B------:R-:W-:Y:S03]  /*eee0*/  ISETP.GT.AND P0, PT, R207, R236, PT ;  /* 0x000000eccf00720c */ /* 0x000fe60003f04270 */
[----:B-1----:R-:W-:Y:S04]  /*eef0*/  FFMA.FTZ R6, R14, c[0x0][0x2d0], -R50 ;  /* 0x0000b4000e067a23 */ /* 0x002fe80000010832 */
[----:B------:R-:W-:Y:S01]  /*ef00*/  MUFU.EX2 R200, R6 ;  /* 0x0000000600c87308 */ /* 0x000fe20000000800 */
[----:B--2---:R-:W-:Y:S01]  /*ef10*/  FFMA.FTZ R0, R161, c[0x0][0x2d0], -R27 ;  /* 0x0000b400a1007a23 */ /* 0x004fe2000001081b */
[----:B------:R-:W-:Y:S08]  /*ef20*/  F2FP.PACK_AB R28, R232, R231 ;  /* 0x000000e7e81c723e */ /* 0x000ff000000000ff */
        /* <DEDUP_REMOVED lines=9> */
[----:B-1----:R-:W-:Y:S02]  /*efc0*/  FFMA.FTZ R0, R20, c[0x0][0x2d0], -R48 ;  /* 0x0000b40014007a23 */ /* 0x002fe40000010830 */
[----:B------:R-:W1:Y:S06]  /*efd0*/  LDSM.16.MT88.4 R20, [R209+0x1880] ;  /* 0x00188000d114783b */ /* 0x000e6c0000004200 */
[----:B------:R2:W2:Y:S02]  /*efe0*/  MUFU.EX2 R230, R0 ;  /* 0x0000000000e67308 */ /* 0x0004a40000000800 */
[--C-:B--2---:R-:W-:Y:S01]  /*eff0*/  FFMA.FTZ R0, R8, c[0x0][0x2d0], -R49.reuse ;  /* 0x0000b40008007a23 */ /* 0x104fe20000010831 */
[----:B------:R-:W-:Y:S07]  /*f000*/  F2FP.PACK_AB R31, R230, R229 ;  /* 0x000000e5e61f723e */ /* 0x000fee00000000ff */
[----:B------:R2:W-:Y:S02]  /*f010*/  MUFU.EX2 R202, R0 ;  /* 0x0000000000ca7308 */ /* 0x0005e40000000800 */
[--C-:B--2---:R-:W-:Y:S08]  /*f020*/  FFMA.FTZ R0, R9, c[0x0][0x2d0], -R49.reuse ;  /* 0x0000b40009007a23 */ /* 0x104ff00000010831 */
[----:B------:R2:W1:Y:S02]  /*f030*/  MUFU.EX2 R203, R0 ;  /* 0x0000000000cb7308 */ /* 0x0004640000000800 */
[----:B--2---:R-:W-:Y:S01]  /*f040*/  FFMA.FTZ R0, R13, c[0x0][0x2d0], -R49 ;  /* 0x0000b4000d007a23 */ /* 0x004fe20000010831 */
[----:B-1----:R-:W-:Y:S07]  /*f050*/  F2FP.PACK_AB R32, R203, R202 ;  /* 0x000000cacb20723e */ /* 0x002fee00000000ff */
[----:B------:R1:W2:Y:S02]  /*f060*/  MUFU.EX2 R205, R0 ;  /* 0x0000000000cd7308 */ /* 0x0002a40000000800 */
[----:B-1----:R-:W-:Y:S01]  /*f070*/  FADD.FTZ R0, -R3, R129 ;  /* 0x0000008103007221 */ /* 0x002fe20000010100 */
[----:B--2---:R-:W-:Y:S03]  /*f080*/  F2FP.PACK_AB R34, R205, R204 ;  /* 0x000000cccd22723e */ /* 0x004fe600000000ff */
[----:B------:R-:W-:Y:S04]  /*f090*/  FMUL.FTZ R0, R0, c[0x0][0x2d0] ;  /* 0x0000b40000007a20 */ /* 0x000fe80000410000 */
[----:B------:R1:W2:Y:S02]  /*f0a0*/  MUFU.EX2 R25, R0 ;  /* 0x0000000000197308 */ /* 0x0002a40000000800 */
[----:B-1----:R-:W-:Y:S02]  /*f0b0*/  FADD.FTZ R0, -R4, R130 ;  /* 0x0000008204007221 */ /* 0x002fe40000010100 */
[--C-:B------:R-:W-:Y:S02]  /*f0c0*/  FFMA.FTZ R4, R11, c[0x0][0x2d0], -R50.reuse ;  /* 0x0000b4000b047a23 */ /* 0x100fe40000010832 */
[----:B------:R-:W-:Y:S04]  /*f0d0*/  FMUL.FTZ R0, R0, c[0x0][0x2d0] ;  /* 0x0000b40000007a20 */ /* 0x000fe80000410000 */
[----:B------:R1:W-:Y:S01]  /*f0e0*/  MUFU.EX2 R199, R4 ;  /* 0x0000000400c77308 */ /* 0x0003e20000000800 */
[C---:B--2---:R-:W-:Y:S02]  /*f0f0*/  FMUL.FTZ R16, R25.reuse, R152 ;  /* 0x0000009819107220 */ /* 0x044fe40000410000 */
[C---:B------:R-:W-:Y:S02]  /*f100*/  FMUL.FTZ R17, R25.reuse, R153 ;  /* 0x0000009919117220 */ /* 0x040fe40000410000 */
[C---:B------:R-:W-:Y:S02]  /*f110*/  FMUL.FTZ R100, R25.reuse, R100 ;  /* 0x0000006419647220 */ /* 0x040fe40000410000 */
[C---:B------:R-:W-:Y:S02]  /*f120*/  FMUL.FTZ R101, R25.reuse, R101 ;  /* 0x0000006519657220 */ /* 0x040fe40000410000 */
[C---:B------:R-:W-:Y:S01]  /*f130*/  FMUL.FTZ R112, R25.reuse, R112 ;  /* 0x0000007019707220 */ /* 0x040fe20000410000 */
[----:B------:R2:W2:Y:S01]  /*f140*/  MUFU.EX2 R24, R0 ;  /* 0x0000000000187308 */ /* 0x0004a20000000800 */
[C---:B------:R-:W-:Y:S02]  /*f150*/  FMUL.FTZ R113, R25.reuse, R113 ;  /* 0x0000007119717220 */ /* 0x040fe40000410000 */
[C---:B------:R-:W-:Y:S02]  /*f160*/  FMUL.FTZ R116, R25.reuse, R116 ;  /* 0x0000007419747220 */ /* 0x040fe40000410000 */
[C---:B------:R-:W-:Y:S02]  /*f170*/  FMUL.FTZ R117, R25.reuse, R117 ;  /* 0x0000007519757220 */ /* 0x040fe40000410000 */
[C---:B------:R-:W-:Y:S02]  /*f180*/  FMUL.FTZ R124, R25.reuse, R124 ;  /* 0x0000007c197c7220 */ /* 0x040fe40000410000 */
[C---:B------:R-:W-:Y:S02]  /*f190*/  FMUL.FTZ R125, R25.reuse, R125 ;  /* 0x0000007d197d7220 */ /* 0x040fe40000410000 */
[C---:B------:R-:W-:Y:S02]  /*f1a0*/  FMUL.FTZ R52, R25.reuse, R52 ;  /* 0x0000003419347220 */ /* 0x040fe40000410000 */
[C---:B------:R-:W-:Y:S02]  /*f1b0*/  FMUL.FTZ R53, R25.reuse, R53 ;  /* 0x0000003519357220 */ /* 0x040fe40000410000 */
[C---:B-1----:R-:W-:Y:S02]  /*f1c0*/  FMUL.FTZ R4, R25.reuse, R140 ;  /* 0x0000008c19047220 */ /* 0x042fe40000410000 */
[C---:B------:R-:W-:Y:S02]  /*f1d0*/  FMUL.FTZ R64, R25.reuse, R64 ;  /* 0x0000004019407220 */ /* 0x040fe40000410000 */
[C---:B------:R-:W-:Y:S02]  /*f1e0*/  FMUL.FTZ R65, R25.reuse, R65 ;  /* 0x0000004119417220 */ /* 0x040fe40000410000 */
[C---:B------:R-:W-:Y:S02]  /*f1f0*/  FMUL.FTZ R68, R25.reuse, R68 ;  /* 0x0000004419447220 */ /* 0x040fe40000410000 */
[----:B------:R-:W-:Y:S02]  /*f200*/  FMUL.FTZ R69, R25, R69 ;  /* 0x0000004519457220 */ /* 0x000fe40000410000 */
[----:B--2---:R-:W-:Y:S02]  /*f210*/  FADD.FTZ R0, -R5, R131 ;  /* 0x0000008305007221 */ /* 0x004fe40000010100 */
[--C-:B------:R-:W-:Y:S02]  /*f220*/  FFMA.FTZ R5, R10, c[0x0][0x2d0], -R50.reuse ;  /* 0x0000b4000a057a23 */ /* 0x100fe40000010832 */
[----:B------:R-:W-:Y:S02]  /*f230*/  FMUL.FTZ R0, R0, c[0x0][0x2d0] ;  /* 0x0000b40000007a20 */ /* 0x000fe40000410000 */
[----:B------:R-:W1:Y:S01]  /*f240*/  MUFU.EX2 R139, R5 ;  /* 0x00000005008b7308 */ /* 0x000e620000000800 */
[C---:B------:R-:W-:Y:S02]  /*f250*/  FMUL.FTZ R6, R24.reuse, R142 ;  /* 0x0000008e18067220 */ /* 0x040fe40000410000 */
[C---:B------:R-:W-:Y:S02]  /*f260*/  FMUL.FTZ R7, R24.reuse, R143 ;  /* 0x0000008f18077220 */ /* 0x040fe40000410000 */
[C---:B------:R-:W-:Y:S02]  /*f270*/  FMUL.FTZ R18, R24.reuse, R154 ;  /* 0x0000009a18127220 */ /* 0x040fe40000410000 */
[C---:B------:R-:W-:Y:S02]  /*f280*/  FMUL.FTZ R19, R24.reuse, R155 ;  /* 0x0000009b18137220 */ /* 0x040fe40000410000 */
[C---:B------:R-:W-:Y:S01]  /*f290*/  FMUL.FTZ R102, R24.reuse, R102 ;  /* 0x0000006618667220 */ /* 0x040fe20000410000 */
[----:B------:R2:W2:Y:S01]  /*f2a0*/  MUFU.EX2 R3, R0 ;  /* 0x0000000000037308 */ /* 0x0004a20000000800 */
[C---:B------:R-:W-:Y:S01]  /*f2b0*/  FMUL.FTZ R103, R24.reuse, R103 ;  /* 0x0000006718677220 */ /* 0x040fe20000410000 */
[----:B------:R-:W-:Y:S01]  /*f2c0*/  LDSM.16.MT88.4 R152, [R209+0x2080] ;  /* 0x00208000d198783b */ /* 0x000fe20000004200 */
[C---:B------:R-:W-:Y:S02]  /*f2d0*/  FMUL.FTZ R114, R24.reuse, R114 ;  /* 0x0000007218727220 */ /* 0x040fe40000410000 */
[C---:B------:R-:W-:Y:S02]  /*f2e0*/  FMUL.FTZ R115, R24.reuse, R115 ;  /* 0x0000007318737220 */ /* 0x040fe40000410000 */
[C---:B------:R-:W-:Y:S02]  /*f2f0*/  FMUL.FTZ R118, R24.reuse, R118 ;  /* 0x0000007618767220 */ /* 0x040fe40000410000 */
[C---:B------:R-:W-:Y:S02]  /*f300*/  FMUL.FTZ R119, R24.reuse, R119 ;  /* 0x0000007718777220 */ /* 0x040fe40000410000 */
[C---:B------:R-:W-:Y:S02]  /*f310*/  FMUL.FTZ R126, R24.reuse, R126 ;  /* 0x0000007e187e7220 */ /* 0x040fe40000410000 */
[C---:B------:R-:W-:Y:S01]  /*f320*/  FMUL.FTZ R127, R24.reuse, R127 ;  /* 0x0000007f187f7220 */ /* 0x040fe20000410000 */
[----:B-1----:R-:W-:Y:S01]  /*f330*/  F2FP.PACK_AB R33, R199, R139 ;  /* 0x0000008bc721723e */ /* 0x002fe200000000ff */
[----:B------:R-:W-:Y:S02]  /*f340*/  FMUL.FTZ R5, R25, R141 ;  /* 0x0000008d19057220 */ /* 0x000fe40000410000 */
[C---:B------:R-:W-:Y:S02]  /*f350*/  FMUL.FTZ R54, R24.reuse, R54 ;  /* 0x0000003618367220 */ /* 0x040fe40000410000 */
[C---:B------:R-:W-:Y:S02]  /*f360*/  FMUL.FTZ R55, R24.reuse, R55 ;  /* 0x0000003718377220 */ /* 0x040fe40000410000 */
[C---:B------:R-:W-:Y:S01]  /*f370*/  FMUL.FTZ R66, R24.reuse, R66 ;  /* 0x0000004218427220 */ /* 0x040fe20000410000 */
[-C--:B------:R-:W-:Y:S01]  /*f380*/  HMMA.16816.F32 R4, R28, R20.reuse, R4 ;  /* 0x000000141c04723c */ /* 0x080fe20000001804 */
[----:B------:R-:W-:Y:S02]  /*f390*/  FMUL.FTZ R67, R24, R67 ;  /* 0x0000004318437220 */ /* 0x000fe40000410000 */
[----:B--2---:R-:W-:Y:S02]  /*f3a0*/  FFMA.FTZ R0, R15, c[0x0][0x2d0], -R50 ;  /* 0x0000b4000f007a23 */ /* 0x004fe40000010832 */
[C---:B------:R-:W-:Y:S02]  /*f3b0*/  FMUL.FTZ R8, R3.reuse, R144 ;  /* 0x0000009003087220 */ /* 0x040fe40000410000 */
        /* <DEDUP_REMOVED lines=25> */
[----:B------:R-:W-:Y:S02]  /*f550*/  FMUL.FTZ R77, R3, R77 ;  /* 0x0000004d034d7220 */ /* 0x000fe40000410000 */
[C---:B------:R-:W-:Y:S02]  /*f560*/  FMUL.FTZ R80, R25.reuse, R80 ;  /* 0x0000005019507220 */ /* 0x040fe40000410000 */
[C---:B------:R-:W-:Y:S02]  /*f570*/  FMUL.FTZ R81, R25.reuse, R81 ;  /* 0x0000005119517220 */ /* 0x040fe40000410000 */
[C---:B------:R-:W-:Y:S02]  /*f580*/  FMUL.FTZ R82, R24.reuse, R82 ;  /* 0x0000005218527220 */ /* 0x040fe40000410000 */
[----:B------:R-:W-:Y:S02]  /*f590*/  FMUL.FTZ R83, R24, R83 ;  /* 0x0000005318537220 */ /* 0x000fe40000410000 */
[--C-:B-1----:R-:W-:Y:S02]  /*f5a0*/  FFMA.FTZ R2, R166, c[0x0][0x2d0], -R27.reuse ;  /* 0x0000b400a6027a23 */ /* 0x102fe4000001081b */
[C---:B------:R-:W-:Y:S02]  /*f5b0*/  FMUL.FTZ R84, R25.reuse, R84 ;  /* 0x0000005419547220 */ /* 0x040fe40000410000 */
[----:B------:R1:W1:Y:S01]  /*f5c0*/  MUFU.EX2 R197, R2 ;  /* 0x0000000200c57308 */ /* 0x0002620000000800 */
[----:B------:R-:W-:Y:S02]  /*f5d0*/  FMUL.FTZ R85, R25, R85 ;  /* 0x0000005519557220 */ /* 0x000fe40000410000 */
[----:B------:R-:W-:Y:S02]  /*f5e0*/  FMUL.FTZ R86, R24, R86 ;  /* 0x0000005618567220 */ /* 0x000fe40000410000 */
[C---:B--2---:R-:W-:Y:S02]  /*f5f0*/  FMUL.FTZ R10, R0.reuse, R146 ;  /* 0x00000092000a7220 */ /* 0x044fe40000410000 */
[C---:B------:R-:W-:Y:S02]  /*f600*/  FMUL.FTZ R11, R0.reuse, R147 ;  /* 0x00000093000b7220 */ /* 0x040fe40000410000 */
[C---:B------:R-:W-:Y:S02]  /*f610*/  FMUL.FTZ R106, R0.reuse, R106 ;  /* 0x0000006a006a7220 */ /* 0x040fe40000410000 */
[C---:B------:R-:W-:Y:S02]  /*f620*/  FMUL.FTZ R107, R0.reuse, R107 ;  /* 0x0000006b006b7220 */ /* 0x040fe40000410000 */
[C---:B------:R-:W-:Y:S01]  /*f630*/  FMUL.FTZ R110, R0.reuse, R110 ;  /* 0x0000006e006e7220 */ /* 0x040fe20000410000 */
[C---:B------:R-:W-:Y:S01]  /*f640*/  HMMA.16816.F32 R8, R32.reuse, R20, R8 ;  /* 0x000000142008723c */ /* 0x040fe20000001808 */
[C---:B------:R-:W-:Y:S02]  /*f650*/  FMUL.FTZ R14, R0.reuse, R150 ;  /* 0x00000096000e7220 */ /* 0x040fe40000410000 */
[C---:B------:R-:W-:Y:S02]  /*f660*/  FMUL.FTZ R15, R0.reuse, R151 ;  /* 0x00000097000f7220 */ /* 0x040fe40000410000 */
[C---:B------:R-:W-:Y:S02]  /*f670*/  FMUL.FTZ R111, R0.reuse, R111 ;  /* 0x0000006f006f7220 */ /* 0x040fe40000410000 */
[C---:B------:R-:W-:Y:S02]  /*f680*/  FMUL.FTZ R122, R0.reuse, R122 ;  /* 0x0000007a007a7220 */ /* 0x040fe40000410000 */
[C---:B------:R-:W-:Y:S01]  /*f690*/  FMUL.FTZ R123, R0.reuse, R123 ;  /* 0x0000007b007b7220 */ /* 0x040fe20000410000 */
[-C--:B------:R-:W-:Y:S02]  /*f6a0*/  HMMA.16816.F32 R12, R32, R22.reuse, R12 ;  /* 0x00000016200c723c */ /* 0x080fe4000000180c */
[--C-:B-1----:R-:W-:Y:S02]  /*f6b0*/  FFMA.FTZ R2, R165, c[0x0][0x2d0], -R48.reuse ;  /* 0x0000b400a5027a23 */ /* 0x102fe40000010830 */
[C---:B------:R-:W-:Y:S02]  /*f6c0*/  FMUL.FTZ R20, R3.reuse, R156 ;  /* 0x0000009c03147220 */ /* 0x040fe40000410000 */
[----:B------:R1:W-:Y:S01]  /*f6d0*/  MUFU.EX2 R196, R2 ;  /* 0x0000000200c47308 */ /* 0x0003e20000000800 */
[----:B------:R-:W-:Y:S01]  /*f6e0*/  FMUL.FTZ R21, R3, R157 ;  /* 0x0000009d03157220 */ /* 0x000fe20000410000 */
        /* <DEDUP_REMOVED lines=9> */
[C---:B------:R-:W-:Y:S03]  /*f780*/  FMUL.FTZ R74, R0.reuse, R74 ;  /* 0x0000004a004a7220 */ /* 0x040fe60000410000 */
[C---:B------:R-:W-:Y:S02]  /*f790*/  FMUL.FTZ R75, R0.reuse, R75 ;  /* 0x0000004b004b7220 */ /* 0x040fe40000410000 */
[----:B-1----:R-:W-:Y:S02]  /*f7a0*/  FFMA.FTZ R2, R167, c[0x0][0x2d0], -R48 ;  /* 0x0000b400a7027a23 */ /* 0x002fe40000010830 */
[-C--:B------:R-:W-:Y:S01]  /*f7b0*/  HMMA.16816.F32 R108, R32, R38.reuse, R108 ;  /* 0x00000026206c723c */ /* 0x080fe2000000186c */
[C---:B------:R-:W-:Y:S01]  /*f7c0*/  FMUL.FTZ R78, R0.reuse, R78 ;  /* 0x0000004e004e7220 */ /* 0x040fe20000410000 */
[----:B------:R1:W2:Y:S02]  /*f7d0*/  MUFU.EX2 R195, R2 ;  /* 0x0000000200c37308 */ /* 0x0002a40000000800 */
[----:B------:R-:W-:Y:S02]  /*f7e0*/  FMUL.FTZ R79, R0, R79 ;  /* 0x0000004f004f7220 */ /* 0x000fe40000410000 */
[----:B------:R-:W-:Y:S02]  /*f7f0*/  FMUL.FTZ R87, R24, R87 ;  /* 0x0000005718577220 */ /* 0x000fe40000410000 */
[C---:B------:R-:W-:Y:S01]  /*f800*/  HMMA.16816.F32 R112, R28.reuse, R38, R112 ;  /* 0x000000261c70723c */ /* 0x040fe20000001870 */
[----:B------:R-:W2:Y:S03]  /*f810*/  LDSM.16.MT88.4 R36, [R210+0x2480] ;  /* 0x00248000d224783b */ /* 0x000ea60000004200 */
        /* <DEDUP_REMOVED lines=8> */
[----:B-1----:R-:W-:Y:S02]  /*f8a0*/  FFMA.FTZ R2, R169, c[0x0][0x2d0], -R27 ;  /* 0x0000b400a9027a23 */ /* 0x002fe4000001081b */
[C---:B------:R-:W-:Y:S02]  /*f8b0*/  FMUL.FTZ R94, R0.reuse, R94 ;  /* 0x0000005e005e7220 */ /* 0x040fe40000410000 */
[-C--:B------:R-:W-:Y:S01]  /*f8c0*/  HMMA.16816.F32 R20, R32, R42.reuse, R20 ;  /* 0x0000002a2014723c */ /* 0x080fe20000001814 */
[----:B------:R1:W-:Y:S03]  /*f8d0*/  MUFU.EX2 R194, R2 ;  /* 0x0000000200c27308 */ /* 0x0003e60000000800 */
[----:B------:R-:W-:Y:S02]  /*f8e0*/  FMUL.FTZ R95, R0, R95 ;  /* 0x0000005f005f7220 */ /* 0x000fe40000410000 */
[C---:B------:R-:W-:Y:S02]  /*f8f0*/  FMUL.FTZ R96, R25.reuse, R96 ;  /* 0x0000006019607220 */ /* 0x040fe40000410000 */
[C---:B------:R-:W-:Y:S01]  /*f900*/  HMMA.16816.F32 R124, R28.reuse, R42, R124 ;  /* 0x0000002a1c7c723c */ /* 0x040fe2000000187c */
[----:B------:R-:W5:Y:S03]  /*f910*/  LDSM.16.MT88.4 R40, [R209+0x3080] ;  /* 0x00308000d128783b */ /* 0x000f660000004200 */
[----:B------:R-:W-:Y:S02]  /*f920*/  FMUL.FTZ R97, R25, R97 ;  /* 0x0000006119617220 */ /* 0x000fe40000410000 */
[C---:B------:R-:W-:Y:S02]  /*f930*/  FMUL.FTZ R98, R24.reuse, R98 ;  /* 0x0000006218627220 */ /* 0x040fe40000410000 */
[C---:B------:R-:W-:Y:S01]  /*f940*/  FMUL.FTZ R99, R24.reuse, R99 ;  /* 0x0000006318637220 */ /* 0x040fe20000410000 */
[-C--:B--2---:R-:W-:Y:S03]  /*f950*/  HMMA.16816.F32 R52, R28, R36.reuse, R52 ;  /* 0x000000241c34723c */ /* 0x084fe60000001834 */
[----:B----4-:R-:W-:Y:S02]  /*f960*/  FFMA.FTZ R3, R3, R238, R202 ;  /* 0x000000ee03037223 */ /* 0x010fe400000100ca */
[----:B------:R-:W-:Y:S02]  /*f970*/  FFMA.FTZ R25, R25, R240, R231 ;  /* 0x000000f019197223 */ /* 0x000fe400000100e7 */
[----:B------:R-:W-:Y:S01]  /*f980*/  FADD.FTZ R3, R203, R3 ;  /* 0x00000003cb037221 */ /* 0x000fe20000010000 */
[C---:B------:R-:W-:Y:S01]  /*f990*/  HMMA.16816.F32 R56, R32.reuse, R36, R56 ;  /* 0x000000242038723c */ /* 0x040fe20000001838 */
[----:B-1----:R-:W-:Y:S03]  /*f9a0*/  FFMA.FTZ R2, R171, c[0x0][0x2d0], -R27 ;  /* 0x0000b400ab027a23 */ /* 0x002fe6000001081b */
[----:B---3--:R-:W-:Y:S01]  /*f9b0*/  FFMA.FTZ R24, R24, R239, R206 ;  /* 0x000000ef18187223 */ /* 0x008fe200000100ce */
[----:B------:R1:W2:Y:S03]  /*f9c0*/  MUFU.EX2 R193, R2 ;  /* 0x0000000200c17308 */ /* 0x0002a60000000800 */
[-C--:B------:R-:W-:Y:S01]  /*f9d0*/  HMMA.16816.F32 R60, R32, R38.reuse, R60 ;  /* 0x00000026203c723c */ /* 0x080fe2000000183c */
[----:B------:R-:W-:Y:S04]  /*f9e0*/  FADD.FTZ R24, R228, R24 ;  /* 0x00000018e4187221 */ /* 0x000fe80000010000 */
[----:B------:R-:W-:Y:S03]  /*f9f0*/  FADD.FTZ R24, R229, R24 ;  /* 0x00000018e5187221 */ /* 0x000fe60000010000 */
[C---:B------:R-:W-:Y:S01]  /*fa00*/  HMMA.16816.F32 R64, R28.reuse, R38, R64 ;  /* 0x000000261c40723c */ /* 0x040fe20000001840 */
[----:B------:R-:W3:Y:S07]  /*fa10*/  LDSM.16.MT88.4 R36, [R210+0x3080] ;  /* 0x00308000d224783b */ /* 0x000eee0000004200 */
[-C--:B-----5:R-:W-:Y:S01]  /*fa20*/  HMMA.16816.F32 R68, R28, R40.reuse, R68 ;  /* 0x000000281c44723c */ /* 0x0a0fe20000001844 */
[--C-:B-1----:R-:W-:Y:S07]  /*fa30*/  FFMA.FTZ R2, R168, c[0x0][0x2d0], -R48.reuse ;  /* 0x0000b400a8027a23 */ /* 0x102fee0000010830 */
[C---:B------:R-:W-:Y:S01]  /*fa40*/  HMMA.16816.F32 R72, R32.reuse, R40, R72 ;  /* 0x000000282048723c */ /* 0x040fe20000001848 */
[----:B------:R1:W-:Y:S07]  /*fa50*/  MUFU.EX2 R192, R2 ;  /* 0x0000000200c07308 */ /* 0x0003ee0000000800 */
[-C--:B------:R-:W-:Y:S08]  /*fa60*/  HMMA.16816.F32 R76, R32, R42.reuse, R76 ;  /* 0x0000002a204c723c */ /* 0x080ff0000000184c */
[C---:B------:R-:W-:Y:S01]  /*fa70*/  HMMA.16816.F32 R80, R28.reuse, R42, R80 ;  /* 0x0000002a1c50723c */ /* 0x040fe20000001850 */
[----:B------:R-:W4:Y:S07]  /*fa80*/  LDSM.16.MT88.4 R40, [R209+0x1c80] ;  /* 0x001c8000d128783b */ /* 0x000f2e0000004200 */
[-C--:B---3--:R-:W-:Y:S01]  /*fa90*/  HMMA.16816.F32 R84, R28, R36.reuse, R84 ;  /* 0x000000241c54723c */ /* 0x088fe20000001854 */
[----:B-1----:R-:W-:Y:S04]  /*faa0*/  FFMA.FTZ R2, R170, c[0x0][0x2d0], -R48 ;  /* 0x0000b400aa027a23 */ /* 0x002fe80000010830 */
[----:B------:R1:W3:Y:S03]  /*fab0*/  MUFU.EX2 R191, R2 ;  /* 0x0000000200bf7308 */ /* 0x0002e60000000800 */
[C---:B------:R-:W-:Y:S08]  /*fac0*/  HMMA.16816.F32 R88, R32.reuse, R36, R88 ;  /* 0x000000242058723c */ /* 0x040ff00000001858 */
[-C--:B------:R-:W-:Y:S08]  /*fad0*/  HMMA.16816.F32 R92, R32, R38.reuse, R92 ;  /* 0x00000026205c723c */ /* 0x080ff0000000185c */
[----:B------:R-:W-:Y:S01]  /*fae0*/  HMMA.16816.F32 R96, R28, R38, R96 ;  /* 0x000000261c60723c */ /* 0x000fe20000001860 */
[----:B------:R-:W-:Y:S03]  /*faf0*/  LDSM.16.MT88.4 R36, [R209+0x2880] ;  /* 0x00288000d124783b */ /* 0x000fe60000004200 */
[--C-:B-1----:R-:W-:Y:S03]  /*fb00*/  FFMA.FTZ R2, R51, c[0x0][0x2d0], -R49.reuse ;  /* 0x0000b40033027a23 */ /* 0x102fe60000010831 */
[----:B------:R-:W-:Y:S01]  /*fb10*/  F2FP.PACK_AB R28, R197, R198 ;  /* 0x000000c6c51c723e */ /* 0x000fe200000000ff */
[----:B------:R1:W-:Y:S01]  /*fb20*/  MUFU.EX2 R190, R2 ;  /* 0x0000000200be7308 */ /* 0x0003e20000000800 */
[----:B------:R-:W-:Y:S03]  /*fb30*/  F2FP.PACK_AB R29, R195, R196 ;  /* 0x000000c4c31d723e */ /* 0x000fe600000000ff */
[----:B--2---:R-:W-:Y:S02]  /*fb40*/  F2FP.PACK_AB R30, R193, R194 ;  /* 0x000000c2c11e723e */ /* 0x004fe400000000ff */
[----:B---3--:R-:W-:Y:S07]  /*fb50*/  F2FP.PACK_AB R31, R191, R192 ;  /* 0x000000c0bf1f723e */ /* 0x008fee00000000ff */
[-C--:B----4-:R-:W-:Y:S01]  /*fb60*/  HMMA.16816.F32 R4, R28, R40.reuse, R4 ;  /* 0x000000281c04723c */ /* 0x090fe20000001804 */
        /* <DEDUP_REMOVED lines=10> */
[--C-:B-1----:R-:W-:Y:S02]  /*fc10*/  FFMA.FTZ R2, R45, c[0x0][0x2d0], -R50.reuse ;  /* 0x0000b4002d027a23 */ /* 0x102fe40000010832 */
[----:B------:R-:W1:Y:S06]  /*fc20*/  LDSM.16.MT88.4 R44, [R210+0x1c80] ;  /* 0x001c8000d22c783b */ /* 0x000e6c0000004200 */
[----:B------:R2:W3:Y:S02]  /*fc30*/  MUFU.EX2 R136, R2 ;  /* 0x0000000200887308 */ /* 0x0004e40000000800 */
[--C-:B--2---:R-:W-:Y:S01]  /*fc40*/  FFMA.FTZ R2, R137, c[0x0][0x2d0], -R50.reuse ;  /* 0x0000b40089027a23 */ /* 0x104fe20000010832 */
[----:B---3--:R-:W-:Y:S07]  /*fc50*/  F2FP.PACK_AB R33, R136, R171 ;  /* 0x000000ab8821723e */ /* 0x008fee00000000ff */
[----:B------:R2:W-:Y:S02]  /*fc60*/  MUFU.EX2 R131, R2 ;  /* 0x0000000200837308 */ /* 0x0005e40000000800 */
[----:B--2---:R-:W-:Y:S08]  /*fc70*/  FFMA.FTZ R2, R138, c[0x0][0x2d0], -R50 ;  /* 0x0000b4008a027a23 */ /* 0x004ff00000010832 */
[----:B------:R2:W3:Y:S02]  /*fc80*/  MUFU.EX2 R135, R2 ;  /* 0x0000000200877308 */ /* 0x0004e40000000800 */
[--C-:B--2---:R-:W-:Y:S01]  /*fc90*/  FFMA.FTZ R2, R177, c[0x0][0x2d0], -R27.reuse ;  /* 0x0000b400b1027a23 */ /* 0x104fe2000001081b */
[----:B---3--:R-:W-:Y:S07]  /*fca0*/  F2FP.PACK_AB R35, R135, R131 ;  /* 0x000000838723723e */ /* 0x008fee00000000ff */
[----:B------:R2:W-:Y:S01]  /*fcb0*/  MUFU.EX2 R169, R2 ;  /* 0x0000000200a97308 */ /* 0x0005e20000000800 */
[C---:B------:R-:W-:Y:S08]  /*fcc0*/  HMMA.16816.F32 R8, R32.reuse, R40, R8 ;  /* 0x000000282008723c */ /* 0x040ff00000001808 */
[-C--:B------:R-:W-:Y:S08]  /*fcd0*/  HMMA.16816.F32 R12, R32, R42.reuse, R12 ;  /* 0x0000002a200c723c */ /* 0x080ff0000000180c */
[C---:B------:R-:W-:Y:S01]  /*fce0*/  HMMA.16816.F32 R16, R28.reuse, R42, R16 ;  /* 0x0000002a1c10723c */ /* 0x040fe20000001810 */
[----:B------:R-:W3:Y:S03]  /*fcf0*/  LDSM.16.MT88.4 R40, [R210+0x2880] ;  /* 0x00288000d228783b */ /* 0x000ee60000004200 */
[--C-:B--2---:R-:W-:Y:S04]  /*fd00*/  FFMA.FTZ R2, R178, c[0x0][0x2d0], -R27.reuse ;  /* 0x0000b400b2027a23 */ /* 0x104fe8000001081b */
[-C--:B-1----:R-:W-:Y:S01]  /*fd10*/  HMMA.16816.F32 R100, R28, R44.reuse, R100 ;  /* 0x0000002c1c64723c */ /* 0x082fe20000001864 */
[----:B------:R1:W2:Y:S07]  /*fd20*/  MUFU.EX2 R170, R2 ;  /* 0x0000000200aa7308 */ /* 0x0002ae0000000800 */
[C---:B------:R-:W-:Y:S08]  /*fd30*/  HMMA.16816.F32 R104, R32.reuse, R44, R104 ;  /* 0x0000002c2068723c */ /* 0x040ff00000001868 */
[-C--:B------:R-:W-:Y:S08]  /*fd40*/  HMMA.16816.F32 R108, R32, R46.reuse, R108 ;  /* 0x0000002e206c723c */ /* 0x080ff0000000186c */
[C---:B------:R-:W-:Y:S01]  /*fd50*/  HMMA.16816.F32 R112, R28.reuse, R46, R112 ;  /* 0x0000002e1c70723c */ /* 0x040fe20000001870 */
[--C-:B-1----:R-:W-:Y:S01]  /*fd60*/  FFMA.FTZ R2, R175, c[0x0][0x2d0], -R48.reuse ;  /* 0x0000b400af027a23 */ /* 0x102fe20000010830 */
[----:B------:R-:W1:Y:S03]  /*fd70*/  LDSM.16.MT88.4 R44, [R209+0x3480] ;  /* 0x00348000d12c783b */ /* 0x000e660000004200 */
[----:B------:R4:W-:Y:S03]  /*fd80*/  MUFU.EX2 R168, R2 ;  /* 0x0000000200a87308 */ /* 0x0009e60000000800 */
[-C--:B------:R-:W-:Y:S08]  /*fd90*/  HMMA.16816.F32 R116, R28, R36.reuse, R116 ;  /* 0x000000241c74723c */ /* 0x080ff00000001874 */
[C---:B------:R-:W-:Y:S08]  /*fda0*/  HMMA.16816.F32 R120, R32.reuse, R36, R120 ;  /* 0x000000242078723c */ /* 0x040ff00000001878 */
[-C--:B------:R-:W-:Y:S01]  /*fdb0*/  HMMA.16816.F32 R20, R32, R38.reuse, R20 ;  /* 0x000000262014723c */ /* 0x080fe20000001814 */
[--C-:B----4-:R-:W-:Y:S07]  /*fdc0*/  FFMA.FTZ R2, R176, c[0x0][0x2d0], -R48.reuse ;  /* 0x0000b400b0027a23 */ /* 0x110fee0000010830 */
[C---:B------:R-:W-:Y:S01]  /*fdd0*/  HMMA.16816.F32 R124, R28.reuse, R38, R124 ;  /* 0x000000261c7c723c */ /* 0x040fe2000000187c */
[----:B------:R4:W5:Y:S01]  /*fde0*/  MUFU.EX2 R167, R2 ;  /* 0x0000000200a77308 */ /* 0x0009620000000800 */
[----:B------:R-:W2:Y:S06]  /*fdf0*/  LDSM.16.MT88.4 R36, [R210+0x3480] ;  /* 0x00348000d224783b */ /* 0x000eac0000004200 */
[-C--:B---3--:R-:W-:Y:S08]  /*fe00*/  HMMA.16816.F32 R52, R28, R40.reuse, R52 ;  /* 0x000000281c34723c */ /* 0x088ff00000001834 */
[C---:B------:R-:W-:Y:S08]  /*fe10*/  HMMA.16816.F32 R56, R32.reuse, R40, R56 ;  /* 0x000000282038723c */ /* 0x040ff00000001838 */
[-C--:B------:R-:W-:Y:S01]  /*fe20*/  HMMA.16816.F32 R60, R32, R42.reuse, R60 ;  /* 0x0000002a203c723c */ /* 0x080fe2000000183c */
[--C-:B----4-:R-:W-:Y:S03]  /*fe30*/  FFMA.FTZ R2, R185, c[0x0][0x2d0], -R27.reuse ;  /* 0x0000b400b9027a23 */ /* 0x110fe6000001081b */
[----:B------:R-:W-:Y:S01]  /*fe40*/  FFMA.FTZ R27, R184, c[0x0][0x2d0], -R27 ;  /* 0x0000b400b81b7a23 */ /* 0x000fe2000001081b */
[----:B------:R3:W-:Y:S03]  /*fe50*/  MUFU.EX2 R166, R2 ;  /* 0x0000000200a67308 */ /* 0x0007e60000000800 */
[C---:B------:R-:W-:Y:S01]  /*fe60*/  HMMA.16816.F32 R64, R28.reuse, R42, R64 ;  /* 0x0000002a1c40723c */ /* 0x040fe20000001840 */
[----:B------:R-:W4:Y:S06]  /*fe70*/  LDSM.16.MT88.4 R40, [R210+0x2080] ;  /* 0x00208000d228783b */ /* 0x000f2c0000004200 */
[----:B------:R-:W2:Y:S01]  /*fe80*/  MUFU.EX2 R165, R27 ;  /* 0x0000001b00a57308 */ /* 0x000ea20000000800 */
[-C--:B-1----:R-:W-:Y:S08]  /*fe90*/  HMMA.16816.F32 R68, R28, R44.reuse, R68 ;  /* 0x0000002c1c44723c */ /* 0x082ff00000001844 */
[C---:B------:R-:W-:Y:S01]  /*fea0*/  HMMA.16816.F32 R72, R32.reuse, R44, R72 ;  /* 0x0000002c2048723c */ /* 0x040fe20000001848 */
[--C-:B---3--:R-:W-:Y:S03]  /*feb0*/  FFMA.FTZ R2, R181, c[0x0][0x2d0], -R48.reuse ;  /* 0x0000b400b5027a23 */ /* 0x108fe60000010830 */
[----:B------:R-:W-:Y:S04]  /*fec0*/  FFMA.FTZ R48, R182, c[0x0][0x2d0], -R48 ;  /* 0x0000b400b6307a23 */ /* 0x000fe80000010830 */
[-C--:B------:R-:W-:Y:S01]  /*fed0*/  HMMA.16816.F32 R76, R32, R46.reuse, R76 ;  /* 0x0000002e204c723c */ /* 0x080fe2000000184c */
[----:B------:R1:W-:Y:S07]  /*fee0*/  MUFU.EX2 R164, R2 ;  /* 0x0000000200a47308 */ /* 0x0003ee0000000800 */
[C---:B------:R-:W-:Y:S01]  /*fef0*/  HMMA.16816.F32 R80, R28.reuse, R46, R80 ;  /* 0x0000002e1c50723c */ /* 0x040fe20000001850 */
[----:B------:R-:W3:Y:S02]  /*ff00*/  LDSM.16.MT88.4 R44, [R209+0x2c80] ;  /* 0x002c8000d12c783b */ /* 0x000ee40000004200 */
[----:B------:R-:W3:Y:S05]  /*ff10*/  MUFU.EX2 R163, R48 ;  /* 0x0000003000a37308 */ /* 0x000eea0000000800 */
[-C--:B--2---:R-:W-:Y:S08]  /*ff20*/  HMMA.16816.F32 R84, R28, R36.reuse, R84 ;  /* 0x000000241c54723c */ /* 0x084ff00000001854 */
[C---:B------:R-:W-:Y:S01]  /*ff30*/  HMMA.16816.F32 R88, R32.reuse, R36, R88 ;  /* 0x000000242058723c */ /* 0x040fe20000001858 */
[--C-:B-1----:R-:W-:Y:S04]  /*ff40*/  FFMA.FTZ R2, R180, c[0x0][0x2d0], -R49.reuse ;  /* 0x0000b400b4027a23 */ /* 0x102fe80000010831 */
[----:B------:R1:W-:Y:S03]  /*ff50*/  MUFU.EX2 R162, R2 ;  /* 0x0000000200a27308 */ /* 0x0003e60000000800 */
[-C--:B------:R-:W-:Y:S08]  /*ff60*/  HMMA.16816.F32 R92, R32, R38.reuse, R92 ;  /* 0x00000026205c723c */ /* 0x080ff0000000185c */
[----:B------:R-:W-:Y:S01]  /*ff70*/  HMMA.16816.F32 R96, R28, R38, R96 ;  /* 0x000000261c60723c */ /* 0x000fe20000001860 */
[----:B------:R-:W-:Y:S06]  /*ff80*/  LDSM.16.MT88.4 R36, [R209+0x3880] ;  /* 0x00388000d124783b */ /* 0x000fec0000004200 */
[----:B------:R-:W-:Y:S02]  /*ff90*/  F2FP.PACK_AB R28, R170, R169 ;  /* 0x000000a9aa1c723e */ /* 0x000fe400000000ff */
[----:B-----5:R-:W-:Y:S03]  /*ffa0*/  F2FP.PACK_AB R29, R167, R168 ;  /* 0x000000a8a71d723e */ /* 0x020fe600000000ff */
[----:B------:R-:W-:Y:S01]  /*ffb0*/  F2FP.PACK_AB R30, R165, R166 ;  /* 0x000000a6a51e723e */ /* 0x000fe200000000ff */
[--C-:B-1----:R-:W-:Y:S01]  /*ffc0*/  FFMA.FTZ R2, R183, c[0x0][0x2d0], -R49.reuse ;  /* 0x0000b400b7027a23 */ /* 0x102fe20000010831 */
[----:B---3--:R-:W-:Y:S03]  /*ffd0*/  F2FP.PACK_AB R31, R163, R164 ;  /* 0x000000a4a31f723e */ /* 0x008fe600000000ff */
[----:B------:R1:W2:Y:S04]  /*ffe0*/  MUFU.EX2 R138, R2 ;  /* 0x00000002008a7308 */ /* 0x0002a80000000800 */
[-C--:B------:R-:W-:Y:S01]  /*fff0*/  HMMA.16816.F32 R140, R28, R152.reuse, R4 ;  /* 0x000000981c8c723c */ /* 0x080fe20000001804 */
[----:B------:R-:W-:Y:S01]  /*10000*/  LDSM.16.MT88.4 R4, [R210+0x3880] ;  /* 0x00388000d204783b */ /* 0x000fe20000004200 */
[--C-:B-1----:R-:W-:Y:S01]  /*10010*/  FFMA.FTZ R2, R187, c[0x0][0x2d0], -R49.reuse ;  /* 0x0000b400bb027a23 */ /* 0x102fe20000010831 */
[----:B--2---:R-:W-:Y:S01]  /*10020*/  F2FP.PACK_AB R32, R138, R162 ;  /* 0x000000a28a20723e */ /* 0x004fe200000000ff */
[----:B------:R-:W-:Y:S02]  /*10030*/  FFMA.FTZ R49, R188, c[0x0][0x2d0], -R49 ;  /* 0x0000b400bc317a23 */ /* 0x000fe40000010831 */
[----:B------:R1:W-:Y:S10]  /*10040*/  MUFU.EX2 R161, R2 ;  /* 0x0000000200a17308 */ /* 0x0003f40000000800 */
[----:B------:R-:W2:Y:S01]  /*10050*/  MUFU.EX2 R137, R49 ;  /* 0x0000003100897308 */ /* 0x000ea20000000800 */
[--C-:B-1----:R-:W-:Y:S09]  /*10060*/  FFMA.FTZ R2, R160, c[0x0][0x2d0], -R50.reuse ;  /* 0x0000b400a0027a23 */ /* 0x102ff20000010832 */
[----:B------:R1:W-:Y:S01]  /*10070*/  MUFU.EX2 R130, R2 ;  /* 0x0000000200827308 */ /* 0x0003e20000000800 */
[----:B--2---:R-:W-:Y:S01]  /*10080*/  F2FP.PACK_AB R34, R137, R161 ;  /* 0x000000a18922723e */ /* 0x004fe200000000ff */
[--C-:B-1----:R-:W-:Y:S08]  /*10090*/  FFMA.FTZ R2, R179, c[0x0][0x2d0], -R50.reuse ;  /* 0x0000b400b3027a23 */ /* 0x102ff00000010832 */
[----:B------:R1:W2:Y:S02]  /*100a0*/  MUFU.EX2 R129, R2 ;  /* 0x0000000200817308 */ /* 0x0002a40000000800 */
[--C-:B-1----:R-:W-:Y:S01]  /*100b0*/  FFMA.FTZ R2, R186, c[0x0][0x2d0], -R50.reuse ;  /* 0x0000b400ba027a23 */ /* 0x102fe20000010832 */
[----:B--2---:R-:W-:Y:S01]  /*100c0*/  F2FP.PACK_AB R33, R129, R130 ;  /* 0x000000828121723e */ /* 0x004fe200000000ff */
[----:B------:R-:W-:Y:S06]  /*100d0*/  FFMA.FTZ R50, R26, c[0x0][0x2d0], -R50 ;  /* 0x0000b4001a327a23 */ /* 0x000fec0000010832 */
[----:B------:R1:W-:Y:S10]  /*100e0*/  MUFU.EX2 R27, R2 ;  /* 0x00000002001b7308 */ /* 0x0003f40000000800 */
[----:B------:R-:W2:Y:S01]  /*100f0*/  MUFU.EX2 R26, R50 ;  /* 0x00000032001a7308 */ /* 0x000ea20000000800 */
[----:B-1----:R-:W-:Y:S04]  /*10100*/  FADD.FTZ R2, R232, R25 ;  /* 0x00000019e8027221 */ /* 0x002fe80000010000 */
[----:B------:R-:W-:Y:S01]  /*10110*/  FADD.FTZ R2, R233, R2 ;  /* 0x00000002e9027221 */ /* 0x000fe20000010000 */
[----:B--2---:R-:W-:Y:S01]  /*10120*/  F2FP.PACK_AB R35, R26, R27 ;  /* 0x0000001b1a23723e */ /* 0x004fe200000000ff */
[----:B------:R-:W1:Y:S06]  /*10130*/  LDSM.16.MT88.4 R48, [R210+0x2c80] ;  /* 0x002c8000d230783b */ /* 0x000e6c0000004200 */
[C---:B------:R-:W-:Y:S07]  /*10140*/  HMMA.16816.F32 R144, R32.reuse, R152, R8 ;  /* 0x000000982090723c */ /* 0x040fee0000001808 */
[----:B------:R-:W-:Y:S01]  /*10150*/  FADD.FTZ R8, R204, R3 ;  /* 0x00000003cc087221 */ /* 0x000fe20000010000 */
[-C--:B------:R-:W-:Y:S01]  /*10160*/  HMMA.16816.F32 R148, R32, R154.reuse, R12 ;  /* 0x0000009a2094723c */ /* 0x080fe2000000180c */
[----:B------:R-:W-:Y:S03]  /*10170*/  FFMA.FTZ R3, R0, R237, R139 ;  /* 0x000000ed00037223 */ /* 0x000fe6000001008b */
[----:B------:R-:W-:Y:S02]  /*10180*/  FADD.FTZ R0, R205, R8 ;  /* 0x00000008cd007221 */ /* 0x000fe40000010000 */
[----:B------:R-:W-:Y:S02]  /*10190*/  FADD.FTZ R9, R234, R2 ;  /* 0x00000002ea097221 */ /* 0x000fe40000010000 */
[C---:B------:R-:W-:Y:S01]  /*101a0*/  HMMA.16816.F32 R152, R28.reuse, R154, R16 ;  /* 0x0000009a1c98723c */ /* 0x040fe20000001810 */
[----:B------:R-:W-:Y:S03]  /*101b0*/  FADD.FTZ R8, R190, R0 ;  /* 0x00000000be087221 */ /* 0x000fe60000010000 */
[----:B------:R-:W-:Y:S02]  /*101c0*/  FADD.FTZ R2, R230, R24 ;  /* 0x00000018e6027221 */ /* 0x000fe40000010000 */
[----:B------:R-:W-:Y:S02]  /*101d0*/  FADD.FTZ R9, R198, R9 ;  /* 0x00000009c6097221 */ /* 0x000fe40000010000 */
[-C--:B----4-:R-:W-:Y:S01]  /*101e0*/  HMMA.16816.F32 R100, R28, R40.reuse, R100 ;  /* 0x000000281c64723c */ /* 0x090fe20000001864 */
[----:B------:R-:W-:Y:S03]  /*101f0*/  FADD.FTZ R10, R196, R2 ;  /* 0x00000002c40a7221 */ /* 0x000fe60000010000 */
[----:B------:R-:W-:Y:S02]  /*10200*/  FADD.FTZ R2, R197, R9 ;  /* 0x00000009c5027221 */ /* 0x000fe40000010000 */
[----:B------:R-:W-:Y:S02]  /*10210*/  FADD.FTZ R0, R195, R10 ;  /* 0x0000000ac3007221 */ /* 0x000fe40000010000 */
[C---:B------:R-:W-:Y:S01]  /*10220*/  HMMA.16816.F32 R104, R32.reuse, R40, R104 ;  /* 0x000000282068723c */ /* 0x040fe20000001868 */
[----:B------:R-:W-:Y:S03]  /*10230*/  FADD.FTZ R10, R194, R2 ;  /* 0x00000002c20a7221 */ /* 0x000fe60000010000 */
[----:B------:R-:W-:Y:S02]  /*10240*/  FADD.FTZ R9, R189, R8 ;  /* 0x00000008bd097221 */ /* 0x000fe40000010000 */
[----:B------:R-:W-:Y:S02]  /*10250*/  FADD.FTZ R8, R192, R0 ;  /* 0x00000000c0087221 */ /* 0x000fe40000010000 */
[-C--:B------:R-:W-:Y:S01]  /*10260*/  HMMA.16816.F32 R108, R32, R42.reuse, R108 ;  /* 0x0000002a206c723c */ /* 0x080fe2000000186c */
[----:B------:R-:W-:Y:S03]  /*10270*/  FADD.FTZ R0, R193, R10 ;  /* 0x0000000ac1007221 */ /* 0x000fe60000010000 */
[----:B------:R-:W-:Y:S02]  /*10280*/  FADD.FTZ R2, R173, R9 ;  /* 0x00000009ad027221 */ /* 0x000fe40000010000 */
[----:B------:R-:W-:Y:S02]  /*10290*/  FADD.FTZ R3, R199, R3 ;  /* 0x00000003c7037221 */ /* 0x000fe40000010000 */
[C---:B------:R-:W-:Y:S04]  /*102a0*/  HMMA.16816.F32 R112, R28.reuse, R42, R112 ;  /* 0x0000002a1c70723c */ /* 0x040fe80000001870 */
[----:B------:R-:W-:Y:S04]  /*102b0*/  FADD.FTZ R3, R200, R3 ;  /* 0x00000003c8037221 */ /* 0x000fe80000010000 */
[-C--:B------:R-:W-:Y:S01]  /*102c0*/  HMMA.16816.F32 R116, R28, R44.reuse, R116 ;  /* 0x0000002c1c74723c */ /* 0x080fe20000001874 */
[----:B------:R-:W-:Y:S04]  /*102d0*/  FADD.FTZ R3, R201, R3 ;  /* 0x00000003c9037221 */ /* 0x000fe80000010000 */
[----:B------:R-:W-:Y:S03]  /*102e0*/  FADD.FTZ R3, R171, R3 ;  /* 0x00000003ab037221 */ /* 0x000fe60000010000 */
[C---:B------:R-:W-:Y:S01]  /*102f0*/  HMMA.16816.F32 R120, R32.reuse, R44, R120 ;  /* 0x0000002c2078723c */ /* 0x040fe20000001878 */
[----:B------:R-:W-:Y:S04]  /*10300*/  FADD.FTZ R3, R136, R3 ;  /* 0x0000000388037221 */ /* 0x000fe80000010000 */
[----:B------:R-:W-:Y:S01]  /*10310*/  FADD.FTZ R3, R131, R3 ;  /* 0x0000000383037221 */ /* 0x000fe20000010000 */
[----:B------:R-:W-:Y:S02]  /*10320*/  MOV R131, R132 ;  /* 0x0000008400837202 */ /* 0x000fe40000000f00 */
[-C--:B------:R-:W-:Y:S01]  /*10330*/  HMMA.16816.F32 R156, R32, R46.reuse, R20 ;  /* 0x0000002e209c723c */ /* 0x080fe20000001814 */
[----:B------:R-:W-:Y:S03]  /*10340*/  FADD.FTZ R3, R135, R3 ;  /* 0x0000000387037221 */ /* 0x000fe60000010000 */
[----:B------:R-:W-:Y:S04]  /*10350*/  MOV R135, R128 ;  /* 0x0000008000877202 */ /* 0x000fe80000000f00 */
[C---:B------:R-:W-:Y:S08]  /*10360*/  HMMA.16816.F32 R124, R28.reuse, R46, R124 ;  /* 0x0000002e1c7c723c */ /* 0x040ff0000000187c */
[-C--:B-1----:R-:W-:Y:S08]  /*10370*/  HMMA.16816.F32 R52, R28, R48.reuse, R52 ;  /* 0x000000301c34723c */ /* 0x082ff00000001834 */
        /* <DEDUP_REMOVED lines=18> */
[----:B------:R-:W-:Y:S02]  /*104a0*/  FADD.FTZ R4, R138, R0 ;  /* 0x000000008a047221 */ /* 0x000fe40000010000 */
[----:B------:R-:W-:Y:S03]  /*104b0*/  FADD.FTZ R0, R166, R5 ;  /* 0x00000005a6007221 */ /* 0x000fe60000010000 */
[----:B------:R-:W-:Y:S01]  /*104c0*/  FADD.FTZ R2, R130, R3 ;  /* 0x0000000382027221 */ /* 0x000fe20000010000 */
[----:B------:R-:W-:Y:S01]  /*104d0*/  MOV R130, R133 ;  /* 0x0000008500827202 */ /* 0x000fe20000000f00 */
        /* <DEDUP_REMOVED lines=11> */
[----:B------:R-:W-:Y:S05]  /*10590*/  FADD.FTZ R2, R26, R2 ;  /* 0x000000021a027221 */ /* 0x000fea0000010000 */
[----:B------:R2:W-:Y:S01]  /*105a0*/  STL [R1+0xc], R2 ;  /* 0x00000c0201007387 */ /* 0x0005e20000100800 */
[----:B-1----:R-:W-:Y:S04]  /*105b0*/  IADD3 R0, R207, -0x1, RZ ;  /* 0xffffffffcf007810 */ /* 0x002fe80007ffe0ff */
[----:B------:R-:W-:Y:S01]  /*105c0*/  MOV R207, R0 ;  /* 0x0000000000cf7202 */ /* 0x000fe20000000f00 */
[----:B--2---:R-:W-:-:S05]  /*105d0*/  @P0 BRA `(.L_x_243) ;  /* 0xffffc01000000947 */ /* 0x004fca000383ffff */
.L_x_222:
[----:B------:R-:W2:Y:S04]  /*105e0*/  LDL.LU R0, [R1+0x8] ;  /* 0x0000080001007983 */ /* 0x000ea80000300800 */
[----:B------:R-:W3:Y:S04]  /*105f0*/  LDL.LU R3, [R1] ;  /* 0x0000000001037983 */ /* 0x000ee80000300800 */
[----:B------:R-:W4:Y:S04]  /*10600*/  LDL.LU R8, [R1+0x4] ;  /* 0x0000040001087983 */ /* 0x000f280000300800 */
[----:B------:R-:W5:Y:S01]  /*10610*/  LDL.LU R7, [R1+0xc] ;  /* 0x00000c0001077983 */ /* 0x000f620000300800 */
[----:B------:R-:W-:-:S02]  /*10620*/  MOV R30, 0xff800000 ;  /* 0xff800000001e7802 */ /* 0x000fc40000000f00 */
[----:B------:R-:W-:Y:S02]  /*10630*/  MOV R31, 0xff800000 ;  /* 0xff800000001f7802 */ /* 0x000fe40000000f00 */
[----:B------:R-:W-:Y:S02]  /*10640*/  MOV R32, 0xff800000 ;  /* 0xff80000000207802 */ /* 0x000fe40000000f00 */
[----:B------:R-:W-:Y:S02]  /*10650*/  MOV R33, 0xff800000 ;  /* 0xff80000000217802 */ /* 0x000fe40000000f00 */
[----:B------:R-:W-:Y:S01]  /*10660*/  PLOP3.LUT P4, PT, PT, PT, PT, 0x8, 0x0 ;  /* 0x000000000000781c */ /* 0x000fe20003f8e170 */
[----:B--2---:R-:W1:Y:S04]  /*10670*/  SHFL.BFLY PT, R4, R0, 0x2, 0x1f ;  /* 0x0c401f0000047f89 */ /* 0x004e6800000e0000 */
[----:B---3--:R-:W2:Y:S04]  /*10680*/  SHFL.BFLY PT, R5, R3, 0x2, 0x1f ;  /* 0x0c401f0003057f89 */ /* 0x008ea800000e0000 */
[----:B----4-:R-:W3:Y:S04]  /*10690*/  SHFL.BFLY PT, R6, R8, 0x2, 0x1f ;  /* 0x0c401f0008067f89 */ /* 0x010ee800000e0000 */
[----:B-----5:R-:W4:Y:S01]  /*106a0*/  SHFL.BFLY PT, R2, R7, 0x2, 0x1f ;  /* 0x0c401f0007027f89 */ /* 0x020f2200000e0000 */
[----:B-1----:R-:W-:-:S02]  /*106b0*/  FADD.FTZ R4, R4, R0 ;  /* 0x0000000004047221 */ /* 0x002fc40000010000 */
        /* <DEDUP_REMOVED lines=13> */
[----:B------:R-:W-:Y:S01]  /*10790*/  FSETP.NE.FTZ.AND P2, PT, R5, RZ, PT ;  /* 0x000000ff0500720b */ /* 0x000fe20003f55000 */
[----:B----4-:R-:W-:-:S03]  /*107a0*/  FADD.FTZ R7, R2, R8 ;  /* 0x0000000802077221 */ /* 0x010fc60000010000 */
[----:B------:R-:W-:Y:S02]  /*107b0*/  FSETP.NE.FTZ.AND P1, PT, R6, RZ, PT ;  /* 0x000000ff0600720b */ /* 0x000fe40003f35000 */
[----:B------:R-:W-:-:S03]  /*107c0*/  MOV R2, RZ ;  /* 0x000000ff00027202 */ /* 0x000fc60000000f00 */
[----:B------:R-:W1:Y:S01]  /*107d0*/  @P3 MUFU.RCP R0, R4 ;  /* 0x0000000400003308 */ /* 0x000e620000001000 */
[----:B------:R-:W-:-:S07]  /*107e0*/  FSETP.NE.FTZ.AND P0, PT, R7, RZ, PT ;  /* 0x000000ff0700720b */ /* 0x000fce0003f15000 */
[----:B------:R-:W-:Y:S01]  /*107f0*/  @P2 MUFU.RCP R3, R5 ;  /* 0x0000000500032308 */ /* 0x000fe20000001000 */
[----:B-1----:R-:W-:-:S07]  /*10800*/  FMUL.FTZ R140, R0, R140 ;  /* 0x0000008c008c7220 */ /* 0x002fce0000410000 */
        /* <DEDUP_REMOVED lines=19> */
[C---:B------:R-:W-:Y:S01]  /*10940*/  FMUL.FTZ R68, R0.reuse, R68 ;  /* 0x0000004400447220 */ /* 0x040fe20000410000 */
[----:B------:R-:W-:Y:S01]  /*10950*/  @P0 MUFU.LG2 R5, R7 ;  /* 0x0000000700050308 */ /* 0x000fe20000000c00 */
        /* <DEDUP_REMOVED lines=8> */
[C---:B-1----:R-:W-:Y:S02]  /*109e0*/  FMUL.FTZ R144, R2.reuse, R144 ;  /* 0x0000009002907220 */ /* 0x042fe40000410000 */
[----:B------:R-:W-:-:S02]  /*109f0*/  FMUL.FTZ R145, R2, R145 ;  /* 0x0000009102917220 */ /* 0x000fc40000410000 */
[C---:B------:R-:W-:Y:S01]  /*10a00*/  FMUL.FTZ R148, R2.reuse, R148 ;  /* 0x0000009402947220 */ /* 0x040fe20000410000 */
[----:B------:R1:W2:Y:S01]  /*10a10*/  @P0 MUFU.RCP R0, R7 ;  /* 0x0000000700000308 */ /* 0x0002a20000001000 */
[C---:B------:R-:W-:Y:S02]  /*10a20*/  FMUL.FTZ R149, R2.reuse, R149 ;  /* 0x0000009502957220 */ /* 0x040fe40000410000 */
[C---:B------:R-:W-:Y:S02]  /*10a30*/  FMUL.FTZ R104, R2.reuse, R104 ;  /* 0x0000006802687220 */ /* 0x040fe40000410000 */
[C---:B------:R-:W-:Y:S02]  /*10a40*/  FMUL.FTZ R105, R2.reuse, R105 ;  /* 0x0000006902697220 */ /* 0x040fe40000410000 */
[C---:B------:R-:W-:Y:S02]  /*10a50*/  FMUL.FTZ R108, R2.reuse, R108 ;  /* 0x0000006c026c7220 */ /* 0x040fe40000410000 */
[----:B------:R-:W-:-:S02]  /*10a60*/  FMUL.FTZ R109, R2, R109 ;  /* 0x0000006d026d7220 */ /* 0x000fc40000410000 */
[C---:B------:R-:W-:Y:S02]  /*10a70*/  FMUL.FTZ R120, R2.reuse, R120 ;  /* 0x0000007802787220 */ /* 0x040fe40000410000 */
[C---:B------:R-:W-:Y:S02]  /*10a80*/  FMUL.FTZ R121, R2.reuse, R121 ;  /* 0x0000007902797220 */ /* 0x040fe40000410000 */
[C---:B------:R-:W-:Y:S01]  /*10a90*/  FMUL.FTZ R156, R2.reuse, R156 ;  /* 0x0000009c029c7220 */ /* 0x040fe20000410000 */
[----:B-1----:R-:W-:Y:S01]  /*10aa0*/  @P0 MOV R7, 0x3f317218 ;  /* 0x3f31721800070802 */ /* 0x002fe20000000f00 */
        /* <DEDUP_REMOVED lines=70> */
[----:B------:R-:W-:Y:S02]  /*10f10*/  @P0 FMUL.FTZ R3, R5, 0.69314718246459960938 ;  /* 0x3f31721805030820 */ /* 0x000fe40000410000 */
[----:B------:R-:W-:-:S02]  /*10f20*/  @P0 FMUL.FTZ R0, R7, c[0x0][0x2d0] ;  /* 0x0000b40007000a20 */ /* 0x000fc40000410000 */
[----:B------:R-:W-:Y:S02]  /*10f30*/  @P3 FFMA.FTZ R30, R9, R134, R10 ;  /* 0x00000086091e3223 */ /* 0x000fe4000001000a */
[----:B------:R-:W-:Y:S02]  /*10f40*/  @P2 FFMA.FTZ R31, R4, R133, R8 ;  /* 0x00000085041f2223 */ /* 0x000fe40000010008 */
[----:B------:R-:W-:Y:S02]  /*10f50*/  @P1 FFMA.FTZ R32, R2, R132, R6 ;  /* 0x0000008402201223 */ /* 0x000fe40000010006 */
[----:B------:R-:W-:Y:S02]  /*10f60*/  @P0 FFMA.FTZ R33, R0, R128, R3 ;  /* 0x0000008000210223 */ /* 0x000fe40000010003 */
.L_x_167:
[----:B--2---:R-:W-:Y:S05]  /*10f70*/  @P4 BRA `(.L_x_244) ;  /* 0x0000166000004947 */ /* 0x004fea0003800000 */
[----:B------:R-:W2:Y:S01]  /*10f80*/  S2R R11, SR_TID.X ;  /* 0x00000000000b7919 */ /* 0x000ea20000002100 */
[----:B------:R-:W-:Y:S01]  /*10f90*/  ULDC.64 UR4, c[0x0][0x490] ;  /* 0x0001240000047ab9 */ /* 0x000fe20000000a00 */
[----:B------:R-:W-:Y:S01]  /*10fa0*/  F2FP.PACK_AB R62, R63, R62 ;  /* 0x0000003e3f3e723e */ /* 0x000fe200000000ff */
[----:B------:R-:W-:Y:S01]  /*10fb0*/  UIMAD UR10, UR6, UR4, URZ ;  /* 0x00000004060a72a4 */ /* 0x000fe2000f8e023f */
[----:B------:R-:W3:Y:S01]  /*10fc0*/  S2R R13, SR_CTAID.Z ;  /* 0x00000000000d7919 */ /* 0x000ee20000002700 */
[----:B------:R-:W-:Y:S01]  /*10fd0*/  UIMAD.WIDE.U32 UR12, UR7, UR4, URZ ;  /* 0x00000004070c72a5 */ /* 0x000fe2000f8e003f */
[----:B------:R-:W-:Y:S01]  /*10fe0*/  F2FP.PACK_AB R60, R61, R60 ;  /* 0x0000003c3d3c723e */ /* 0x000fe200000000ff */
[----:B------:R-:W-:Y:S01]  /*10ff0*/  UIMAD UR10, UR7, UR5, UR10 ;  /* 0x00000005070a72a4 */ /* 0x000fe2000f8e020a */
[----:B------:R-:W4:Y:S01]  /*11000*/  S2R R63, SR_CTAID.X ;  /* 0x00000000003f7919 */ /* 0x000f220000002500 */
[----:B------:R-:W-:Y:S01]  /*11010*/  IMAD.MOV.U32 R61, RZ, RZ, c[0x0][0x4e8] ;  /* 0x00013a00ff3d7624 */ /* 0x000fe200078e00ff */
[----:B------:R-:W-:Y:S01]  /*11020*/  ULDC.64 UR4, c[0x0][0x3e8] ;  /* 0x0000fa0000047ab9 */ /* 0x000fe20000000a00 */
[----:B------:R-:W-:Y:S01]  /*11030*/  IMAD.U32 R2, RZ, RZ, UR12 ;  /* 0x0000000cff027e24 */ /* 0x000fe2000f8e00ff */
[----:B------:R-:W-:Y:S01]  /*11040*/  UIMAD.WIDE.U32 UR14, UR7, UR4, URZ ;  /* 0x00000004070e72a5 */ /* 0x000fe2000f8e003f */
[----:B------:R-:W-:Y:S01]  /*11050*/  IMAD.U32 R3, RZ, RZ, UR13 ;  /* 0x0000000dff037e24 */ /* 0x000fe2000f8e00ff */
[----:B------:R-:W-:Y:S01]  /*11060*/  UIMAD UR6, UR6, UR4, URZ ;  /* 0x00000004060672a4 */ /* 0x000fe2000f8e023f */
[C---:B------:R-:W-:Y:S01]  /*11070*/  ISETP.NE.AND P1, PT, R61.reuse, 0x1, PT ;  /* 0x000000013d00780c */ /* 0x040fe20003f25270 */
[----:B------:R-:W-:Y:S01]  /*11080*/  UIADD3 UR10, UR13, UR10, URZ ;  /* 0x0000000a0d0a7290 */ /* 0x000fe2000fffe03f */
[----:B------:R-:W-:Y:S01]  /*11090*/  IMAD R61, R61, c[0x0][0x388], RZ ;  /* 0x0000e2003d3d7a24 */ /* 0x000fe200078e02ff */
[----:B------:R-:W-:Y:S01]  /*110a0*/  UIMAD UR5, UR7, UR5, UR6 ;  /* 0x00000005070572a4 */ /* 0x000fe2000f8e0206 */
[----:B------:R-:W-:Y:S01]  /*110b0*/  IMAD.U32 R6, RZ, RZ, UR14 ;  /* 0x0000000eff067e24 */ /* 0x000fe2000f8e00ff */
[----:B------:R-:W-:Y:S01]  /*110c0*/  F2FP.PACK_AB R140, R141, R140 ;  /* 0x0000008c8d8c723e */ /* 0x000fe200000000ff */
[----:B------:R-:W-:Y:S01]  /*110d0*/  IMAD.U32 R7, RZ, RZ, UR15 ;  /* 0x0000000fff077e24 */ /* 0x000fe2000f8e00ff */
[----:B------:R-:W-:Y:S01]  /*110e0*/  UIADD3 UR5, UR15, UR5, URZ ;  /* 0x000000050f057290 */ /* 0x000fe2000fffe03f */
[----:B------:R-:W-:Y:S01]  /*110f0*/  IMAD.U32 R5, RZ, RZ, UR10 ;  /* 0x0000000aff057e24 */ /* 0x000fe2000f8e00ff */
[----:B--2---:R-:W-:Y:S01]  /*11100*/  SHF.R.S32.HI R10, RZ, 0x1f, R11 ;  /* 0x0000001fff0a7819 */ /* 0x004fe2000001140b */
[----:B------:R-:W-:Y:S01]  /*11110*/  BSSY B0, `(.L_x_245) ;  /* 0x0000104000007945 */ /* 0x000fe20003800000 */
[----:B------:R-:W-:-:S02]  /*11120*/  F2FP.PACK_AB R142, R143, R142 ;  /* 0x0000008e8f8e723e */ /* 0x000fc400000000ff */
[CC--:B------:R-:W-:Y:S01]  /*11130*/  LEA.HI R8, R10.reuse, R11.reuse, RZ, 0x5 ;  /* 0x0000000b0a087211 */ /* 0x0c0fe200078f28ff */
[----:B------:R-:W-:Y:S01]  /*11140*/  IMAD.U32 R3, RZ, RZ, UR5 ;  /* 0x00000005ff037e24 */ /* 0x000fe2000f8e00ff */
[-C--:B------:R-:W-:Y:S02]  /*11150*/  LEA.HI R9, R10, R11.reuse, RZ, 0x2 ;  /* 0x0000000b0a097211 */ /* 0x080fe400078f10ff */
[----:B------:R-:W-:Y:S02]  /*11160*/  LOP3.LUT R0, R8, 0xffffffe0, RZ, 0xc0, !PT ;  /* 0xffffffe008007812 */ /* 0x000fe400078ec0ff */
[----:B------:R-:W-:Y:S02]  /*11170*/  LOP3.LUT R4, R9, 0xfffffffc, RZ, 0xc0, !PT ;  /* 0xfffffffc09047812 */ /* 0x000fe400078ec0ff */
[----:B------:R-:W-:Y:S01]  /*11180*/  LEA.HI R10, R10, R11, RZ, 0x3 ;  /* 0x0000000b0a0a7211 */ /* 0x000fe200078f18ff */
[C---:B------:R-:W-:Y:S01]  /*11190*/  IMAD.IADD R0, R11.reuse, 0x1, -R0 ;  /* 0x000000010b007824 */ /* 0x040fe200078e0a00 */
[----:B---3--:R-:W-:Y:S01]  /*111a0*/  SHF.R.S32.HI R12, RZ, 0x1f, R13 ;  /* 0x0000001fff0c7819 */ /* 0x008fe2000001140d */
[----:B------:R-:W-:Y:S01]  /*111b0*/  IMAD.IADD R7, R11, 0x1, -R4 ;  /* 0x000000010b077824 */ /* 0x000fe200078e0a04 */
[----:B------:R-:W-:Y:S01]  /*111c0*/  SHF.R.S32.HI R17, RZ, 0x2, R9 ;  /* 0x00000002ff117819 */ /* 0x000fe20000011409 */
[----:B------:R-:W-:Y:S01]  /*111d0*/  IMAD.MOV.U32 R4, RZ, RZ, R2 ;  /* 0x000000ffff047224 */ /* 0x000fe200078e0002 */
[----:B------:R-:W-:Y:S01]  /*111e0*/  SHF.R.S32.HI R11, RZ, 0x1f, R0 ;  /* 0x0000001fff0b7819 */ /* 0x000fe20000011400 */
[----:B------:R-:W-:Y:S01]  /*111f0*/  IMAD.MOV.U32 R2, RZ, RZ, R6 ;  /* 0x000000ffff027224 */ /* 0x000fe200078e0006 */
[----:B------:R-:W-:Y:S01]  /*11200*/  LOP3.LUT P0, RZ, R0, 0x3, RZ, 0xc0, !PT ;  /* 0x0000000300ff7812 */ /* 0x000fe2000780c0ff */
[----:B------:R-:W-:Y:S01]  /*11210*/  IMAD.SHL.U32 R6, R10, 0x8, RZ ;  /* 0x000000080a067824 */ /* 0x000fe200078e00ff */
[----:B------:R-:W-:Y:S01]  /*11220*/  LEA.HI R15, R11, R0, RZ, 0x2 ;  /* 0x000000000b0f7211 */ /* 0x000fe200078f10ff */
[----:B------:R-:W-:Y:S01]  /*11230*/  IMAD.SHL.U32 R16, R7, 0x8, RZ ;  /* 0x0000000807107824 */ /* 0x000fe200078e00ff */
[----:B------:R-:W-:Y:S01]  /*11240*/  F2FP.PACK_AB R152, R153, R152 ;  /* 0x000000989998723e */ /* 0x000fe200000000ff */
[----:B------:R-:W-:Y:S01]  /*11250*/  IMAD R24, R12, c[0x0][0x498], RZ ;  /* 0x000126000c187a24 */ /* 0x000fe200078e02ff */
[----:B------:R-:W-:Y:S01]  /*11260*/  LOP3.LUT R0, R6, 0xc0, RZ, 0xc0, !PT ;  /* 0x000000c006007812 */ /* 0x000fe200078ec0ff */
[----:B------:R-:W-:Y:S01]  /*11270*/  IMAD R18, R12, c[0x0][0x3f0], RZ ;  /* 0x0000fc000c127a24 */ /* 0x000fe200078e02ff */
[----:B------:R-:W-:Y:S01]  /*11280*/  F2FP.PACK_AB R154, R155, R154 ;  /* 0x0000009a9b9a723e */ /* 0x000fe200000000ff */
[C---:B------:R-:W-:Y:S01]  /*11290*/  IMAD R24, R13.reuse, c[0x0][0x49c], R24 ;  /* 0x000127000d187a24 */ /* 0x040fe200078e0218 */
[----:B------:R-:W-:Y:S01]  /*112a0*/  SHF.R.U32.HI R6, RZ, 0x3, R0 ;  /* 0x00000003ff067819 */ /* 0x000fe20000011600 */
[C---:B------:R-:W-:Y:S01]  /*112b0*/  IMAD R18, R13.reuse, c[0x0][0x3f4], R18 ;  /* 0x0000fd000d127a24 */ /* 0x040fe200078e0212 */
[----:B------:R-:W-:Y:S01]  /*112c0*/  LOP3.LUT R0, R0, 0x18, R16, 0xf8, !PT ;  /* 0x0000001800007812 */ /* 0x000fe200078ef810 */
[----:B-1----:R-:W-:Y:S01]  /*112d0*/  IMAD.WIDE.U32 R20, R13, c[0x0][0x498], R4 ;  /* 0x000126000d147a25 */ /* 0x002fe200078e0004 */
[----:B------:R-:W-:-:S02]  /*112e0*/  LEA.HI R5, R17, R17, RZ, 0x1 ;  /* 0x0000001111057211 */ /* 0x000fc400078f08ff */
[----:B------:R-:W-:Y:S01]  /*112f0*/  LOP3.LUT R19, R0, R6, RZ, 0x3c, !PT ;  /* 0x0000000600137212 */ /* 0x000fe200078e3cff */
[----:B------:R-:W-:Y:S01]  /*11300*/  IMAD.WIDE.U32 R12, R13, c[0x0][0x3f0], R2 ;  /* 0x0000fc000d0c7a25 */ /* 0x000fe200078e0002 */
[--C-:B------:R-:W-:Y:S02]  /*11310*/  SHF.R.S32.HI R0, RZ, 0x5, R8.reuse ;  /* 0x00000005ff007819 */ /* 0x100fe40000011408 */
[----:B------:R-:W-:Y:S02]  /*11320*/  SHF.R.S32.HI R2, RZ, 0x1f, R8 ;  /* 0x0000001fff027819 */ /* 0x000fe40000011408 */
[----:B------:R-:W-:Y:S01]  /*11330*/  SHF.R.S32.HI R4, RZ, 0x1f, R9 ;  /* 0x0000001fff047819 */ /* 0x000fe20000011409 */
[----:B------:R-:W-:Y:S01]  /*11340*/  IMAD R14, R0, 0x100, R7 ;  /* 0x00000100000e7824 */ /* 0x000fe200078e0207 */
[----:B------:R-:W-:Y:S02]  /*11350*/  LEA.HI R3, R2, R0, RZ, 0x2 ;  /* 0x0000000002037211 */ /* 0x000fe400078f10ff */
[----:B------:R-:W-:-:S02]  /*11360*/  LOP3.LUT R2, R5, 0x3fffffe, RZ, 0xc0, !PT ;  /* 0x03fffffe05027812 */ /* 0x000fc400078ec0ff */
[----:B------:R-:W-:Y:S02]  /*11370*/  LEA.HI R6, R4, R17, RZ, 0x3 ;  /* 0x0000001104067211 */ /* 0x000fe400078f18ff */
[----:B------:R-:W-:Y:S02]  /*11380*/  LEA.HI R4, R7, R7, RZ, 0x1 ;  /* 0x0000000707047211 */ /* 0x000fe400078f08ff */
[----:B------:R-:W-:Y:S01]  /*11390*/  LOP3.LUT R5, R3, 0xffffffc, RZ, 0xc0, !PT ;  /* 0x0ffffffc03057812 */ /* 0x000fe200078ec0ff */
[----:B------:R-:W-:Y:S01]  /*113a0*/  IMAD.IADD R3, R17, 0x1, -R2 ;  /* 0x0000000111037824 */ /* 0x000fe200078e0a02 */
[----:B------:R-:W-:Y:S02]  /*113b0*/  LOP3.LUT R2, R4, 0x1ffffffe, RZ, 0xc0, !PT ;  /* 0x1ffffffe04027812 */ /* 0x000fe400078ec0ff */
[----:B------:R-:W-:Y:S01]  /*113c0*/  LOP3.LUT R6, R6, 0xfffffff8, RZ, 0xc0, !PT ;  /* 0xfffffff806067812 */ /* 0x000fe200078ec0ff */
[C---:B------:R-:W-:Y:S01]  /*113d0*/  IMAD.IADD R9, R0.reuse, 0x1, -R5 ;  /* 0x0000000100097824 */ /* 0x040fe200078e0a05 */
[----:B------:R-:W-:Y:S01]  /*113e0*/  F2FP.PACK_AB R144, R145, R144 ;  /* 0x000000909190723e */ /* 0x000fe200000000ff */
[----:B------:R-:W-:Y:S01]  /*113f0*/  IMAD R11, R0, 0x8, R3 ;  /* 0x00000008000b7824 */ /* 0x000fe200078e0203 */
[----:B------:R-:W-:Y:S01]  /*11400*/  SHF.R.S32.HI R3, RZ, 0x2, R15 ;  /* 0x00000002ff037819 */ /* 0x000fe2000001140f */
[----:B------:R-:W-:Y:S01]  /*11410*/  IMAD.IADD R10, R7, 0x1, -R2 ;  /* 0x00000001070a7824 */ /* 0x000fe200078e0a02 */
[----:B------:R-:W-:Y:S01]  /*11420*/  F2FP.PACK_AB R146, R147, R146 ;  /* 0x000000929392723e */ /* 0x000fe200000000ff */
[----:B------:R-:W-:Y:S01]  /*11430*/  IMAD R0, R7, 0x20, R17 ;  /* 0x0000002007007824 */ /* 0x000fe200078e0211 */
[----:B------:R-:W-:Y:S01]  /*11440*/  F2FP.PACK_AB R148, R149, R148 ;  /* 0x000000949594723e */ /* 0x000fe200000000ff */
[----:B------:R-:W-:Y:S01]  /*11450*/  IMAD.IADD R7, R17, 0x1, -R6 ;  /* 0x0000000111077824 */ /* 0x000fe200078e0a06 */
[----:B------:R-:W-:Y:S01]  /*11460*/  F2FP.PACK_AB R150, R151, R150 ;  /* 0x000000969796723e */ /* 0x000fe200000000ff */
[----:B------:R-:W-:Y:S01]  /*11470*/  IMAD.SHL.U32 R2, R4, 0x20, RZ ;  /* 0x0000002004027824 */ /* 0x000fe200078e00ff */
[----:B------:R-:W-:Y:S01]  /*11480*/  F2FP.PACK_AB R100, R101, R100 ;  /* 0x000000646564723e */ /* 0x000fe200000000ff */
[----:B----4-:R-:W-:Y:S01]  /*11490*/  IMAD R8, R63, 0x80, R0 ;  /* 0x000000803f087824 */ /* 0x010fe200078e0200 */
[----:B------:R-:W-:Y:S01]  /*114a0*/  LEA.HI R5, R7, R7, RZ, 0x1 ;  /* 0x0000000707057211 */ /* 0x000fe200078f08ff */
[----:B------:R-:W-:Y:S01]  /*114b0*/  IMAD R4, R9, 0x10, R3 ;  /* 0x0000001009047824 */ /* 0x000fe200078e0203 */
[----:B------:R-:W-:Y:S01]  /*114c0*/  LOP3.LUT R2, R2, 0xffffffc0, RZ, 0xc0, !PT ;  /* 0xffffffc002027812 */ /* 0x000fe200078ec0ff */
[----:B------:R-:W-:Y:S01]  /*114d0*/  @P1 IMAD.HI.U32 R9, R8, c[0x0][0x4ec], RZ ;  /* 0x00013b0008091a27 */ /* 0x000fe200078e00ff */
[----:B------:R-:W-:-:S02]  /*114e0*/  LOP3.LUT R6, R5, 0x3fffffe, RZ, 0xc0, !PT ;  /* 0x03fffffe05067812 */ /* 0x000fc400078ec0ff */
[----:B------:R-:W-:Y:S01]  /*114f0*/  SHF.R.S32.HI R5, RZ, 0x1, R5 ;  /* 0x00000001ff057819 */ /* 0x000fe20000011405 */
[----:B------:R-:W-:Y:S01]  /*11500*/  IMAD R10, R10, 0x8, R2 ;  /* 0x000000080a0a7824 */ /* 0x000fe200078e0202 */
[----:B------:R-:W-:Y:S01]  /*11510*/  F2FP.PACK_AB R102, R103, R102 ;  /* 0x000000666766723e */ /* 0x000fe200000000ff */
[----:B------:R-:W-:Y:S01]  /*11520*/  IMAD.MOV.U32 R0, RZ, RZ, R8 ;  /* 0x000000ffff007224 */ /* 0x000fe200078e0008 */
[----:B------:R-:W-:Y:S01]  /*11530*/  @P1 SHF.R.U32.HI R0, RZ, c[0x0][0x4f0], R9 ;  /* 0x00013c00ff001a19 */ /* 0x000fe20000011609 */
[----:B------:R-:W-:Y:S01]  /*11540*/  IMAD.IADD R6, R7, 0x1, -R6 ;  /* 0x0000000107067824 */ /* 0x000fe200078e0a06 */
[----:B------:R-:W-:Y:S01]  /*11550*/  LOP3.LUT R7, R5, 0x1, RZ, 0xc0, !PT ;  /* 0x0000000105077812 */ /* 0x000fe200078ec0ff */
[----:B------:R-:W-:Y:S01]  /*11560*/  IMAD.U32 R19, R11, 0x20, R19 ;  /* 0x000000200b137824 */ /* 0x000fe200078e0013 */
[----:B------:R-:W-:Y:S01]  /*11570*/  LOP3.LUT P2, RZ, R5, 0x2, RZ, 0xc0, !PT ;  /* 0x0000000205ff7812 */ /* 0x000fe2000784c0ff */
[----:B------:R-:W-:Y:S01]  /*11580*/  IMAD.MOV.U32 R2, RZ, RZ, R12 ;  /* 0x000000ffff027224 */ /* 0x000fe200078e000c */
[----:B------:R-:W-:Y:S01]  /*11590*/  ISETP.NE.U32.AND P3, PT, R7, 0x1, PT ;  /* 0x000000010700780c */ /* 0x000fe20003f65070 */
[----:B------:R-:W-:Y:S01]  /*115a0*/  IMAD.IADD R11, R4, 0x1, R10 ;  /* 0x00000001040b7824 */ /* 0x000fe200078e020a */
[----:B------:R-:W-:Y:S01]  /*115b0*/  F2FP.PACK_AB R112, R113, R112 ;  /* 0x000000707170723e */ /* 0x000fe200000000ff */
[----:B------:R-:W-:Y:S01]  /*115c0*/  IMAD R12, R6, 0x10, R14 ;  /* 0x00000010060c7824 */ /* 0x000fe200078e020e */
[----:B------:R-:W-:Y:S01]  /*115d0*/  SHF.R.S32.HI R6, RZ, 0x1f, R0 ;  /* 0x0000001fff067819 */ /* 0x000fe20000011400 */
[----:B------:R-:W-:Y:S01]  /*115e0*/  IMAD R4, R63, 0x80, R4 ;  /* 0x000000803f047824 */ /* 0x000fe200078e0204 */
[----:B------:R-:W-:Y:S01]  /*115f0*/  F2FP.PACK_AB R114, R115, R114 ;  /* 0x000000727372723e */ /* 0x000fe200000000ff */
[----:B------:R-:W-:Y:S01]  /*11600*/  IMAD.MOV R9, RZ, RZ, -R0 ;  /* 0x000000ffff097224 */ /* 0x000fe200078e0a00 */
[----:B------:R-:W-:Y:S01]  /*11610*/  F2FP.PACK_AB R104, R105, R104 ;  /* 0x000000686968723e */ /* 0x000fe200000000ff */
[----:B------:R-:W-:Y:S01]  /*11620*/  IMAD R6, R6, c[0x0][0x3e0], RZ ;  /* 0x0000f80006067a24 */ /* 0x000fe200078e02ff */
[C---:B------:R-:W-:Y:S01]  /*11630*/  IADD3 R10, R4.reuse, 0x8, RZ ;  /* 0x00000008040a7810 */ /* 0x040fe20007ffe0ff */
[----:B------:R-:W-:Y:S01]  /*11640*/  IMAD.IADD R3, R13, 0x1, R18 ;  /* 0x000000010d037824 */ /* 0x000fe200078e0212 */
[-C--:B------:R-:W-:Y:S01]  /*11650*/  ISETP.GE.OR P6, PT, R4, R61.reuse, P0 ;  /* 0x0000003d0400720c */ /* 0x080fe200007c6670 */
[----:B------:R-:W-:Y:S01]  /*11660*/  IMAD R7, R63, 0x80, R11 ;  /* 0x000000803f077824 */ /* 0x000fe200078e020b */
[----:B------:R-:W-:Y:S01]  /*11670*/  ISETP.GE.OR P5, PT, R10, R61, P0 ;  /* 0x0000003d0a00720c */ /* 0x000fe200007a6670 */
[----:B------:R-:W-:Y:S01]  /*11680*/  IMAD R14, R9, c[0x0][0x4e8], R8 ;  /* 0x00013a00090e7a24 */ /* 0x000fe200078e0208 */
[----:B------:R-:W-:Y:S01]  /*11690*/  F2FP.PACK_AB R106, R107, R106 ;  /* 0x0000006a6b6a723e */ /* 0x000fe200000000ff */
[C---:B------:R-:W-:Y:S01]  /*116a0*/  IMAD R10, R0.reuse, c[0x0][0x3e4], R6 ;  /* 0x0000f900000a7a24 */ /* 0x040fe200078e0206 */
[----:B------:R-:W-:Y:S01]  /*116b0*/  F2FP.PACK_AB R108, R109, R108 ;  /* 0x0000006c6d6c723e */ /* 0x000fe200000000ff */
[----:B------:R-:W-:Y:S01]  /*116c0*/  IMAD.WIDE.U32 R8, R0, c[0x0][0x3e0], R2 ;  /* 0x0000f80000087a25 */ /* 0x000fe200078e0002 */
[----:B------:R-:W-:-:S02]  /*116d0*/  IADD3 R0, R4, 0x48, RZ ;  /* 0x0000004804007810 */ /* 0x000fc40007ffe0ff */
[----:B------:R-:W-:Y:S01]  /*116e0*/  F2FP.PACK_AB R110, R111, R110 ;  /* 0x0000006e6f6e723e */ /* 0x000fe200000000ff */
[----:B------:R-:W-:Y:S01]  /*116f0*/  @P1 IMAD.HI.U32 R6, R7, c[0x0][0x4ec], RZ ;  /* 0x00013b0007061a27 */ /* 0x000fe200078e00ff */
[----:B------:R-:W-:Y:S02]  /*11700*/  F2FP.PACK_AB R35, R35, R116 ;  /* 0x000000742323723e */ /* 0x000fe400000000ff */
[----:B------:R-:W-:Y:S01]  /*11710*/  F2FP.PACK_AB R118, R119, R118 ;  /* 0x000000767776723e */ /* 0x000fe200000000ff */
[----:B------:R-:W-:Y:S01]  /*11720*/  IMAD.SHL.U32 R3, R5, 0x40, RZ ;  /* 0x0000004005037824 */ /* 0x000fe200078e00ff */
[----:B------:R-:W-:Y:S01]  /*11730*/  IADD3 R5, R4, 0x40, RZ ;  /* 0x0000004004057810 */ /* 0x000fe20007ffe0ff */
[----:B------:R-:W-:Y:S01]  /*11740*/  IMAD.MOV.U32 R2, RZ, RZ, R7 ;  /* 0x000000ffff027224 */ /* 0x000fe200078e0007 */
[----:B------:R-:W-:Y:S01]  /*11750*/  @P1 SHF.R.U32.HI R2, RZ, c[0x0][0x4f0], R6 ;  /* 0x00013c00ff021a19 */ /* 0x000fe20000011606 */
[----:B------:R-:W-:Y:S01]  /*11760*/  IMAD.MOV.U32 R4, RZ, RZ, R8 ;  /* 0x000000ffff047224 */ /* 0x000fe200078e0008 */
[----:B------:R-:W-:Y:S01]  /*11770*/  LOP3.LUT R3, R3, 0xc0, RZ, 0xc0, !PT ;  /* 0x000000c003037812 */ /* 0x000fe200078ec0ff */
[----:B------:R-:W-:Y:S01]  /*11780*/  IMAD R17, R63, 0x80, R17 ;  /* 0x000000803f117824 */ /* 0x000fe200078e0211 */
[-C--:B------:R-:W-:Y:S01]  /*11790*/  ISETP.GE.OR P4, PT, R5, R61.reuse, P0 ;  /* 0x0000003d0500720c */ /* 0x080fe20000786670 */
[----:B------:R-:W-:Y:S01]  /*117a0*/  IMAD.IADD R5, R9, 0x1, R10 ;  /* 0x0000000109057824 */ /* 0x000fe200078e020a */
[----:B------:R-:W-:-:S02]  /*117b0*/  ISETP.GE.OR P1, PT, R0, R61, P0 ;  /* 0x0000003d0000720c */ /* 0x000fc40000726670 */
[----:B------:R-:W-:Y:S02]  /*117c0*/  SHF.R.S32.HI R6, RZ, 0x1f, R2 ;  /* 0x0000001fff067819 */ /* 0x000fe40000011402 */
[----:B------:R-:W-:Y:S02]  /*117d0*/  IADD3 R10, P0, R2, R20, RZ ;  /* 0x00000014020a7210 */ /* 0x000fe40007f1e0ff */
[----:B------:R-:W-:Y:S02]  /*117e0*/  LEA.HI R3, R3, R3, RZ, 0x1d ;  /* 0x0000000303037211 */ /* 0x000fe400078fe8ff */
[----:B------:R-:W-:Y:S02]  /*117f0*/  IADD3.X R11, R6, R21, R24, P0, !PT ;  /* 0x00000015060b7210 */ /* 0x000fe400007fe418 */
[----:B------:R-:W-:Y:S01]  /*11800*/  SHF.R.S32.HI R6, RZ, 0x1f, R14 ;  /* 0x0000001fff067819 */ /* 0x000fe2000001140e */
[----:B------:R-:W-:Y:S01]  /*11810*/  IMAD.U32 R0, R12, 0x2, R3 ;  /* 0x000000020c007824 */ /* 0x000fe200078e0003 */
[----:B------:R-:W-:Y:S01]  /*11820*/  F2FP.PACK_AB R34, R34, R124 ;  /* 0x0000007c2222723e */ /* 0x000fe200000000ff */
[----:B------:R-:W-:Y:S01]  /*11830*/  IMAD.MOV R3, RZ, RZ, -R2 ;  /* 0x000000ffff037224 */ /* 0x000fe200078e0a02 */
[----:B------:R-:W-:Y:S01]  /*11840*/  F2FP.PACK_AB R126, R127, R126 ;  /* 0x0000007e7f7e723e */ /* 0x000fe200000000ff */
[----:B------:R-:W-:Y:S01]  /*11850*/  IMAD R6, R6, c[0x0][0x3d8], RZ ;  /* 0x0000f60006067a24 */ /* 0x000fe200078e02ff */
[----:B------:R-:W-:Y:S01]  /*11860*/  F2FP.PACK_AB R120, R121, R120 ;  /* 0x000000787978723e */ /* 0x000fe200000000ff */
[----:B------:R-:W-:Y:S01]  /*11870*/  IMAD R3, R3, c[0x0][0x4e8], R7 ;  /* 0x00013a0003037a24 */ /* 0x000fe200078e0207 */
[----:B------:R-:W-:Y:S01]  /*11880*/  F2FP.PACK_AB R122, R123, R122 ;  /* 0x0000007a7b7a723e */ /* 0x000fe200000000ff */
[----:B------:R-:W-:Y:S01]  /*11890*/  IMAD.SHL.U32 R0, R0, 0x2, RZ ;  /* 0x0000000200007824 */ /* 0x000fe200078e00ff */
[----:B------:R-:W-:Y:S01]  /*118a0*/  BAR.SYNC.DEFER_BLOCKING 0x1, 0x80 ;  /* 0x0042000000007b1d */ /* 0x000fe20000010000 */
[C---:B------:R-:W-:Y:S01]  /*118b0*/  IMAD R18, R14.reuse, c[0x0][0x3dc], R6 ;  /* 0x0000f7000e127a24 */ /* 0x040fe200078e0206 */
[----:B------:R-:W-:Y:S01]  /*118c0*/  SHF.R.S32.HI R6, RZ, 0x1f, R3 ;  /* 0x0000001fff067819 */ /* 0x000fe20000011403 */
[----:B------:R-:W-:Y:S01]  /*118d0*/  IMAD.WIDE.U32 R14, R14, c[0x0][0x3d8], R4 ;  /* 0x0000f6000e0e7a25 */ /* 0x000fe200078e0004 */
[----:B------:R-:W-:-:S02]  /*118e0*/  IADD3 R7, R0, 0x80, RZ ;  /* 0x0000008000077810 */ /* 0x000fc40007ffe0ff */
[----:B------:R-:W-:Y:S01]  /*118f0*/  IADD3 R2, R0, 0x70, RZ ;  /* 0x0000007000027810 */ /* 0x000fe20007ffe0ff */
[----:B------:R-:W-:Y:S01]  /*11900*/  IMAD.MOV.U32 R4, RZ, RZ, 0x20 ;  /* 0x00000020ff047424 */ /* 0x000fe200078e00ff */
[----:B------:R-:W-:Y:S01]  /*11910*/  @P3 IADD3 R2, R7, 0x10, RZ ;  /* 0x0000001007023810 */ /* 0x000fe20007ffe0ff */
[----:B------:R-:W-:Y:S01]  /*11920*/  IMAD R5, R6, c[0x0][0x488], RZ ;  /* 0x0001220006057a24 */ /* 0x000fe200078e02ff */
[----:B------:R-:W-:Y:S01]  /*11930*/  F2FP.PACK_AB R156, R157, R156 ;  /* 0x0000009c9d9c723e */ /* 0x000fe200000000ff */
[----:B------:R-:W-:Y:S01]  /*11940*/  IMAD.WIDE.U32 R6, R3, c[0x0][0x488], R10 ;  /* 0x0001220003067a25 */ /* 0x000fe200078e000a */
[----:B------:R-:W-:Y:S02]  /*11950*/  SEL R4, R4, 0xffffffe0, !P2 ;  /* 0xffffffe004047807 */ /* 0x000fe40005000000 */
[----:B------:R-:W-:Y:S01]  /*11960*/  F2FP.PACK_AB R158, R159, R158 ;  /* 0x0000009e9f9e723e */ /* 0x000fe200000000ff */
[----:B------:R-:W-:Y:S01]  /*11970*/  IMAD R5, R3, c[0x0][0x48c], R5 ;  /* 0x0001230003057a24 */ /* 0x000fe200078e0205 */
[----:B------:R-:W-:Y:S01]  /*11980*/  F2FP.PACK_AB R29, R29, R52 ;  /* 0x000000341d1d723e */ /* 0x000fe200000000ff */
[----:B------:R-:W-:Y:S01]  /*11990*/  IMAD.IADD R3, R0, 0x1, R4 ;  /* 0x0000000100037824 */ /* 0x000fe200078e0204 */
[----:B------:R-:W-:Y:S01]  /*119a0*/  F2FP.PACK_AB R54, R55, R54 ;  /* 0x000000363736723e */ /* 0x000fe200000000ff */
[----:B------:R-:W-:Y:S01]  /*119b0*/  IMAD.IADD R4, R4, 0x1, R2 ;  /* 0x0000000104047824 */ /* 0x000fe200078e0202 */
[----:B------:R-:W-:Y:S01]  /*119c0*/  F2FP.PACK_AB R28, R28, R64 ;  /* 0x000000401c1c723e */ /* 0x000fe200000000ff */
[----:B------:R-:W-:Y:S01]  /*119d0*/  IMAD.IADD R5, R7, 0x1, R5 ;  /* 0x0000000107057824 */ /* 0x000fe200078e0205 */
        /* <DEDUP_REMOVED lines=20> */
[----:B------:R-:W-:-:S02]  /*11b20*/  LEA R8, P0, R6, c[0x0][0x450], 0x2 ;  /* 0x0001140006087a11 */ /* 0x000fc400078010ff */
        /* <DEDUP_REMOVED lines=9> */
[----:B------:R-:W-:Y:S01]  /*11bc0*/  LEA.HI.X R5, R6, c[0x0][0x454], R5, 0x2, P0 ;  /* 0x0001150006057a11 */ /* 0x000fe200000f1405 */
[----:B------:R-:W-:Y:S04]  /*11bd0*/  STS [R4], R112 ;  /* 0x0000007004007388 */ /* 0x000fe80000000800 */
        /* <DEDUP_REMOVED lines=28> */
[----:B------:R2:W-:Y:S04]  /*11da0*/  STS [R2+0x5200], R78 ;  /* 0x0052004e02007388 */ /* 0x0005e80000000800 */
[----:B------:R-:W-:Y:S04]  /*11db0*/  STS [R3+0x4080], R25 ;  /* 0x0040801903007388 */ /* 0x000fe80000000800 */
[----:B------:R-:W-:Y:S04]  /*11dc0*/  STS [R3+0x4280], R87 ;  /* 0x0042805703007388 */ /* 0x000fe80000000800 */
[----:B------:R-:W-:Y:S04]  /*11dd0*/  STS [R4+0x4000], R23 ;  /* 0x0040001704007388 */ /* 0x000fe80000000800 */
[----:B------:R-:W-:Y:S01]  /*11de0*/  STS [R4+0x4200], R22 ;  /* 0x0042001604007388 */ /* 0x000fe20000000800 */
[----:B-1----:R-:W-:Y:S01]  /*11df0*/  IMAD.SHL.U32 R0, R19, 0x2, RZ ;  /* 0x0000000213007824 */ /* 0x002fe200078e00ff */
[----:B------:R-:W-:-:S02]  /*11e00*/  LEA R19, P0, R14, c[0x0][0x380], 0x1 ;  /* 0x0000e0000e137a11 */ /* 0x000fc400078008ff */
[----:B------:R-:W-:Y:S04]  /*11e10*/  STS [R3+0x5080], R88 ;  /* 0x0050805803007388 */ /* 0x000fe80000000800 */
[----:B------:R-:W-:Y:S01]  /*11e20*/  STS [R3+0x5280], R90 ;  /* 0x0052805a03007388 */ /* 0x000fe20000000800 */
[----:B--2---:R-:W-:-:S03]  /*11e30*/  IMAD.IADD R2, R15, 0x1, R18 ;  /* 0x000000010f027824 */ /* 0x004fc600078e0212 */
[----:B------:R-:W-:Y:S02]  /*11e40*/  STS [R4+0x5000], R92 ;  /* 0x0050005c04007388 */ /* 0x000fe40000000800 */
[----:B------:R-:W-:Y:S02]  /*11e50*/  LEA.HI.X R18, R14, c[0x0][0x384], R2, 0x1, P0 ;  /* 0x0000e1000e127a11 */ /* 0x000fe400000f0c02 */
[----:B------:R-:W-:Y:S01]  /*11e60*/  STS [R4+0x5200], R94 ;  /* 0x0052005e04007388 */ /* 0x000fe20000000800 */
[----:B------:R-:W-:-:S03]  /*11e70*/  ISETP.GE.AND P0, PT, R17, R61, PT ;  /* 0x0000003d1100720c */ /* 0x000fc60003f06270 */
[----:B------:R-:W-:Y:S04]  /*11e80*/  SHFL.IDX PT, R10, R8, RZ, 0x1c1f ;  /* 0x001c1fff080a7589 */ /* 0x000fe800000e0000 */
[----:B------:R-:W1:Y:S04]  /*11e90*/  SHFL.IDX PT, R11, R5, RZ, 0x1c1f ;  /* 0x001c1fff050b7589 */ /* 0x000e6800000e0000 */
[----:B------:R-:W-:Y:S06]  /*11ea0*/  BAR.SYNC.DEFER_BLOCKING 0x1, 0x80 ;  /* 0x0042000000007b1d */ /* 0x000fec0000010000 */
[----:B------:R-:W-:Y:S04]  /*11eb0*/  SHFL.IDX PT, R6, R8, 0x1, 0x1c1f ;  /* 0x003c1f0008067f89 */ /* 0x000fe800000e0000 */
[----:B------:R-:W2:Y:S04]  /*11ec0*/  SHFL.IDX PT, R7, R5, 0x1, 0x1c1f ;  /* 0x003c1f0005077f89 */ /* 0x000ea800000e0000 */
[----:B------:R-:W-:Y:S04]  /*11ed0*/  SHFL.IDX PT, R12, R8, 0x2, 0x1c1f ;  /* 0x005c1f00080c7f89 */ /* 0x000fe800000e0000 */
[----:B------:R-:W3:Y:S04]  /*11ee0*/  SHFL.IDX PT, R13, R5, 0x2, 0x1c1f ;  /* 0x005c1f00050d7f89 */ /* 0x000ee800000e0000 */
[----:B------:R-:W-:Y:S04]  /*11ef0*/  SHFL.IDX PT, R8, R8, 0x3, 0x1c1f ;  /* 0x007c1f0008087f89 */ /* 0x000fe800000e0000 */
[----:B------:R-:W4:Y:S04]  /*11f00*/  SHFL.IDX PT, R9, R5, 0x3, 0x1c1f ;  /* 0x007c1f0005097f89 */ /* 0x000f2800000e0000 */
[----:B-1----:R1:W-:Y:S04]  /*11f10*/  @!P6 ST.E [R10.64], R30 ;  /* 0x0000001e0a00e985 */ /* 0x0023e8000c101908 */
[----:B--2---:R1:W-:Y:S04]  /*11f20*/  @!P5 ST.E [R6.64], R31 ;  /* 0x0000001f0600d985 */ /* 0x0043e8000c101908 */
[----:B------:R1:W2:Y:S04]  /*11f30*/  SHFL.IDX PT, R2, R19, RZ, 0x1c1f ;  /* 0x001c1fff13027589 */ /* 0x0002a800000e0000 */
[----:B---3--:R1:W-:Y:S04]  /*11f40*/  @!P4 ST.E [R12.64], R32 ;  /* 0x000000200c00c985 */ /* 0x0083e8000c101908 */
[----:B------:R1:W3:Y:S04]  /*11f50*/  SHFL.IDX PT, R3, R18, RZ, 0x1c1f ;  /* 0x001c1fff12037589 */ /* 0x0002e800000e0000 */
[----:B----4-:R1:W-:Y:S04]  /*11f60*/  @!P1 ST.E [R8.64], R33 ;  /* 0x0000002108009985 */ /* 0x0103e8000c101908 */
[----:B------:R1:W4:Y:S04]  /*11f70*/  LDS.128 R32, [R0+0x880] ;  /* 0x0008800000207984 */ /* 0x0003280000000c00 */
[----:B------:R1:W1:Y:S04]  /*11f80*/  LDS.128 R44, [R0+0x1080] ;  /* 0x00108000002c7984 */ /* 0x0002680000000c00 */
[----:B------:R1:W1:Y:S04]  /*11f90*/  LDS.128 R52, [R0+0x1880] ;  /* 0x0018800000347984 */ /* 0x0002680000000c00 */
[----:B------:R1:W1:Y:S04]  /*11fa0*/  LDS.128 R28, [R0+0x2880] ;  /* 0x00288000001c7984 */ /* 0x0002680000000c00 */
[----:B------:R1:W1:Y:S04]  /*11fb0*/  LDS.128 R40, [R0+0x3080] ;  /* 0x0030800000287984 */ /* 0x0002680000000c00 */
[----:B------:R1:W1:Y:S04]  /*11fc0*/  LDS.128 R48, [R0+0x3880] ;  /* 0x0038800000307984 */ /* 0x0002680000000c00 */
[----:B------:R1:W1:Y:S04]  /*11fd0*/  LDS.128 R24, [R0+0x4880] ;  /* 0x0048800000187984 */ /* 0x0002680000000c00 */
[----:B------:R1:W1:Y:S04]  /*11fe0*/  LDS.128 R36, [R0+0x5080] ;  /* 0x0050800000247984 */ /* 0x0002680000000c00 */
[----:B------:R1:W1:Y:S01]  /*11ff0*/  LDS.128 R56, [R0+0x5880] ;  /* 0x0058800000387984 */ /* 0x0002620000000c00 */
[----:B------:R-:W-:Y:S05]  /*12000*/  @P0 BRA `(.L_x_246) ;  /* 0x0000014000000947 */ /* 0x000fea0003800000 */
[----:B--23--:R-:W2:Y:S01]  /*12010*/  LDS.128 R20, [R0+0x80] ;  /* 0x0000800000147984 */ /* 0x00cea20000000c00 */
[----:B------:R-:W-:-:S02]  /*12020*/  IADD3 R5, R16, 0x20, RZ ;  /* 0x0000002010057810 */ /* 0x000fc40007ffe0ff */
[----:B-1----:R-:W-:Y:S01]  /*12030*/  IADD3 R6, R16, 0x40, RZ ;  /* 0x0000004010067810 */ /* 0x002fe20007ffe0ff */
[----:B------:R-:W1:Y:S01]  /*12040*/  LDS.128 R12, [R0+0x2080] ;  /* 0x00208000000c7984 */ /* 0x000e620000000c00 */
[----:B------:R-:W-:Y:S02]  /*12050*/  ISETP.GE.AND P1, PT, R5, c[0x0][0x3c8], PT ;  /* 0x0000f20005007a0c */ /* 0x000fe40003f26270 */
[----:B------:R-:W-:Y:S01]  /*12060*/  ISETP.GE.AND P0, PT, R6, c[0x0][0x3c8], PT ;  /* 0x0000f20006007a0c */ /* 0x000fe20003f06270 */
[----:B------:R3:W5:Y:S01]  /*12070*/  LDS.128 R8, [R0+0x4080] ;  /* 0x0040800000087984 */ /* 0x0007620000000c00 */
[----:B------:R-:W-:-:S09]  /*12080*/  ISETP.GE.AND P2, PT, R16, c[0x0][0x3c8], PT ;  /* 0x0000f20010007a0c */ /* 0x000fd20003f46270 */
[----:B------:R-:W-:-:S04]  /*12090*/  @!P1 SHF.R.S32.HI R4, RZ, 0x1f, R5 ;  /* 0x0000001fff049819 */ /* 0x000fc80000011405 */
[----:B------:R-:W-:-:S04]  /*120a0*/  @!P1 LEA.HI R4, R4, R5, RZ, 0x3 ;  /* 0x0000000504049211 */ /* 0x000fc800078f18ff */
[----:B------:R-:W-:Y:S02]  /*120b0*/  @!P1 LOP3.LUT R4, R4, 0xfffffff8, RZ, 0xc0, !PT ;  /* 0xfffffff804049812 */ /* 0x000fe400078ec0ff */
[----:B---3--:R-:W-:-:S03]  /*120c0*/  @!P0 SHF.R.S32.HI R0, RZ, 0x1f, R6 ;  /* 0x0000001fff008819 */ /* 0x008fc60000011406 */
[----:B------:R-:W-:Y:S01]  /*120d0*/  @!P1 IMAD.WIDE R4, R4, 0x2, R2 ;  /* 0x0000000204049825 */ /* 0x000fe200078e0202 */
[----:B------:R-:W-:-:S03]  /*120e0*/  @!P0 LEA.HI R0, R0, R6, RZ, 0x3 ;  /* 0x0000000600008211 */ /* 0x000fc600078f18ff */
[----:B------:R-:W-:Y:S01]  /*120f0*/  @!P2 IMAD.WIDE R6, R16, 0x2, R2 ;  /* 0x000000021006a825 */ /* 0x000fe200078e0202 */
[----:B------:R-:W-:-:S04]  /*12100*/  @!P0 LOP3.LUT R0, R0, 0xfffffff8, RZ, 0xc0, !PT ;  /* 0xfffffff800008812 */ /* 0x000fc800078ec0ff */
[----:B--2---:R2:W-:Y:S01]  /*12110*/  @!P2 ST.E.128 [R6.64], R20 ;  /* 0x000000140600a985 */ /* 0x0045e2000c101d08 */
[----:B------:R-:W-:-:S03]  /*12120*/  @!P0 IMAD.WIDE R2, R0, 0x2, R2 ;  /* 0x0000000200028825 */ /* 0x000fc600078e0202 */
[----:B-1----:R2:W-:Y:S04]  /*12130*/  @!P1 ST.E.128 [R4.64], R12 ;  /* 0x0000000c04009985 */ /* 0x0025e8000c101d08 */
[----:B-----5:R2:W-:Y:S02]  /*12140*/  @!P0 ST.E.128 [R2.64], R8 ;  /* 0x0000000802008985 */ /* 0x0205e4000c101d08 */
.L_x_246:
[----:B--23--:R-:W-:Y:S05]  /*12150*/  BSYNC B0 ;  /* 0x0000000000007941 */ /* 0x00cfea0003800000 */
.L_x_245:
[----:B-1----:R-:W-:Y:S01]  /*12160*/  IADD3 R0, R17, 0x20, RZ ;  /* 0x0000002011007810 */ /* 0x002fe20007ffe0ff */
[----:B------:R1:W2:Y:S01]  /*12170*/  SHFL.IDX PT, R3, R18, 0x1, 0x1c1f ;  /* 0x003c1f0012037f89 */ /* 0x0002a200000e0000 */
[----:B------:R-:W-:Y:S02]  /*12180*/  BSSY B0, `(.L_x_247) ;  /* 0x0000015000007945 */ /* 0x000fe40003800000 */
[----:B------:R-:W-:Y:S01]  /*12190*/  ISETP.GE.AND P0, PT, R0, R61, PT ;  /* 0x0000003d0000720c */ /* 0x000fe20003f06270 */
[----:B------:R1:W3:-:S12]  /*121a0*/  SHFL.IDX PT, R2, R19, 0x1, 0x1c1f ;  /* 0x003c1f0013027f89 */ /* 0x0002d800000e0000 */
[----:B------:R-:W-:Y:S05]  /*121b0*/  @P0 BRA `(.L_x_248) ;  /* 0x0000011000000947 */ /* 0x000fea0003800000 */
[C---:B------:R-:W-:Y:S02]  /*121c0*/  IADD3 R5, R16.reuse, 0x20, RZ ;  /* 0x0000002010057810 */ /* 0x040fe40007ffe0ff */
[----:B------:R-:W-:Y:S02]  /*121d0*/  IADD3 R6, R16, 0x40, RZ ;  /* 0x0000004010067810 */ /* 0x000fe40007ffe0ff */
[----:B------:R-:W-:Y:S02]  /*121e0*/  ISETP.GE.AND P1, PT, R5, c[0x0][0x3c8], PT ;  /* 0x0000f20005007a0c */ /* 0x000fe40003f26270 */
[----:B------:R-:W-:Y:S02]  /*121f0*/  ISETP.GE.AND P0, PT, R6, c[0x0][0x3c8], PT ;  /* 0x0000f20006007a0c */ /* 0x000fe40003f06270 */
[----:B------:R-:W-:-:S09]  /*12200*/  ISETP.GE.AND P2, PT, R16, c[0x0][0x3c8], PT ;  /* 0x0000f20010007a0c */ /* 0x000fd20003f46270 */
[----:B------:R-:W-:Y:S02]  /*12210*/  @!P1 SHF.R.S32.HI R4, RZ, 0x1f, R5 ;  /* 0x0000001fff049819 */ /* 0x000fe40000011405 */
[----:B------:R-:W-:Y:S02]  /*12220*/  @!P0 SHF.R.S32.HI R0, RZ, 0x1f, R6 ;  /* 0x0000001fff008819 */ /* 0x000fe40000011406 */
[----:B------:R-:W-:Y:S02]  /*12230*/  @!P1 LEA.HI R4, R4, R5, RZ, 0x3 ;  /* 0x0000000504049211 */ /* 0x000fe400078f18ff */
[----:B------:R-:W-:Y:S01]  /*12240*/  @!P0 LEA.HI R0, R0, R6, RZ, 0x3 ;  /* 0x0000000600008211 */ /* 0x000fe200078f18ff */
[----:B--23--:R-:W-:Y:S01]  /*12250*/  @!P2 IMAD.WIDE R6, R16, 0x2, R2 ;  /* 0x000000021006a825 */ /* 0x00cfe200078e0202 */
[----:B------:R-:W-:Y:S02]  /*12260*/  @!P1 LOP3.LUT R4, R4, 0xfffffff8, RZ, 0xc0, !PT ;  /* 0xfffffff804049812 */ /* 0x000fe400078ec0ff */
[----:B------:R-:W-:-:S02]  /*12270*/  @!P0 LOP3.LUT R0, R0, 0xfffffff8, RZ, 0xc0, !PT ;  /* 0xfffffff800008812 */ /* 0x000fc400078ec0ff */
[----:B----4-:R2:W-:Y:S01]  /*12280*/  @!P2 ST.E.128 [R6.64], R32 ;  /* 0x000000200600a985 */ /* 0x0105e2000c101d08 */
[----:B------:R-:W-:-:S04]  /*12290*/  @!P1 IMAD.WIDE R4, R4, 0x2, R2 ;  /* 0x0000000204049825 */ /* 0x000fc800078e0202 */
[----:B------:R-:W-:Y:S01]  /*122a0*/  @!P0 IMAD.WIDE R2, R0, 0x2, R2 ;  /* 0x0000000200028825 */ /* 0x000fe200078e0202 */
[----:B------:R2:W-:Y:S04]  /*122b0*/  @!P1 ST.E.128 [R4.64], R28 ;  /* 0x0000001c04009985 */ /* 0x0005e8000c101d08 */
[----:B------:R2:W-:Y:S02]  /*122c0*/  @!P0 ST.E.128 [R2.64], R24 ;  /* 0x0000001802008985 */ /* 0x0005e4000c101d08 */
.L_x_248:
[----:B------:R-:W-:Y:S05]  /*122d0*/  BSYNC B0 ;  /* 0x0000000000007941 */ /* 0x000fea0003800000 */
.L_x_247:
[----:B------:R-:W-:Y:S01]  /*122e0*/  IADD3 R0, R17, 0x40, RZ ;  /* 0x0000004011007810 */ /* 0x000fe20007ffe0ff */
[----:B--2---:R2:W1:Y:S01]  /*122f0*/  SHFL.IDX PT, R3, R18, 0x2, 0x1c1f ;  /* 0x005c1f0012037f89 */ /* 0x00446200000e0000 */
[----:B------:R-:W-:Y:S02]  /*12300*/  BSSY B0, `(.L_x_249) ;  /* 0x0000015000007945 */ /* 0x000fe40003800000 */
[----:B------:R-:W-:Y:S01]  /*12310*/  ISETP.GE.AND P0, PT, R0, R61, PT ;  /* 0x0000003d0000720c */ /* 0x000fe20003f06270 */
[----:B---3--:R2:W3:-:S12]  /*12320*/  SHFL.IDX PT, R2, R19, 0x2, 0x1c1f ;  /* 0x005c1f0013027f89 */ /* 0x0084d800000e0000 */
        /* <DEDUP_REMOVED lines=10> */
[----:B-1-3--:R-:W-:Y:S01]  /*123d0*/  @!P2 IMAD.WIDE R6, R16, 0x2, R2 ;  /* 0x000000021006a825 */ /* 0x00afe200078e0202 */
[----:B------:R-:W-:Y:S02]  /*123e0*/  @!P1 LOP3.LUT R4, R4, 0xfffffff8, RZ, 0xc0, !PT ;  /* 0xfffffff804049812 */ /* 0x000fe400078ec0ff */
[----:B------:R-:W-:-:S02]  /*123f0*/  @!P0 LOP3.LUT R0, R0, 0xfffffff8, RZ, 0xc0, !PT ;  /* 0xfffffff800008812 */ /* 0x000fc400078ec0ff */
[----:B------:R1:W-:Y:S01]  /*12400*/  @!P2 ST.E.128 [R6.64], R44 ;  /* 0x0000002c0600a985 */ /* 0x0003e2000c101d08 */
[----:B------:R-:W-:-:S04]  /*12410*/  @!P1 IMAD.WIDE R4, R4, 0x2, R2 ;  /* 0x0000000204049825 */ /* 0x000fc800078e0202 */
[----:B------:R-:W-:Y:S01]  /*12420*/  @!P0 IMAD.WIDE R2, R0, 0x2, R2 ;  /* 0x0000000200028825 */ /* 0x000fe200078e0202 */
[----:B------:R1:W-:Y:S04]  /*12430*/  @!P1 ST.E.128 [R4.64], R40 ;  /* 0x0000002804009985 */ /* 0x0003e8000c101d08 */
[----:B------:R1:W-:Y:S02]  /*12440*/  @!P0 ST.E.128 [R2.64], R36 ;  /* 0x0000002402008985 */ /* 0x0003e4000c101d08 */
.L_x_250:
[----:B------:R-:W-:Y:S05]  /*12450*/  BSYNC B0 ;  /* 0x0000000000007941 */ /* 0x000fea0003800000 */
.L_x_249:
[----:B------:R-:W-:Y:S01]  /*12460*/  IADD3 R0, R17, 0x60, RZ ;  /* 0x0000006011007810 */ /* 0x000fe20007ffe0ff */
[----:B-1----:R1:W2:Y:S03]  /*12470*/  SHFL.IDX PT, R7, R18, 0x3, 0x1c1f ;  /* 0x007c1f0012077f89 */ /* 0x0022a600000e0000 */
[----:B------:R-:W-:Y:S01]  /*12480*/  ISETP.GE.AND P0, PT, R0, R61, PT ;  /* 0x0000003d0000720c */ /* 0x000fe20003f06270 */
[----:B------:R1:W4:-:S12]  /*12490*/  SHFL.IDX PT, R6, R19, 0x3, 0x1c1f ;  /* 0x007c1f0013067f89 */ /* 0x00031800000e0000 */
[----:B------:R-:W-:Y:S05]  /*124a0*/  @P0 EXIT ;  /* 0x000000000000094d */ /* 0x000fea0003800000 */
[C---:B---3--:R-:W-:Y:S02]  /*124b0*/  IADD3 R2, R16.reuse, 0x20, RZ ;  /* 0x0000002010027810 */ /* 0x048fe40007ffe0ff */
[----:B------:R-:W-:Y:S02]  /*124c0*/  ISETP.GE.AND P1, PT, R16, c[0x0][0x3c8], PT ;  /* 0x0000f20010007a0c */ /* 0x000fe40003f26270 */
[----:B------:R-:W-:-:S11]  /*124d0*/  ISETP.GE.AND P0, PT, R2, c[0x0][0x3c8], PT ;  /* 0x0000f20002007a0c */ /* 0x000fd60003f06270 */
[----:B--2-4-:R-:W-:Y:S02]  /*124e0*/  @!P1 IMAD.WIDE R4, R16, 0x2, R6 ;  /* 0x0000000210049825 */ /* 0x014fe400078e0206 */
        /* <DEDUP_REMOVED lines=15> */
.L_x_244:
[----:B------:R-:W2:Y:S01]  /*125e0*/  S2R R8, SR_TID.X ;  /* 0x0000000000087919 */ /* 0x000ea20000002100 */
[----:B------:R-:W-:Y:S03]  /*125f0*/  BSSY B0, `(.L_x_251) ;  /* 0x0000028000007945 */ /* 0x000fe60003800000 */
[----:B------:R-:W3:Y:S01]  /*12600*/  S2R R9, SR_CTAID.Z ;  /* 0x0000000000097919 */ /* 0x000ee20000002700 */
[----:B--2---:R-:W-:Y:S02]  /*12610*/  ISETP.GT.AND P0, PT, R8, 0x7f, PT ;  /* 0x0000007f0800780c */ /* 0x004fe40003f04270 */
[----:B---3--:R-:W-:-:S11]  /*12620*/  SHF.R.S32.HI R10, RZ, 0x1f, R9 ;  /* 0x0000001fff0a7819 */ /* 0x008fd60000011409 */
[----:B------:R-:W-:Y:S05]  /*12630*/  @P0 BRA `(.L_x_252) ;  /* 0x0000023000000947 */ /* 0x000fea0003800000 */
[----:B------:R-:W2:Y:S01]  /*12640*/  S2R R5, SR_CTAID.X ;  /* 0x0000000000057919 */ /* 0x000ea20000002500 */
[----:B------:R-:W-:-:S05]  /*12650*/  MOV R2, c[0x0][0x4e8] ;  /* 0x00013a0000027a02 */ /* 0x000fca0000000f00 */
[----:B------:R-:W-:Y:S01]  /*12660*/  IMAD R0, R2, c[0x0][0x388], RZ ;  /* 0x0000e20002007a24 */ /* 0x000fe200078e02ff */
[----:B--2---:R-:W-:-:S04]  /*12670*/  LEA R5, R5, R8, 0x7 ;  /* 0x0000000805057211 */ /* 0x004fc800078e38ff */
[----:B------:R-:W-:-:S13]  /*12680*/  ISETP.GE.AND P0, PT, R5, R0, PT ;  /* 0x000000000500720c */ /* 0x000fda0003f06270 */
[----:B------:R-:W-:Y:S05]  /*12690*/  @P0 BRA `(.L_x_252) ;  /* 0x000001d000000947 */ /* 0x000fea0003800000 */
[----:B------:R-:W-:Y:S01]  /*126a0*/  ISETP.NE.AND P0, PT, R2, 0x1, PT ;  /* 0x000000010200780c */ /* 0x000fe20003f05270 */
[----:B------:R-:W-:Y:S01]  /*126b0*/  ULDC.64 UR4, c[0x0][0x490] ;  /* 0x0001240000047ab9 */ /* 0x000fe20000000a00 */
[----:B------:R-:W-:Y:S01]  /*126c0*/  MOV R0, R5 ;  /* 0x0000000500007202 */ /* 0x000fe20000000f00 */
[----:B------:R-:W-:Y:S01]  /*126d0*/  UIMAD UR10, UR6, UR4, URZ ;  /* 0x00000004060a72a4 */ /* 0x000fe2000f8e023f */
[----:B------:R-:W-:Y:S01]  /*126e0*/  IMAD R6, R10, c[0x0][0x498], RZ ;  /* 0x000126000a067a24 */ /* 0x000fe200078e02ff */
[----:B------:R-:W-:Y:S02]  /*126f0*/  UIMAD.WIDE.U32 UR12, UR7, UR4, URZ ;  /* 0x00000004070c72a5 */ /* 0x000fe4000f8e003f */
[----:B------:R-:W-:Y:S01]  /*12700*/  UIMAD UR4, UR7, UR5, UR10 ;  /* 0x00000005070472a4 */ /* 0x000fe2000f8e020a */
[----:B------:R-:W-:-:S03]  /*12710*/  IMAD R6, R9, c[0x0][0x49c], R6 ;  /* 0x0001270009067a24 */ /* 0x000fc600078e0206 */
[----:B------:R-:W-:Y:S01]  /*12720*/  UIADD3 UR4, UR13, UR4, URZ ;  /* 0x000000040d047290 */ /* 0x000fe2000fffe03f */
[----:B------:R-:W-:Y:S01]  /*12730*/  MOV R3, UR13 ;  /* 0x0000000d00037c02 */ /* 0x000fe20008000f00 */
[----:B------:R-:W-:-:S04]  /*12740*/  @P0 IMAD.HI.U32 R2, R5, c[0x0][0x4ec], RZ ;  /* 0x00013b0005020a27 */ /* 0x000fc800078e00ff */
[----:B------:R-:W-:Y:S01]  /*12750*/  IMAD.U32 R3, RZ, RZ, UR4 ;  /* 0x00000004ff037e24 */ /* 0x000fe2000f8e00ff */
[----:B------:R-:W-:Y:S01]  /*12760*/  @P0 SHF.R.U32.HI R0, RZ, c[0x0][0x4f0], R2 ;  /* 0x00013c00ff000a19 */ /* 0x000fe20000011602 */
[----:B------:R-:W-:-:S03]  /*12770*/  IMAD.U32 R2, RZ, RZ, UR12 ;  /* 0x0000000cff027e24 */ /* 0x000fc6000f8e00ff */
[----:B------:R-:W-:Y:S01]  /*12780*/  IADD3 R4, -R0, RZ, RZ ;  /* 0x000000ff00047210 */ /* 0x000fe20007ffe1ff */
[----:B------:R-:W-:Y:S01]  /*12790*/  IMAD.WIDE.U32 R2, R9, c[0x0][0x498], R2 ;  /* 0x0001260009027a25 */ /* 0x000fe200078e0002 */
[----:B------:R-:W-:-:S03]  /*127a0*/  SHF.R.S32.HI R7, RZ, 0x1f, R0 ;  /* 0x0000001fff077819 */ /* 0x000fc60000011400 */
[----:B------:R-:W-:Y:S01]  /*127b0*/  IMAD R4, R4, c[0x0][0x4e8], R5 ;  /* 0x00013a0004047a24 */ /* 0x000fe200078e0205 */
[----:B------:R-:W-:-:S04]  /*127c0*/  IADD3 R2, P0, R0, R2, RZ ;  /* 0x0000000200027210 */ /* 0x000fc80007f1e0ff */
[----:B------:R-:W-:Y:S02]  /*127d0*/  SHF.R.S32.HI R5, RZ, 0x1f, R4 ;  /* 0x0000001fff057819 */ /* 0x000fe40000011404 */
[----:B------:R-:W-:-:S03]  /*127e0*/  IADD3.X R3, R7, R3, R6, P0, !PT ;  /* 0x0000000307037210 */ /* 0x000fc600007fe406 */
[----:B------:R-:W-:Y:S02]  /*127f0*/  IMAD R0, R5, c[0x0][0x488], RZ ;  /* 0x0001220005007a24 */ /* 0x000fe400078e02ff */
[----:B------:R-:W-:-:S04]  /*12800*/  IMAD.WIDE.U32 R2, R4, c[0x0][0x488], R2 ;  /* 0x0001220004027a25 */ /* 0x000fc800078e0002 */
[----:B------:R-:W-:Y:S01]  /*12810*/  IMAD R0, R4, c[0x0][0x48c], R0 ;  /* 0x0001230004007a24 */ /* 0x000fe200078e0200 */
[----:B------:R-:W-:-:S04]  /*12820*/  LEA R4, P0, R2, c[0x0][0x450], 0x2 ;  /* 0x0001140002047a11 */ /* 0x000fc800078010ff */
[----:B------:R-:W-:-:S04]  /*12830*/  IADD3 R0, R3, R0, RZ ;  /* 0x0000000003007210 */ /* 0x000fc80007ffe0ff */
[----:B------:R-:W-:Y:S01]  /*12840*/  LEA.HI.X R5, R2, c[0x0][0x454], R0, 0x2, P0 ;  /* 0x0001150002057a11 */ /* 0x000fe200000f1400 */
[----:B------:R-:W-:-:S05]  /*12850*/  IMAD.MOV.U32 R0, RZ, RZ, -0x800000 ;  /* 0xff800000ff007424 */ /* 0x000fca00078e00ff */
[----:B------:R2:W-:Y:S02]  /*12860*/  STG.E [R4.64], R0 ;  /* 0x0000000004007986 */ /* 0x0005e4000c101908 */
.L_x_252:
[----:B------:R-:W-:Y:S05]  /*12870*/  BSYNC B0 ;  /* 0x0000000000007941 */ /* 0x000fea0003800000 */
.L_x_251:
[----:B------:R-:W3:Y:S01]  /*12880*/  S2R R15, SR_CTAID.X ;  /* 0x00000000000f7919 */ /* 0x000ee20000002500 */
[----:B--2---:R-:W-:Y:S01]  /*12890*/  SHF.R.S32.HI R0, RZ, 0x1f, R8 ;  /* 0x0000001fff007819 */ /* 0x004fe20000011408 */
[----:B------:R-:W-:Y:S01]  /*128a0*/  IMAD.MOV.U32 R14, RZ, RZ, c[0x0][0x4e8] ;  /* 0x00013a00ff0e7624 */ /* 0x000fe200078e00ff */
[----:B------:R-:W-:Y:S01]  /*128b0*/  ULDC.64 UR4, c[0x0][0x3e8] ;  /* 0x0000fa0000047ab9 */ /* 0x000fe20000000a00 */
[----:B------:R-:W-:Y:S01]  /*128c0*/  IMAD R7, R10, c[0x0][0x3f0], RZ ;  /* 0x0000fc000a077a24 */ /* 0x000fe200078e02ff */
[----:B------:R-:W-:Y:S01]  /*128d0*/  LEA.HI R0, R0, R8, RZ, 0x2 ;  /* 0x0000000800007211 */ /* 0x000fe200078f10ff */
[----:B------:R-:W-:Y:S01]  /*128e0*/  UIMAD UR6, UR6, UR4, URZ ;  /* 0x00000004060672a4 */ /* 0x000fe2000f8e023f */
[----:B------:R-:W-:Y:S01]  /*128f0*/  ISETP.NE.AND P0, PT, R14, 0x1, PT ;  /* 0x000000010e00780c */ /* 0x000fe20003f05270 */
[----:B------:R-:W-:Y:S01]  /*12900*/  UIMAD.WIDE.U32 UR10, UR7, UR4, URZ ;  /* 0x00000004070a72a5 */ /* 0x000fe2000f8e003f */
[----:B------:R-:W-:Y:S01]  /*12910*/  LOP3.LUT R2, R0, 0xfffffffc, RZ, 0xc0, !PT ;  /* 0xfffffffc00027812 */ /* 0x000fe200078ec0ff */
[----:B------:R-:W-:Y:S01]  /*12920*/  UIMAD UR4, UR7, UR5, UR6 ;  /* 0x00000005070472a4 */ /* 0x000fe2000f8e0206 */
[----:B------:R-:W-:Y:S01]  /*12930*/  SHF.R.S32.HI R11, RZ, 0x2, R0 ;  /* 0x00000002ff0b7819 */ /* 0x000fe20000011400 */
[----:B------:R-:W-:Y:S01]  /*12940*/  IMAD R7, R9, c[0x0][0x3f4], R7 ;  /* 0x0000fd0009077a24 */ /* 0x000fe200078e0207 */
[----:B------:R-:W-:Y:S01]  /*12950*/  BSSY B0, `(.L_x_253) ;  /* 0x0000033000007945 */ /* 0x000fe20003800000 */
[----:B------:R-:W-:Y:S01]  /*12960*/  IMAD.IADD R8, R8, 0x1, -R2 ;  /* 0x0000000108087824 */ /* 0x000fe200078e0a02 */
[----:B------:R-:W-:Y:S01]  /*12970*/  UIADD3 UR4, UR11, UR4, URZ ;  /* 0x000000040b047290 */ /* 0x000fe2000fffe03f */
[----:B------:R-:W-:Y:S01]  /*12980*/  IMAD.U32 R3, RZ, RZ, UR11 ;  /* 0x0000000bff037e24 */ /* 0x000fe2000f8e00ff */
[----:B------:R-:W-:Y:S01]  /*12990*/  MOV R2, UR10 ;  /* 0x0000000a00027c02 */ /* 0x000fe20008000f00 */
[----:B------:R-:W-:Y:S01]  /*129a0*/  IMAD R14, R14, c[0x0][0x388], RZ ;  /* 0x0000e2000e0e7a24 */ /* 0x000fe200078e02ff */
[----:B------:R-:W-:-:S02]  /*129b0*/  LEA R0, R8, R11, 0x5 ;  /* 0x0000000b08007211 */ /* 0x000fc400078e28ff */
[----:B------:R-:W-:-:S03]  /*129c0*/  MOV R3, UR4 ;  /* 0x0000000400037c02 */ /* 0x000fc60008000f00 */
[C---:B---3--:R-:W-:Y:S01]  /*129d0*/  IMAD R4, R15.reuse, 0x80, R0 ;  /* 0x000000800f047824 */ /* 0x048fe200078e0200 */
[----:B------:R-:W-:Y:S01]  /*129e0*/  LEA R11, R15, R11, 0x7 ;  /* 0x0000000b0f0b7211 */ /* 0x000fe200078e38ff */
[----:B------:R-:W-:-:S04]  /*129f0*/  IMAD.WIDE.U32 R2, R9, c[0x0][0x3f0], R2 ;  /* 0x0000fc0009027a25 */ /* 0x000fc800078e0002 */
[----:B------:R-:W-:-:S04]  /*12a00*/  @P0 IMAD.HI.U32 R5, R4, c[0x0][0x4ec], RZ ;  /* 0x00013b0004050a27 */ /* 0x000fc800078e00ff */
[----:B------:R-:W-:Y:S01]  /*12a10*/  IMAD.MOV.U32 R0, RZ, RZ, R4 ;  /* 0x000000ffff007224 */ /* 0x000fe200078e0004 */
[----:B------:R-:W-:Y:S01]  /*12a20*/  @P0 SHF.R.U32.HI R0, RZ, c[0x0][0x4f0], R5 ;  /* 0x00013c00ff000a19 */ /* 0x000fe20000011605 */
[----:B------:R-:W-:-:S03]  /*12a30*/  IMAD.IADD R3, R3, 0x1, R7 ;  /* 0x0000000103037824 */ /* 0x000fc600078e0207 */
[----:B------:R-:W-:Y:S01]  /*12a40*/  SHF.R.S32.HI R6, RZ, 0x1f, R0 ;  /* 0x0000001fff067819 */ /* 0x000fe20000011400 */
[C---:B------:R-:W-:Y:S01]  /*12a50*/  IMAD.WIDE.U32 R2, R0.reuse, c[0x0][0x3e0], R2 ;  /* 0x0000f80000027a25 */ /* 0x040fe200078e0002 */
[----:B------:R-:W-:-:S03]  /*12a60*/  IADD3 R5, -R0, RZ, RZ ;  /* 0x000000ff00057210 */ /* 0x000fc60007ffe1ff */
[----:B------:R-:W-:Y:S02]  /*12a70*/  IMAD R6, R6, c[0x0][0x3e0], RZ ;  /* 0x0000f80006067a24 */ /* 0x000fe400078e02ff */
[----:B------:R-:W-:Y:S02]  /*12a80*/  IMAD R5, R5, c[0x0][0x4e8], R4 ;  /* 0x00013a0005057a24 */ /* 0x000fe400078e0204 */
[----:B------:R-:W-:-:S03]  /*12a90*/  IMAD R0, R0, c[0x0][0x3e4], R6 ;  /* 0x0000f90000007a24 */ /* 0x000fc600078e0206 */
[----:B------:R-:W-:Y:S02]  /*12aa0*/  SHF.R.S32.HI R4, RZ, 0x1f, R5 ;  /* 0x0000001fff047819 */ /* 0x000fe40000011405 */
[----:B------:R-:W-:-:S03]  /*12ab0*/  IADD3 R3, R3, R0, RZ ;  /* 0x0000000003037210 */ /* 0x000fc60007ffe0ff */
[----:B------:R-:W-:Y:S02]  /*12ac0*/  IMAD R0, R4, c[0x0][0x3d8], RZ ;  /* 0x0000f60004007a24 */ /* 0x000fe400078e02ff */
[----:B------:R-:W-:-:S04]  /*12ad0*/  IMAD.WIDE.U32 R2, R5, c[0x0][0x3d8], R2 ;  /* 0x0000f60005027a25 */ /* 0x000fc800078e0002 */
[----:B------:R-:W-:Y:S01]  /*12ae0*/  IMAD R0, R5, c[0x0][0x3dc], R0 ;  /* 0x0000f70005007a24 */ /* 0x000fe200078e0200 */
[----:B------:R-:W-:-:S03]  /*12af0*/  LEA R13, P0, R2, c[0x0][0x380], 0x1 ;  /* 0x0000e000020d7a11 */ /* 0x000fc600078008ff */
[----:B------:R-:W-:-:S05]  /*12b00*/  IMAD.IADD R0, R3, 0x1, R0 ;  /* 0x0000000103007824 */ /* 0x000fca00078e0200 */
[----:B------:R-:W-:Y:S02]  /*12b10*/  LEA.HI.X R12, R2, c[0x0][0x384], R0, 0x1, P0 ;  /* 0x0000e100020c7a11 */ /* 0x000fe400000f0c00 */
[----:B------:R-:W-:Y:S01]  /*12b20*/  ISETP.GE.AND P0, PT, R11, R14, PT ;  /* 0x0000000e0b00720c */ /* 0x000fe20003f06270 */
[----:B------:R2:W3:Y:S01]  /*12b30*/  SHFL.IDX PT, R2, R13, RZ, 0x1c1f ;  /* 0x001c1fff0d027589 */ /* 0x0004e200000e0000 */
[----:B------:R-:W-:-:S03]  /*12b40*/  SHF.L.U32 R0, R8, 0x3, RZ ;  /* 0x0000000308007819 */ /* 0x000fc600000006ff */
[----:B------:R2:W4:Y:S01]  /*12b50*/  SHFL.IDX PT, R3, R12, RZ, 0x1c1f ;  /* 0x001c1fff0c037589 */ /* 0x00052200000e0000 */
        /* <DEDUP_REMOVED lines=18> */
.L_x_254:
[----:B------:R-:W-:Y:S05]  /*12c80*/  BSYNC B0 ;  /* 0x0000000000007941 */ /* 0x000fea0003800000 */
.L_x_253:
[----:B---3--:R-:W-:Y:S01]  /*12c90*/  IADD3 R4, R11, 0x20, RZ ;  /* 0x000000200b047810 */ /* 0x008fe20007ffe0ff */
[----:B----4-:R3:W4:Y:S01]  /*12ca0*/  SHFL.IDX PT, R3, R12, 0x1, 0x1c1f ;  /* 0x003c1f000c037f89 */ /* 0x01072200000e0000 */
        /* <DEDUP_REMOVED lines=19> */
.L_x_256:
[----:B------:R-:W-:Y:S05]  /*12de0*/  BSYNC B0 ;  /* 0x0000000000007941 */ /* 0x000fea0003800000 */
.L_x_255:
[----:B-1----:R-:W-:Y:S01]  /*12df0*/  IADD3 R4, R11, 0x40, RZ ;  /* 0x000000400b047810 */ /* 0x002fe20007ffe0ff */
[----:B----4-:R1:W4:Y:S01]  /*12e00*/  SHFL.IDX PT, R3, R12, 0x2, 0x1c1f ;  /* 0x005c1f000c037f89 */ /* 0x01032200000e0000 */
[----:B------:R-:W-:Y:S02]  /*12e10*/  BSSY B0, `(.L_x_257) ;  /* 0x0000013000007945 */ /* 0x000fe40003800000 */
[----:B------:R-:W-:Y:S01]  /*12e20*/  ISETP.GE.AND P0, PT, R4, R14, PT ;  /* 0x0000000e0400720c */ /* 0x000fe20003f06270 */
[----:B------:R1:W2:-:S12]  /*12e30*/  SHFL.IDX PT, R2, R13, 0x2, 0x1c1f ;  /* 0x005c1f000d027f89 */ /* 0x00029800000e0000 */
[----:B------:R-:W-:Y:S05]  /*12e40*/  @P0 BRA `(.L_x_258) ;  /* 0x000000f000000947 */ /* 0x000fea0003800000 */
[----:B------:R-:W-:Y:S02]  /*12e50*/  ISETP.GE.AND P1, PT, R9, c[0x0][0x3c8], PT ;  /* 0x0000f20009007a0c */ /* 0x000fe40003f26270 */
[----:B------:R-:W-:Y:S02]  /*12e60*/  ISETP.GE.AND P0, PT, R10, c[0x0][0x3c8], PT ;  /* 0x0000f2000a007a0c */ /* 0x000fe40003f06270 */
[----:B------:R-:W-:-:S09]  /*12e70*/  ISETP.GE.AND P2, PT, R0, c[0x0][0x3c8], PT ;  /* 0x0000f20000007a0c */ /* 0x000fd20003f46270 */
[----:B------:R-:W-:Y:S02]  /*12e80*/  @!P1 SHF.R.S32.HI R5, RZ, 0x1f, R9 ;  /* 0x0000001fff059819 */ /* 0x000fe40000011409 */
[----:B------:R-:W-:Y:S02]  /*12e90*/  @!P0 SHF.R.S32.HI R4, RZ, 0x1f, R10 ;  /* 0x0000001fff048819 */ /* 0x000fe4000001140a */
[----:B------:R-:W-:Y:S01]  /*12ea0*/  @!P1 LEA.HI R5, R5, R9, RZ, 0x3 ;  /* 0x0000000905059211 */ /* 0x000fe200078f18ff */
[--C-:B--2-4-:R-:W-:Y:S01]  /*12eb0*/  @!P2 IMAD.WIDE R6, R0, 0x2, R2.reuse ;  /* 0x000000020006a825 */ /* 0x114fe200078e0202 */
        /* <DEDUP_REMOVED lines=8> */
.L_x_258:
[----:B------:R-:W-:Y:S05]  /*12f40*/  BSYNC B0 ;  /* 0x0000000000007941 */ /* 0x000fea0003800000 */
.L_x_257:
[----:B--2---:R-:W-:Y:S01]  /*12f50*/  IADD3 R4, R11, 0x60, RZ ;  /* 0x000000600b047810 */ /* 0x004fe20007ffe0ff */
[----:B----4-:R2:W4:Y:S03]  /*12f60*/  SHFL.IDX PT, R3, R12, 0x3, 0x1c1f ;  /* 0x007c1f000c037f89 */ /* 0x01052600000e0000 */
[----:B------:R-:W-:Y:S01]  /*12f70*/  ISETP.GE.AND P0, PT, R4, R14, PT ;  /* 0x0000000e0400720c */ /* 0x000fe20003f06270 */
[----:B------:R2:W1:-:S12]  /*12f80*/  SHFL.IDX PT, R2, R13, 0x3, 0x1c1f ;  /* 0x007c1f000d027f89 */ /* 0x00045800000e0000 */
[----:B------:R-:W-:Y:S05]  /*12f90*/  @P0 EXIT ;  /* 0x000000000000094d */ /* 0x000fea0003800000 */
[----:B------:R-:W-:Y:S02]  /*12fa0*/  ISETP.GE.AND P0, PT, R9, c[0x0][0x3c8], PT ;  /* 0x0000f20009007a0c */ /* 0x000fe40003f06270 */
[----:B------:R-:W-:-:S11]  /*12fb0*/  ISETP.GE.AND P1, PT, R0, c[0x0][0x3c8], PT ;  /* 0x0000f20000007a0c */ /* 0x000fd60003f26270 */
[----:B------:R-:W-:Y:S02]  /*12fc0*/  @!P0 SHF.R.S32.HI R4, RZ, 0x1f, R9 ;  /* 0x0000001fff048819 */ /* 0x000fe40000011409 */
[----:B-1--4-:R-:W-:Y:S02]  /*12fd0*/  @!P1 IMAD.WIDE R6, R0, 0x2, R2 ;  /* 0x0000000200069825 */ /* 0x012fe400078e0202 */
        /* <DEDUP_REMOVED lines=13> */
.L_x_170:
[----:B---3--:R-:W-:Y:S02]  /*130b0*/  MOV R3, R25 ;  /* 0x0000001900037202 */ /* 0x008fe40000000f00 */
[----:B------:R-:W-:Y:S02]  /*130c0*/  MOV R2, 0x130e0 ;  /* 0x000130e000027802 */ /* 0x000fe40000000f00 */
[----:B------:R-:W-:Y:S05]  /*130d0*/  CALL.REL.NOINC `($__internal_0_$__cuda_sm70_shflsync_idx_p) ;  /* 0x000001f000007944 */ /* 0x000fea0003c00000 */
[----:B------:R-:W-:Y:S01]  /*130e0*/  IMAD.MOV.U32 R5, RZ, RZ, R6 ;  /* 0x000000ffff057224 */ /* 0x000fe200078e0006 */
[----:B------:R-:W-:Y:S02]  /*130f0*/  MOV R3, R26 ;  /* 0x0000001a00037202 */ /* 0x000fe40000000f00 */
[----:B------:R-:W-:Y:S02]  /*13100*/  MOV R2, 0x13120 ;  /* 0x0001312000027802 */ /* 0x000fe40000000f00 */
[----:B------:R-:W-:Y:S05]  /*13110*/  CALL.REL.NOINC `($__internal_0_$__cuda_sm70_shflsync_idx_p) ;  /* 0x000001b000007944 */ /* 0x000fea0003c00000 */
[----:B------:R-:W-:Y:S01]  /*13120*/  MOV R2, R6 ;  /* 0x0000000600027202 */ /* 0x000fe20000000f00 */
[----:B------:R-:W-:Y:S05]  /*13130*/  BRA `(.L_x_259) ;  /* 0xfffeeb2000007947 */ /* 0x000fea000383ffff */
.L_x_194:
[----:B------:R-:W-:Y:S02]  /*13140*/  MOV R2, 0x13160 ;  /* 0x0001316000027802 */ /* 0x000fe40000000f00 */
[----:B--2---:R-:W-:Y:S05]  /*13150*/  CALL.REL.NOINC `($__internal_0_$__cuda_sm70_shflsync_idx_p) ;  /* 0x0000017000007944 */ /* 0x004fea0003c00000 */
[----:B------:R-:W-:Y:S01]  /*13160*/  MOV R3, R10 ;  /* 0x0000000a00037202 */ /* 0x000fe20000000f00 */
[----:B------:R-:W-:Y:S01]  /*13170*/  IMAD.MOV.U32 R4, RZ, RZ, R6 ;  /* 0x000000ffff047224 */ /* 0x000fe200078e0006 */
[----:B------:R-:W-:Y:S02]  /*13180*/  MOV R2, 0x131a0 ;  /* 0x000131a000027802 */ /* 0x000fe40000000f00 */
[----:B------:R-:W-:Y:S05]  /*13190*/  CALL.REL.NOINC `($__internal_0_$__cuda_sm70_shflsync_idx_p) ;  /* 0x0000013000007944 */ /* 0x000fea0003c00000 */
[----:B------:R-:W-:Y:S01]  /*131a0*/  MOV R0, R6 ;  /* 0x0000000600007202 */ /* 0x000fe20000000f00 */
[----:B------:R-:W-:-:S05]  /*131b0*/  BRA `(.L_x_260) ;  /* 0xffff28d000007947 */ /* 0x000fca000383ffff */
.L_x_219:
[----:B--2---:R-:W-:Y:S02]  /*131c0*/  MOV R3, R8 ;  /* 0x0000000800037202 */ /* 0x004fe40000000f00 */
[----:B------:R-:W-:Y:S02]  /*131d0*/  MOV R2, 0x131f0 ;  /* 0x000131f000027802 */ /* 0x000fe40000000f00 */
[----:B------:R-:W-:Y:S05]  /*131e0*/  CALL.REL.NOINC `($__internal_0_$__cuda_sm70_shflsync_idx_p) ;  /* 0x000000e000007944 */ /* 0x000fea0003c00000 */
[----:B------:R-:W-:Y:S01]  /*131f0*/  MOV R3, R9 ;  /* 0x0000000900037202 */ /* 0x000fe20000000f00 */
[----:B------:R-:W-:Y:S01]  /*13200*/  IMAD.MOV.U32 R4, RZ, RZ, R6 ;  /* 0x000000ffff047224 */ /* 0x000fe200078e0006 */
[----:B------:R-:W-:Y:S02]  /*13210*/  MOV R2, 0x13230 ;  /* 0x0001323000027802 */ /* 0x000fe40000000f00 */
[----:B------:R-:W-:Y:S05]  /*13220*/  CALL.REL.NOINC `($__internal_0_$__cuda_sm70_shflsync_idx_p) ;  /* 0x000000a000007944 */ /* 0x000fea0003c00000 */
[----:B------:R-:W-:Y:S01]  /*13230*/  MOV R2, R6 ;  /* 0x0000000600027202 */ /* 0x000fe20000000f00 */
[----:B------:R-:W-:-:S05]  /*13240*/  BRA `(.L_x_261) ;  /* 0xffff6b4000007947 */ /* 0x000fca000383ffff */
.L_x_225:
[----:B------:R-:W-:Y:S02]  /*13250*/  MOV R2, 0x13270 ;  /* 0x0001327000027802 */ /* 0x000fe40000000f00 */
[----:B----4-:R-:W-:Y:S05]  /*13260*/  CALL.REL.NOINC `($__internal_0_$__cuda_sm70_shflsync_idx_p) ;  /* 0x0000006000007944 */ /* 0x010fea0003c00000 */
[----:B------:R-:W-:Y:S01]  /*13270*/  MOV R3, R10 ;  /* 0x0000000a00037202 */ /* 0x000fe20000000f00 */
[----:B------:R-:W-:Y:S01]  /*13280*/  IMAD.MOV.U32 R4, RZ, RZ, R6 ;  /* 0x000000ffff047224 */ /* 0x000fe200078e0006 */
[----:B------:R-:W-:Y:S02]  /*13290*/  MOV R2, 0x132b0 ;  /* 0x000132b000027802 */ /* 0x000fe40000000f00 */
[----:B------:R-:W-:Y:S05]  /*132a0*/  CALL.REL.NOINC `($__internal_0_$__cuda_sm70_shflsync_idx_p) ;  /* 0x0000002000007944 */ /* 0x000fea0003c00000 */
[----:B------:R-:W-:Y:S01]  /*132b0*/  MOV R0, R6 ;  /* 0x0000000600007202 */ /* 0x000fe20000000f00 */
[----:B------:R-:W-:-:S05]  /*132c0*/  BRA `(.L_x_262) ;  /* 0xffff975000007947 */ /* 0x000fca000383ffff */
        .weak           $__internal_0_$__cuda_sm70_shflsync_idx_p
        .type           $__internal_0_$__cuda_sm70_shflsync_idx_p,@function
        .size           $__internal_0_$__cuda_sm70_shflsync_idx_p,(.L_x_858 - $__internal_0_$__cuda_sm70_shflsync_idx_p)
$__internal_0_$__cuda_sm70_shflsync_idx_p:
[----:B------:R-:W-:Y:S01]  /*132d0*/  MOV R6, 0x1 ;  /* 0x0000000100067802 */ /* 0x000fe20000000f00 */
[----:B------:R-:W-:-:S02]  /*132e0*/  IMAD.MOV.U32 R24, RZ, RZ, -0x1 ;  /* 0xffffffffff187424 */ /* 0x000fc400078e00ff */
[----:B------:R-:W-:Y:S02]  /*132f0*/  IMAD.MOV.U32 R7, RZ, RZ, 0x1c1f ;  /* 0x00001c1fff077424 */ /* 0x000fe400078e00ff */
[----:B------:R-:W-:Y:S04]  /*13300*/  WARPSYNC R24 ;  /* 0x0000001800007348 */ /* 0x000fe80003800000 */
[----:B------:R1:W2:Y:S02]  /*13310*/  SHFL.IDX PT, R6, R3, R6, R7 ;  /* 0x0000000603067389 */ /* 0x0002a400000e0007 */
[----:B-1----:R-:W-:-:S04]  /*13320*/  MOV R3, 0x0 ;  /* 0x0000000000037802 */ /* 0x002fc80000000f00 */
[----:B--2---:R-:W-:Y:S05]  /*13330*/  RET.REL.NODEC R2 `(_ZN7cutlass13device_kernelIN5flash19enable_sm80_to_sm89INS1_16FlashAttnFwdSm80INS1_25CollectiveMainloopFwdSm80ILi4ELi1ELb0EN4cute5tupleIJNS5_1CILi128EEENS7_ILi48EEENS7_ILi96EEEEEELi96ENS_6half_tEfNS_4arch4Sm80ELb0ELb1ELb0ELb0ELb1ELb0ELb1ELb0EEENS1_21CollectiveEpilogueFwdINS6_IJS8_SA_S9_EEENS6_IJNS7_ILi1EEESI_SI_EEESC_SE_Li128ELb0ELb1ELb0ELb0EEENS1_19SingleTileSchedulerILb0ELb0ELb1ELi128EEEEEEEEEvNT_6ParamsE) ;  /* 0xfffeccc002007950 */ /* 0x004fea0003c3ffff */
.L_x_263:
        /* <DEDUP_REMOVED lines=12> */
.L_x_858:


//--------------------- .text._ZN7cutlass13device_kernelIN5flash19enable_sm80_to_sm89INS1_16FlashAttnFwdSm80INS1_25CollectiveMainloopFwdSm80ILi4ELi1ELb0EN4cute5tupleIJNS5_1CILi128EEENS7_ILi48EEENS7_ILi96EEEEEELi96ENS_6half_tEfNS_4arch4Sm80ELb0ELb1ELb0ELb1ELb1ELb0ELb1ELb0EEENS1_21CollectiveEpilogueFwdINS6_IJS8_SA_S9_EEENS6_IJNS7_ILi1EEESI_SI_EEESC_SE_Li128ELb1ELb1ELb0ELb0EEENS1_19SingleTileSchedulerILb1ELb0ELb1ELi128EEEEEEEEEvNT_6ParamsE --------------------------
	.section	.text._ZN7cutlass13device_kernelIN5flash19enable_sm80_to_sm89INS1_16FlashAttnFwdSm80INS1_25CollectiveMainloopFwdSm80ILi4ELi1ELb0EN4cute5tupleIJNS5_1CILi128EEENS7_ILi48EEENS7_ILi96EEEEEELi96ENS_6half_tEfNS_4arch4Sm80ELb0ELb1ELb0ELb1ELb1ELb0ELb1ELb0EEENS1_21CollectiveEpilogueFwdINS6_IJS8_SA_S9_EEENS6_IJNS7_ILi1EEESI_SI_EEESC_SE_Li128ELb1ELb1ELb0ELb0EEENS1_19SingleTileSchedulerILb1ELb0ELb1ELi128EEEEEEEEEvNT_6ParamsE,"ax",@progbits
	.sectioninfo	@"SHI_REGISTERS=255"
	.align	128
.text._ZN7cutlass13device_kernelIN5flash19enable_sm80_to_sm89INS1_16FlashAttnFwdSm80INS1_25CollectiveMainloopFwdSm80ILi4ELi1ELb0EN4cute5tupleIJNS5_1CILi128EEENS7_ILi48EEENS7_ILi96EEEEEELi96ENS_6half_tEfNS_4arch4Sm80ELb0ELb1ELb0ELb1ELb1ELb0ELb1ELb0EEENS1_21CollectiveEpilogueFwdINS6_IJS8_SA_S9_EEENS6_IJNS7_ILi1EEESI_SI_EEESC_SE_Li128ELb1ELb1ELb0ELb0EEENS1_19SingleTileSchedulerILb1ELb0ELb1ELi128EEEEEEEEEvNT_6ParamsE:
        .type           _ZN7cutlass13device_kernelIN5flash19enable_sm80_to_sm89INS1_16FlashAttnFwdSm80INS1_25CollectiveMainloopFwdSm80ILi4ELi1ELb0EN4cute5tupleIJNS5_1CILi128EEENS7_ILi48EEENS7_ILi96EEEEEELi96ENS_6half_tEfNS_4arch4Sm80ELb0ELb1ELb0ELb1ELb1ELb0ELb1ELb0EEENS1_21CollectiveEpilogueFwdINS6_IJS8_SA_S9_EEENS6_IJNS7_ILi1EEESI_SI_EEESC_SE_Li128ELb1ELb1ELb0ELb0EEENS1_19SingleTileSchedulerILb1ELb0ELb1ELi128EEEEEEEEEvNT_6ParamsE,@function
        .size           _ZN7cutlass13device_kernelIN5flash19enable_sm80_to_sm89INS1_16FlashAttnFwdSm80INS1_25CollectiveMainloopFwdSm80ILi4ELi1ELb0EN4cute5tupleIJNS5_1CILi128EEENS7_ILi48EEENS7_ILi96EEEEEELi96ENS_6half_tEfNS_4arch4Sm80ELb0ELb1ELb0ELb1ELb1ELb0ELb1ELb0EEENS1_21CollectiveEpilogueFwdINS6_IJS8_SA_S9_EEENS6_IJNS7_ILi1EEESI_SI_EEESC_SE_Li128ELb1ELb1ELb0ELb0EEENS1_19SingleTileSchedulerILb1ELb0ELb1ELi128EEEEEEEEEvNT_6ParamsE,(.L_x_860 - _ZN7cutlass13device_kernelIN5flash19enable_sm80_to_sm89INS1_16FlashAttnFwdSm80INS1_25CollectiveMainloopFwdSm80ILi4ELi1ELb0EN4cute5tupleIJNS5_1CILi128EEENS7_ILi48EEENS7_ILi96EEEEEELi96ENS_6half_tEfNS_4arch4Sm80ELb0ELb1ELb0ELb1ELb1ELb0ELb1ELb0EEENS1_21CollectiveEpilogueFwdINS6_IJS8_SA_S9_EEENS6_IJNS7_ILi1EEESI_SI_EEESC_SE_Li128ELb1ELb1ELb0ELb0EEENS1_19SingleTileSchedulerILb1ELb0ELb1ELi128EEEEEEEEEvNT_6ParamsE)
        .other          _ZN7cutlass13device_kernelIN5flash19enable_sm80_to_sm89INS1_16FlashAttnFwdSm80INS1_25CollectiveMainloopFwdSm80ILi4ELi1ELb0EN4cute5tupleIJNS5_1CILi128EEENS7_ILi48EEENS7_ILi96EEEEEELi96ENS_6half_tEfNS_4arch4Sm80ELb0ELb1ELb0ELb1ELb1ELb0ELb1ELb0EEENS1_21CollectiveEpilogueFwdINS6_IJS8_SA_S9_EEENS6_IJNS7_ILi1EEESI_SI_EEESC_SE_Li128ELb1ELb1ELb0ELb0EEENS1_19SingleTileSchedulerILb1ELb0ELb1ELi128EEEEEEEEEvNT_6ParamsE,@"STO_CUDA_ENTRY STV_DEFAULT"
_ZN7cutlass13device_kernelIN5flash19enable_sm80_to_sm89INS1_16FlashAttnFwdSm80INS1_25CollectiveMainloopFwdSm80ILi4ELi1ELb0EN4cute5tupleIJNS5_1CILi128EEENS7_ILi48EEENS7_ILi96EEEEEELi96ENS_6half_tEfNS_4arch4Sm80ELb0ELb1ELb0ELb1ELb1ELb0ELb1ELb0EEENS1_21CollectiveEpilogueFwdINS6_IJS8_SA_S9_EEENS6_IJNS7_ILi1EEESI_SI_EEESC_SE_Li128ELb1ELb1ELb0ELb0EEENS1_19SingleTileSchedulerILb1ELb0ELb1ELi128EEEEEEEEEvNT_6ParamsE:
[----:B------:R-:W-:Y:S02]  /*0000*/  MOV R1, c[0x0][0x28] ;  /* 0x00000a0000017a02 */ /* 0x000fe40000000f00 */
[----:B------:R-:W1:Y:S01]  /*0010*/  S2R R48, SR_TID.X ;  /* 0x0000000000307919 */ /* 0x000e620000002100 */
[----:B------:R-:W-:Y:S01]  /*0020*/  IMAD.MOV.U32 R10, RZ, RZ, 0x4 ;  /* 0x00000004ff0a7424 */ /* 0x000fe200078e00ff */
[----:B------:R-:W2:Y:S01]  /*0030*/  S2UR UR4, SR_CTAID.X ;  /* 0x00000000000479c3 */ /* 0x000ea20000002500 */
[----:B------:R-:W-:Y:S01]  /*0040*/  ULDC.64 UR6, c[0x0][0x118] ;  /* 0x0000460000067ab9 */ /* 0x000fe20000000a00 */
[----:B------:R-:W3:Y:S01]  /*0050*/  S2R R5, SR_CTAID.Z ;  /* 0x0000000000057919 */ /* 0x000ee20000002700 */
[----:B------:R-:W-:Y:S02]  /*0060*/  IADD3 R1, R1, -0x40, RZ ;  /* 0xffffffc001017810 */ /* 0x000fe40007ffe0ff */
[----:B-1----:R-:W-:Y:S01]  /*0070*/  SHF.R.U32.HI R0, RZ, 0x5, R48 ;  /* 0x00000005ff007819 */ /* 0x002fe20000011630 */
[----:B---3--:R-:W-:-:S05]  /*0080*/  IMAD.WIDE R2, R5, R10, c[0x0][0x568] ;  /* 0x00015a0005027625 */ /* 0x008fca00078e020a */
[----:B------:R-:W1:Y:S02]  /*0090*/  SHFL.IDX PT, R0, R0, RZ, 0x1f ;  /* 0x00001fff00007589 */ /* 0x000e6400000e0000 */
[----:B-1----:R-:W-:-:S13]  /*00a0*/  ISETP.NE.AND P0, PT, R0, RZ, PT ;  /* 0x000000ff0000720c */ /* 0x002fda0003f05270 */
[----:B--2---:R-:W-:Y:S05]  /*00b0*/  @!P0 BRA `(.L_x_264) ;  /* 0x0000015000008947 */ /* 0x004fea0003800000 */
[----:B------:R-:W-:-:S04]  /*00c0*/  ISETP.NE.U32.AND P0, PT, RZ, c[0x0][0x568], PT ;  /* 0x00015a00ff007a0c */ /* 0x000fc80003f05070 */
[----:B------:R-:W-:-:S13]  /*00d0*/  ISETP.NE.AND.EX P0, PT, RZ, c[0x0][0x56c], PT, P0 ;  /* 0x00015b00ff007a0c */ /* 0x000fda0003f05300 */
[----:B------:R-:W-:Y:S05]  /*00e0*/  @!P0 BRA `(.L_x_265) ;  /* 0x0000002000008947 */ /* 0x000fea0003800000 */
[----:B------:R1:W5:Y:S01]  /*00f0*/  LDG.E R0, [R2.64] ;  /* 0x0000000602007981 */ /* 0x000362000c1e1900 */
[----:B------:R-:W-:Y:S05]  /*0100*/  BRA `(.L_x_266) ;  /* 0x0000009000007947 */ /* 0x000fea0003800000 */
.L_x_265:
        /* <DEDUP_REMOVED lines=8> */
.L_x_267:
[----:B------:R-:W-:-:S04]  /*0190*/  MOV R0, c[0x0][0x54c] ;  /* 0x0001530000007a02 */ /* 0x000fc80000000f00 */
.L_x_266:
[----:B------:R-:W-:Y:S01]  /*01a0*/  USHF.L.U32 UR4, UR4, 0x7, URZ ;  /* 0x0000000704047899 */ /* 0x000fe2000800063f */
[----:B-----5:R-:W-:-:S05]  /*01b0*/  IMAD R0, R0, c[0x0][0x548], RZ ;  /* 0x0001520000007a24 */ /* 0x020fca00078e02ff */
[----:B------:R-:W-:-:S04]  /*01c0*/  MOV R8, UR4 ;  /* 0x0000000400087c02 */ /* 0x000fc80008000f00 */
[----:B------:R-:W-:-:S04]  /*01d0*/  ISETP.GE.AND P0, PT, R8, R0, PT ;  /* 0x000000000800720c */ /* 0x000fc80003f06270 */
[----:B------:R-:W-:-:S05]  /*01e0*/  SEL R0, R5, 0xffffffff, !P0 ;  /* 0xffffffff05007807 */ /* 0x000fca0004000000 */
[----:B------:R2:W-:Y:S01]  /*01f0*/  STL [R1+0x3c], R0 ;  /* 0x00003c0001007387 */ /* 0x0005e20000100800 */
[----:B------:R-:W-:Y:S05]  /*0200*/  BRA `(.L_x_268) ;  /* 0x0000014000007947 */ /* 0x000fea0003800000 */
.L_x_264:
[----:B------:R-:W-:-:S04]  /*0210*/  ISETP.NE.U32.AND P0, PT, RZ, c[0x0][0x568], PT ;  /* 0x00015a00ff007a0c */ /* 0x000fc80003f05070 */
[----:B------:R-:W-:-:S13]  /*0220*/  ISETP.NE.AND.EX P0, PT, RZ, c[0x0][0x56c], PT, P0 ;  /* 0x00015b00ff007a0c */ /* 0x000fda0003f05300 */
[----:B------:R-:W-:Y:S05]  /*0230*/  @!P0 BRA `(.L_x_269) ;  /* 0x0000002000008947 */ /* 0x000fea0003800000 */
[----:B------:R1:W5:Y:S01]  /*0240*/  LDG.E R0, [R2.64] ;  /* 0x0000000602007981 */ /* 0x000362000c1e1900 */
[----:B------:R-:W-:Y:S05]  /*0250*/  BRA `(.L_x_270) ;  /* 0x0000009000007947 */ /* 0x000fea0003800000 */
.L_x_269:
        /* <DEDUP_REMOVED lines=8> */
.L_x_271:
[----:B------:R-:W-:-:S04]  /*02e0*/  MOV R0, c[0x0][0x54c] ;  /* 0x0001530000007a02 */ /* 0x000fc80000000f00 */
.L_x_270:
[----:B------:R-:W-:Y:S01]  /*02f0*/  USHF.L.U32 UR4, UR4, 0x7, URZ ;  /* 0x0000000704047899 */ /* 0x000fe2000800063f */
[----:B-----5:R-:W-:-:S05]  /*0300*/  IMAD R0, R0, c[0x0][0x548], RZ ;  /* 0x0001520000007a24 */ /* 0x020fca00078e02ff */
[----:B------:R-:W-:-:S04]  /*0310*/  MOV R8, UR4 ;  /* 0x0000000400087c02 */ /* 0x000fc80008000f00 */
[----:B------:R-:W-:-:S04]  /*0320*/  ISETP.GE.AND P0, PT, R8, R0, PT ;  /* 0x000000000800720c */ /* 0x000fc80003f06270 */
[----:B------:R-:W-:-:S05]  /*0330*/  SEL R0, R5, 0xffffffff, !P0 ;  /* 0xffffffff05007807 */ /* 0x000fca0004000000 */
[----:B------:R2:W-:Y:S04]  /*0340*/  STL [R1+0x3c], R0 ;  /* 0x00003c0001007387 */ /* 0x0005e80000100800 */
.L_x_268:
[----:B------:R-:W3:Y:S02]  /*0350*/  LDL R49, [R1+0x3c] ;  /* 0x00003c0001317983 */ /* 0x000ee40000100800 */
[----:B---3--:R-:W-:-:S13]  /*0360*/  ISETP.GE.AND P0, PT, R49, RZ, PT ;  /* 0x000000ff3100720c */ /* 0x008fda0003f06270 */
[----:B------:R-:W-:Y:S05]  /*0370*/  @!P0 EXIT ;  /* 0x000000000000894d */ /* 0x000fea0003800000 */
[----:B------:R-:W-:Y:S01]  /*0380*/  ISETP.NE.U32.AND P0, PT, RZ, c[0x0][0x370], PT ;  /* 0x0000dc00ff007a0c */ /* 0x000fe20003f05070 */
[----:B------:R-:W-:Y:S01]  /*0390*/  IMAD.MOV.U32 R61, RZ, RZ, RZ ;  /* 0x000000ffff3d7224 */ /* 0x000fe200078e00ff */
[----:B------:R-:W-:Y:S01]  /*03a0*/  ISETP.NE.U32.AND P2, PT, RZ, c[0x0][0x360], PT ;  /* 0x0000d800ff007a0c */ /* 0x000fe20003f45070 */
[----:B------:R-:W-:Y:S01]  /*03b0*/  IMAD.MOV.U32 R9, RZ, RZ, RZ ;  /* 0x000000ffff097224 */ /* 0x000fe200078e00ff */
[----:B------:R-:W-:Y:S01]  /*03c0*/  ISETP.NE.AND.EX P1, PT, RZ, c[0x0][0x374], PT, P0 ;  /* 0x0000dd00ff007a0c */ /* 0x000fe20003f25300 */
[----:B-1----:R-:W-:Y:S01]  /*03d0*/  IMAD.WIDE R2, R49, R10, c[0x0][0x348] ;  /* 0x0000d20031027625 */ /* 0x002fe200078e020a */
[----:B------:R-:W-:Y:S02]  /*03e0*/  ISETP.NE.U32.AND P3, PT, RZ, c[0x0][0x348], PT ;  /* 0x0000d200ff007a0c */ /* 0x000fe40003f65070 */
[----:B------:R-:W-:Y:S01]  /*03f0*/  ISETP.NE.AND.EX P0, PT, RZ, c[0x0][0x364], PT, P2 ;  /* 0x0000d900ff007a0c */ /* 0x000fe20003f05320 */
[----:B------:R-:W-:Y:S01]  /*0400*/  IMAD.MOV.U32 R230, RZ, RZ, c[0x0][0x168] ;  /* 0x00005a00ffe67624 */ /* 0x000fe200078e00ff */
[----:B------:R-:W-:-:S07]  /*0410*/  ISETP.NE.AND.EX P2, PT, RZ, c[0x0][0x34c], PT, P3 ;  /* 0x0000d300ff007a0c */ /* 0x000fce0003f45330 */
[CC--:B------:R-:W-:Y:S01]  /*0420*/  @P1 IMAD.WIDE R6, R49.reuse, R10.reuse, c[0x0][0x370] ;  /* 0x0000dc0031061625 */ /* 0x0c0fe200078e020a */
[----:B------:R-:W1:Y:S01]  /*0430*/  S2R R29, SR_CTAID.Y ;  /* 0x00000000001d7919 */ /* 0x000e620000002600 */
[----:B------:R-:W-:Y:S02]  /*0440*/  ULDC UR5, c[0x0][0x2ac] ;  /* 0x0000ab0000057ab9 */ /* 0x000fe40000000800 */
[----:B------:R-:W-:Y:S01]  /*0450*/  ULDC UR4, c[0x0][0x1d0] ;  /* 0x0000740000047ab9 */ /* 0x000fe20000000800 */
[----:B------:R-:W3:Y:S01]  /*0460*/  @P1 LDG.E R61, [R6.64] ;  /* 0x00000006063d1981 */ /* 0x000ee2000c1e1900 */
[----:B------:R-:W-:-:S03]  /*0470*/  @P0 IMAD.WIDE R4, R49, R10, c[0x0][0x360] ;  /* 0x0000d80031040625 */ /* 0x000fc600078e020a */
[----:B------:R4:W5:Y:S01]  /*0480*/  @P2 LDG.E R9, [R2.64] ;  /* 0x0000000602092981 */ /* 0x000962000c1e1900 */
[----:B------:R-:W-:-:S03]  /*0490*/  UIMAD UR4, UR5, UR4, URZ ;  /* 0x00000004050472a4 */ /* 0x000fc6000f8e023f */
[----:B------:R2:W5:Y:S01]  /*04a0*/  @P0 LDG.E R230, [R4.64] ;  /* 0x0000000604e60981 */ /* 0x000562000c1e1900 */
[----:B-1----:R-:W-:Y:S02]  /*04b0*/  SHF.R.S32.HI R52, RZ, 0x1f, R29 ;  /* 0x0000001fff347819 */ /* 0x002fe4000001141d */
[----:B--2---:R-:W-:Y:S01]  /*04c0*/  IMAD.U32 R4, RZ, RZ, UR4 ;  /* 0x00000004ff047e24 */ /* 0x004fe2000f8e00ff */
[----:B---3--:R4:W-:Y:S01]  /*04d0*/  STL [R1+0x20], R61 ;  /* 0x0000203d01007387 */ /* 0x0089e20000100800 */
[----:B------:R-:W-:Y:S05]  /*04e0*/  @P0 BRA `(.L_x_272) ;  /* 0x0000004000000947 */ /* 0x000fea0003800000 */
[----:B------:R-:W-:Y:S05]  /*04f0*/  @!P2 BRA `(.L_x_272) ;  /* 0x000000300000a947 */ /* 0x000fea0003800000 */
[----:B------:R1:W2:Y:S04]  /*0500*/  LDG.E R0, [R2.64] ;  /* 0x0000000602007981 */ /* 0x0002a8000c1e1900 */
[----:B-1--4-:R-:W2:Y:S02]  /*0510*/  LDG.E R2, [R2.64+0x4] ;  /* 0x0000040602027981 */ /* 0x012ea4000c1e1900 */
[----:B--2--5:R-:W-:-:S02]  /*0520*/  IADD3 R230, -R0, R2, RZ ;  /* 0x0000000200e67210 */ /* 0x024fc40007ffe1ff */
.L_x_272:
[----:B------:R-:W-:-:S04]  /*0530*/  ISETP.NE.U32.AND P0, PT, RZ, c[0x0][0x368], PT ;  /* 0x0000da00ff007a0c */ /* 0x000fc80003f05070 */
[----:B------:R-:W-:-:S13]  /*0540*/  ISETP.NE.AND.EX P0, PT, RZ, c[0x0][0x36c], PT, P0 ;  /* 0x0000db00ff007a0c */ /* 0x000fda0003f05300 */
[----:B------:R-:W-:Y:S05]  /*0550*/  @!P0 BRA `(.L_x_273) ;  /* 0x0000003000008947 */ /* 0x000fea0003800000 */
[----:B----4-:R-:W-:-:S05]  /*0560*/  IMAD.WIDE R2, R49, R10, c[0x0][0x368] ;  /* 0x0000da0031027625 */ /* 0x010fca00078e020a */
[----:B------:R1:W5:Y:S01]  /*0570*/  LDG.E R4, [R2.64] ;  /* 0x0000000602047981 */ /* 0x000362000c1e1900 */
[----:B------:R-:W-:Y:S05]  /*0580*/  BRA `(.L_x_274) ;  /* 0x0000007000007947 */ /* 0x000fea0003800000 */
.L_x_273:
[----:B------:R-:W-:-:S04]  /*0590*/  ISETP.NE.U32.AND P0, PT, RZ, c[0x0][0x350], PT ;  /* 0x0000d400ff007a0c */ /* 0x000fc80003f05070 */
[----:B------:R-:W-:-:S13]  /*05a0*/  ISETP.NE.AND.EX P0, PT, RZ, c[0x0][0x354], PT, P0 ;  /* 0x0000d500ff007a0c */ /* 0x000fda0003f05300 */
[----:B------:R-:W-:Y:S05]  /*05b0*/  @!P0 BRA `(.L_x_274) ;  /* 0x0000004000008947 */ /* 0x000fea0003800000 */
[----:B----4-:R-:W-:-:S05]  /*05c0*/  IMAD.WIDE R2, R49, R10, c[0x0][0x350] ;  /* 0x0000d40031027625 */ /* 0x010fca00078e020a */
[----:B------:R1:W2:Y:S04]  /*05d0*/  LDG.E R4, [R2.64] ;  /* 0x0000000602047981 */ /* 0x0002a8000c1e1900 */
[----:B-1----:R-:W2:Y:S02]  /*05e0*/  LDG.E R2, [R2.64+0x4] ;  /* 0x0000040602027981 */ /* 0x002ea4000c1e1900 */
[----:B--2---:R-:W-:Y:S02]  /*05f0*/  IADD3 R4, -R4, R2, RZ ;  /* 0x0000000204047210 */ /* 0x004fe40007ffe1ff */
.L_x_274:
[----:B------:R-:W-:Y:S01]  /*0600*/  IMAD.MOV.U32 R0, RZ, RZ, c[0x0][0x2c4] ;  /* 0x0000b100ff007624 */ /* 0x000fe200078e00ff */
[----:B------:R-:W-:Y:S01]  /*0610*/  LOP3.LUT R26, R26, 0xffffefff, RZ, 0xc0, !PT ;  /* 0xffffefff1a1a7812 */ /* 0x000fe200078ec0ff */
[----:B------:R-:W-:Y:S02]  /*0620*/  IMAD.MOV.U32 R131, RZ, RZ, R8 ;  /* 0x000000ffff837224 */ /* 0x000fe400078e0008 */
[----:B------:R-:W-:Y:S01]  /*0630*/  IMAD.MOV.U32 R6, RZ, RZ, c[0x0][0x32c] ;  /* 0x0000cb00ff067624 */ /* 0x000fe200078e00ff */
[----:B------:R-:W-:Y:S01]  /*0640*/  ISETP.NE.AND P3, PT, R0, 0x1, PT ;  /* 0x000000010000780c */ /* 0x000fe20003f65270 */
[----:B-----5:R-:W-:-:S03]  /*0650*/  IMAD.IADD R229, R4, 0x1, -R61 ;  /* 0x0000000104e57824 */ /* 0x020fc600078e0a3d */
[----:B------:R-:W-:Y:S02]  /*0660*/  ISETP.GE.AND P1, PT, R6, 0x1, PT ;  /* 0x000000010600780c */ /* 0x000fe40003f26270 */
[----:B-1--4-:R-:W-:-:S07]  /*0670*/  IADD3 R2, R229, 0x1, -R230 ;  /* 0x00000001e5027810 */ /* 0x012fce0007ffe8e6 */
[----:B------:R-:W-:Y:S02]  /*0680*/  @P3 IADD3 R0, R131, 0x7f, RZ ;  /* 0x0000007f83003810 */ /* 0x000fe40007ffe0ff */
[----:B------:R-:W-:-:S03]  /*0690*/  @P3 LOP3.LUT R26, R26, 0x1000, RZ, 0xfc, !PT ;  /* 0x000010001a1a3812 */ /* 0x000fc600078efcff */
[----:B------:R-:W-:Y:S01]  /*06a0*/  @P3 IMAD.HI.U32 R3, R0, c[0x0][0x2c8], RZ ;  /* 0x0000b20000033a27 */ /* 0x000fe200078e00ff */
[----:B------:R-:W-:Y:S02]  /*06b0*/  IADD3 R0, R8, 0x7f, RZ ;  /* 0x0000007f08007810 */ /* 0x000fe40007ffe0ff */
[----:B------:R-:W-:Y:S02]  /*06c0*/  LOP3.LUT R26, R26, 0xfffffbff, RZ, 0xc0, !PT ;  /* 0xfffffbff1a1a7812 */ /* 0x000fe400078ec0ff */
[----:B------:R-:W-:Y:S02]  /*06d0*/  @P3 SHF.R.U32.HI R0, RZ, c[0x0][0x2cc], R3 ;  /* 0x0000b300ff003a19 */ /* 0x000fe40000011603 */
[----:B------:R-:W-:-:S03]  /*06e0*/  @P1 LOP3.LUT R26, R26, 0x400, RZ, 0xfc, !PT ;  /* 0x000004001a1a1812 */ /* 0x000fc600078efcff */
[----:B------:R-:W-:-:S05]  /*06f0*/  IMAD.IADD R0, R2, 0x1, R0 ;  /* 0x0000000102007824 */ /* 0x000fca00078e0200 */
[----:B------:R-:W-:Y:S01]  /*0700*/  IADD3 R3, R0, c[0x0][0x328], RZ ;  /* 0x0000ca0000037a10 */ /* 0x000fe20007ffe0ff */
[----:B------:R-:W-:Y:S05]  /*0710*/  @!P1 BRA `(.L_x_275) ;  /* 0x000000e000009947 */ /* 0x000fea0003800000 */
[C---:B------:R-:W-:Y:S02]  /*0720*/  ISETP.GT.AND P0, PT, R0.reuse, RZ, PT ;  /* 0x000000ff0000720c */ /* 0x040fe40003f04270 */
[----:B------:R-:W-:-:S11]  /*0730*/  IADD3 R2, R0, -0x1, RZ ;  /* 0xffffffff00027810 */ /* 0x000fd60007ffe0ff */
[----:B------:R-:W-:Y:S05]  /*0740*/  @P0 BRA `(.L_x_276) ;  /* 0x0000006000000947 */ /* 0x000fea0003800000 */
[----:B------:R-:W-:Y:S01]  /*0750*/  ISETP.NE.AND P0, PT, R6, 0x1, PT ;  /* 0x000000010600780c */ /* 0x000fe20003f05270 */
[----:B------:R-:W-:-:S12]  /*0760*/  IMAD.MOV R0, RZ, RZ, -R0 ;  /* 0x000000ffff007224 */ /* 0x000fd800078e0a00 */
[----:B------:R-:W-:-:S05]  /*0770*/  @P0 IMAD.HI.U32 R2, R0, c[0x0][0x330], RZ ;  /* 0x0000cc0000020a27 */ /* 0x000fca00078e00ff */
[----:B------:R-:W-:-:S04]  /*0780*/  @P0 SHF.R.U32.HI R0, RZ, c[0x0][0x334], R2 ;  /* 0x0000cd00ff000a19 */ /* 0x000fc80000011602 */
[----:B------:R-:W-:Y:S01]  /*0790*/  LOP3.LUT R2, RZ, R0, RZ, 0x33, !PT ;  /* 0x00000000ff027212 */ /* 0x000fe200078e33ff */
[----:B------:R-:W-:Y:S05]  /*07a0*/  BRA `(.L_x_277) ;  /* 0x0000003000007947 */ /* 0x000fea0003800000 */
.L_x_276:
[----:B------:R-:W-:-:S13]  /*07b0*/  ISETP.NE.AND P0, PT, R6, 0x1, PT ;  /* 0x000000010600780c */ /* 0x000fda0003f05270 */
[----:B------:R-:W-:-:S05]  /*07c0*/  @P0 IMAD.HI.U32 R0, R2, c[0x0][0x330], RZ ;  /* 0x0000cc0002000a27 */ /* 0x000fca00078e00ff */
[----:B------:R-:W-:-:S05]  /*07d0*/  @P0 SHF.R.U32.HI R2, RZ, c[0x0][0x334], R0 ;  /* 0x0000cd00ff020a19 */ /* 0x000fca0000011600 */
.L_x_277:
[----:B------:R-:W-:-:S05]  /*07e0*/  IMAD R2, R2, R6, c[0x0][0x32c] ;  /* 0x0000cb0002027624 */ /* 0x000fca00078e0206 */
[----:B------:R-:W-:-:S03]  /*07f0*/  IMNMX R3, R3, R2, PT ;  /* 0x0000000203037217 */ /* 0x000fc60003800200 */
.L_x_275:
[----:B------:R-:W-:Y:S01]  /*0800*/  IMAD.IADD R7, R229, 0x1, -R230 ;  /* 0x00000001e5077824 */ /* 0x000fe200078e0ae6 */
[----:B------:R-:W-:Y:S01]  /*0810*/  IADD3 R2, R3, 0x2f, RZ ;  /* 0x0000002f03027810 */ /* 0x000fe20007ffe0ff */
[----:B------:R-:W-:Y:S01]  /*0820*/  @P3 IMAD.HI.U32 R4, R131, c[0x0][0x2c8], RZ ;  /* 0x0000b20083043a27 */ /* 0x000fe200078e00ff */
[----:B------:R-:W-:Y:S02]  /*0830*/  IADD3 R3, R229, 0x2f, RZ ;  /* 0x0000002fe5037810 */ /* 0x000fe40007ffe0ff */
[----:B------:R1:W-:Y:S01]  /*0840*/  STL [R1+0x8], R7 ;  /* 0x0000080701007387 */ /* 0x0003e20000100800 */
[----:B------:R-:W-:-:S04]  /*0850*/  IMAD.HI R5, R2, 0x2aaaaaab, RZ ;  /* 0x2aaaaaab02057827 */ /* 0x000fc800078e02ff */
[----:B------:R-:W-:-:S04]  /*0860*/  IMAD.HI R2, R3, 0x2aaaaaab, RZ ;  /* 0x2aaaaaab03027827 */ /* 0x000fc800078e02ff */
[----:B------:R-:W-:Y:S01]  /*0870*/  IMAD.MOV.U32 R0, RZ, RZ, R131 ;  /* 0x000000ffff007224 */ /* 0x000fe200078e0083 */
[----:B------:R-:W-:Y:S02]  /*0880*/  @P3 SHF.R.U32.HI R0, RZ, c[0x0][0x2cc], R4 ;  /* 0x0000b300ff003a19 */ /* 0x000fe40000011604 */
[----:B------:R-:W-:Y:S02]  /*0890*/  SHF.R.U32.HI R4, RZ, 0x1f, R5 ;  /* 0x0000001fff047819 */ /* 0x000fe40000011605 */
[----:B------:R-:W-:Y:S01]  /*08a0*/  SHF.R.U32.HI R3, RZ, 0x1f, R2 ;  /* 0x0000001fff037819 */ /* 0x000fe20000011602 */
[----:B------:R-:W-:Y:S01]  /*08b0*/  IMAD.IADD R0, R7, 0x1, R0 ;  /* 0x0000000107007824 */ /* 0x000fe200078e0200 */
[----:B------:R-:W-:Y:S02]  /*08c0*/  LEA.HI.SX32 R4, R5, R4, 0x1d ;  /* 0x0000000405047211 */ /* 0x000fe400078feaff */
[----:B------:R-:W-:Y:S02]  /*08d0*/  LEA.HI.SX32 R2, R2, R3, 0x1d ;  /* 0x0000000302027211 */ /* 0x000fe400078feaff */
[----:B------:R-:W-:-:S02]  /*08e0*/  IADD3 R3, R0, -c[0x0][0x324], RZ ;  /* 0x8000c90000037a10 */ /* 0x000fc40007ffe0ff */
[----:B------:R-:W-:Y:S01]  /*08f0*/  IMNMX R223, R2, R4, PT ;  /* 0x0000000402df7217 */ /* 0x000fe20003800200 */
[----:B------:R-:W-:Y:S05]  /*0900*/  @!P1 BRA `(.L_x_278) ;  /* 0x000000d000009947 */ /* 0x000fea0003800000 */
[----:B------:R-:W-:-:S13]  /*0910*/  ISETP.GT.AND P0, PT, R0, -0x1, PT ;  /* 0xffffffff0000780c */ /* 0x000fda0003f04270 */
[----:B------:R-:W-:Y:S05]  /*0920*/  @P0 BRA `(.L_x_279) ;  /* 0x0000006000000947 */ /* 0x000fea0003800000 */
[----:B------:R-:W-:Y:S02]  /*0930*/  ISETP.NE.AND P0, PT, R6, 0x1, PT ;  /* 0x000000010600780c */ /* 0x000fe40003f05270 */
[----:B------:R-:W-:-:S11]  /*0940*/  LOP3.LUT R0, RZ, R0, RZ, 0x33, !PT ;  /* 0x00000000ff007212 */ /* 0x000fd600078e33ff */
[----:B------:R-:W-:-:S05]  /*0950*/  @P0 IMAD.HI.U32 R2, R0, c[0x0][0x330], RZ ;  /* 0x0000cc0000020a27 */ /* 0x000fca00078e00ff */
[----:B------:R-:W-:-:S04]  /*0960*/  @P0 SHF.R.U32.HI R0, RZ, c[0x0][0x334], R2 ;  /* 0x0000cd00ff000a19 */ /* 0x000fc80000011602 */
[----:B------:R-:W-:Y:S01]  /*0970*/  LOP3.LUT R0, RZ, R0, RZ, 0x33, !PT ;  /* 0x00000000ff007212 */ /* 0x000fe200078e33ff */
[----:B------:R-:W-:Y:S05]  /*0980*/  BRA `(.L_x_280) ;  /* 0x0000003000007947 */ /* 0x000fea0003800000 */
.L_x_279:
[----:B------:R-:W-:-:S13]  /*0990*/  ISETP.NE.AND P0, PT, R6, 0x1, PT ;  /* 0x000000010600780c */ /* 0x000fda0003f05270 */
[----:B------:R-:W-:-:S05]  /*09a0*/  @P0 IMAD.HI.U32 R2, R0, c[0x0][0x330], RZ ;  /* 0x0000cc0000020a27 */ /* 0x000fca00078e00ff */
[----:B------:R-:W-:-:S05]  /*09b0*/  @P0 SHF.R.U32.HI R0, RZ, c[0x0][0x334], R2 ;  /* 0x0000cd00ff000a19 */ /* 0x000fca0000011602 */
.L_x_280:
[----:B------:R-:W-:-:S05]  /*09c0*/  IMAD R0, R0, c[0x0][0x32c], RZ ;  /* 0x0000cb0000007a24 */ /* 0x000fca00078e02ff */
[----:B------:R-:W-:-:S05]  /*09d0*/  IMNMX R3, R3, R0, !PT ;  /* 0x0000000003037217 */ /* 0x000fca0007800200 */
.L_x_278:
[----:B------:R-:W-:Y:S01]  /*09e0*/  IMAD.HI R0, R3, 0x2aaaaaab, RZ ;  /* 0x2aaaaaab03007827 */ /* 0x000fe200078e02ff */
[----:B------:R-:W-:Y:S01]  /*09f0*/  PLOP3.LUT P4, PT, PT, PT, PT, 0x80, 0x0 ;  /* 0x000000000000781c */ /* 0x000fe20003f8f070 */
[----:B------:R-:W-:Y:S01]  /*0a00*/  CS2R R94, SRZ ;  /* 0x00000000005e7805 */ /* 0x000fe2000001ff00 */
[----:B------:R-:W-:Y:S01]  /*0a10*/  CS2R R98, SRZ ;  /* 0x0000000000627805 */ /* 0x000fe2000001ff00 */
[----:B------:R-:W-:Y:S01]  /*0a20*/  IMAD.MOV.U32 R11, RZ, RZ, RZ ;  /* 0x000000ffff0b7224 */ /* 0x000fe200078e00ff */
[----:B------:R-:W-:Y:S01]  /*0a30*/  SHF.R.U32.HI R2, RZ, 0x1f, R0 ;  /* 0x0000001fff027819 */ /* 0x000fe20000011600 */
[----:B------:R-:W-:Y:S01]  /*0a40*/  IMAD.MOV.U32 R92, RZ, RZ, RZ ;  /* 0x000000ffff5c7224 */ /* 0x000fe200078e00ff */
[----:B------:R-:W-:Y:S01]  /*0a50*/  CS2R R96, SRZ ;  /* 0x0000000000607805 */ /* 0x000fe2000001ff00 */
[----:B------:R-:W-:Y:S01]  /*0a60*/  CS2R R12, SRZ ;  /* 0x00000000000c7805 */ /* 0x000fe2000001ff00 */
[----:B------:R-:W-:Y:S01]  /*0a70*/  LEA.HI.SX32 R0, R0, R2, 0x1d ;  /* 0x0000000200007211 */ /* 0x000fe200078feaff */
[----:B------:R-:W-:Y:S01]  /*0a80*/  CS2R R88, SRZ ;  /* 0x0000000000587805 */ /* 0x000fe2000001ff00 */
[----:B------:R-:W-:Y:S01]  /*0a90*/  MOV R90, RZ ;  /* 0x000000ff005a7202 */ /* 0x000fe20000000f00 */
[----:B------:R-:W-:Y:S01]  /*0aa0*/  CS2R R86, SRZ ;  /* 0x0000000000567805 */ /* 0x000fe2000001ff00 */
[----:B------:R-:W-:Y:S01]  /*0ab0*/  IMNMX R4, RZ, R0, !PT ;  /* 0x00000000ff047217 */ /* 0x000fe20007800200 */
[----:B------:R-:W-:Y:S01]  /*0ac0*/  CS2R R84, SRZ ;  /* 0x0000000000547805 */ /* 0x000fe2000001ff00 */
[----:B------:R-:W-:Y:S01]  /*0ad0*/  CS2R R14, SRZ ;  /* 0x00000000000e7805 */ /* 0x000fe2000001ff00 */
[----:B------:R-:W-:Y:S01]  /*0ae0*/  IMAD.MOV.U32 R78, RZ, RZ, RZ ;  /* 0x000000ffff4e7224 */ /* 0x000fe200078e00ff */
[----:B------:R-:W-:Y:S01]  /*0af0*/  ISETP.GT.AND P0, PT, R223, R4, PT ;  /* 0x00000004df00720c */ /* 0x000fe20003f04270 */
[----:B------:R2:W-:Y:S01]  /*0b00*/  STL [R1+0x10], R4 ;  /* 0x0000100401007387 */ /* 0x0005e20000100800 */
        /* <DEDUP_REMOVED lines=19> */
[----:B------:R-:W-:Y:S01]  /*0c40*/  CS2R R54, SRZ ;  /* 0x0000000000367805 */ /* 0x000fe2000001ff00 */
        /* <DEDUP_REMOVED lines=35> */
[----:B------:R-:W-:Y:S01]  /*0e80*/  CS2R R50, SRZ ;  /* 0x0000000000327805 */ /* 0x000fe2000001ff00 */
[----:B------:R-:W-:Y:S05]  /*0e90*/  @!P0 BRA `(.L_x_281) ;  /* 0x00010b3000008947 */ /* 0x000fea0003800000 */
[----:B--2---:R-:W-:-:S04]  /*0ea0*/  ISETP.NE.U32.AND P1, PT, RZ, c[0x0][0x340], PT ;  /* 0x0000d000ff007a0c */ /* 0x004fc80003f25070 */
[----:B------:R-:W-:-:S13]  /*0eb0*/  ISETP.NE.AND.EX P1, PT, RZ, c[0x0][0x344], PT, P1 ;  /* 0x0000d100ff007a0c */ /* 0x000fda0003f25310 */
[----:B------:R-:W-:-:S05]  /*0ec0*/  @P1 IMAD.WIDE R2, R49, R10, c[0x0][0x340] ;  /* 0x0000d00031021625 */ /* 0x000fca00078e020a */
[----:B------:R2:W5:Y:S01]  /*0ed0*/  @P1 LDG.E R15, [R2.64] ;  /* 0x00000006020f1981 */ /* 0x000562000c1e1900 */
[----:B------:R-:W-:Y:S01]  /*0ee0*/  SHF.R.S32.HI R10, RZ, 0x1f, R48 ;  /* 0x0000001fff0a7819 */ /* 0x000fe20000011430 */
[----:B------:R-:W-:Y:S01]  /*0ef0*/  IMAD R6, R52, c[0x0][0x1b8], RZ ;  /* 0x00006e0034067a24 */ /* 0x000fe200078e02ff */
[----:B------:R-:W-:Y:S01]  /*0f00*/  SHF.R.S32.HI R0, RZ, 0x1f, R9 ;  /* 0x0000001fff007819 */ /* 0x000fe20000011409 */
[----:B------:R-:W-:Y:S01]  /*0f10*/  IMAD R12, R230, c[0x0][0x2c4], RZ ;  /* 0x0000b100e60c7a24 */ /* 0x000fe200078e02ff */
[CC--:B------:R-:W-:Y:S01]  /*0f20*/  LEA.HI R5, R10.reuse, R48.reuse, RZ, 0x2 ;  /* 0x000000300a057211 */ /* 0x0c0fe200078f10ff */
[----:B------:R-:W-:Y:S01]  /*0f30*/  IMAD R6, R29, c[0x0][0x1bc], R6 ;  /* 0x00006f001d067a24 */ /* 0x000fe200078e0206 */
[-C--:B------:R-:W-:Y:S01]  /*0f40*/  LEA.HI R20, R10, R48.reuse, RZ, 0x4 ;  /* 0x000000300a147211 */ /* 0x080fe200078f20ff */
[----:B------:R-:W-:Y:S01]  /*0f50*/  IMAD R0, R0, c[0x0][0x178], RZ ;  /* 0x00005e0000007a24 */ /* 0x000fe200078e02ff */
[----:B------:R-:W-:Y:S01]  /*0f60*/  LOP3.LUT R4, R5, 0xfffffffc, RZ, 0xc0, !PT ;  /* 0xfffffffc05047812 */ /* 0x000fe200078ec0ff */
[----:B------:R-:W-:Y:S01]  /*0f70*/  BSSY B0, `(.L_x_282) ;  /* 0x0000056000007945 */ /* 0x000fe20003800000 */
[----:B------:R-:W-:Y:S01]  /*0f80*/  SHF.R.S32.HI R22, RZ, 0x2, R5 ;  /* 0x00000002ff167819 */ /* 0x000fe20000011405 */
[----:B------:R-:W-:Y:S01]  /*0f90*/  IMAD R0, R9, c[0x0][0x17c], R0 ;  /* 0x00005f0009007a24 */ /* 0x000fe200078e0200 */
[-C--:B------:R-:W-:Y:S01]  /*0fa0*/  LEA.HI R21, R10, R48.reuse, RZ, 0x3 ;  /* 0x000000300a157211 */ /* 0x080fe200078f18ff */
[----:B------:R-:W-:Y:S01]  /*0fb0*/  IMAD.IADD R42, R48, 0x1, -R4 ;  /* 0x00000001302a7824 */ /* 0x000fe200078e0a04 */
[----:B------:R-:W-:Y:S01]  /*0fc0*/  SEL R4, R49, RZ, !P2 ;  /* 0x000000ff31047207 */ /* 0x000fe20005000000 */
[--C-:B------:R-:W-:Y:S01]  /*0fd0*/  IMAD.IADD R11, R131, 0x1, R22.reuse ;  /* 0x00000001830b7824 */ /* 0x100fe200078e0216 */
[----:B------:R-:W-:Y:S01]  /*0fe0*/  SHF.R.S32.HI R19, RZ, 0x3, R21 ;  /* 0x00000003ff137819 */ /* 0x000fe20000011415 */
[----:B------:R-:W-:Y:S01]  /*0ff0*/  IMAD R44, R42, 0x20, R22 ;  /* 0x000000202a2c7824 */ /* 0x000fe200078e0216 */
[----:B------:R-:W-:Y:S01]  /*1000*/  LEA.HI R130, R10, R48, RZ, 0x5 ;  /* 0x000000300a827211 */ /* 0x000fe200078f28ff */
[----:B------:R-:W-:Y:S01]  /*1010*/  IMAD.SHL.U32 R225, R42, 0x8, RZ ;  /* 0x000000082ae17824 */ /* 0x000fe200078e00ff */
[----:B------:R-:W-:Y:S01]  /*1020*/  ISETP.GE.AND P4, PT, R11, R12, PT ;  /* 0x0000000c0b00720c */ /* 0x000fe20003f86270 */
[----:B------:R-:W-:Y:S01]  /*1030*/  IMAD.IADD R5, R131, 0x1, R44 ;  /* 0x0000000183057824 */ /* 0x000fe200078e022c */
[----:B------:R3:W-:Y:S01]  /*1040*/  STL [R1+0x14], R44 ;  /* 0x0000142c01007387 */ /* 0x0007e20000100800 */
[----:B------:R-:W-:Y:S01]  /*1050*/  SHF.R.S32.HI R129, RZ, 0x5, R130 ;  /* 0x00000005ff817819 */ /* 0x000fe20000011482 */
[----:B--2---:R-:W-:Y:S01]  /*1060*/  IMAD.WIDE.U32 R2, R9, c[0x0][0x178], RZ ;  /* 0x00005e0009027a25 */ /* 0x004fe200078e00ff */
[----:B------:R-:W-:-:S03]  /*1070*/  IADD3 R47, R225, 0x40, RZ ;  /* 0x00000040e12f7810 */ /* 0x000fc60007ffe0ff */
[----:B------:R-:W-:Y:S01]  /*1080*/  IMAD.IADD R3, R3, 0x1, R0 ;  /* 0x0000000103037824 */ /* 0x000fe200078e0200 */
[----:B------:R-:W-:Y:S01]  /*1090*/  SHF.R.S32.HI R0, RZ, 0x1f, R49 ;  /* 0x0000001fff007819 */ /* 0x000fe20000011431 */
[----:B------:R-:W-:-:S03]  /*10a0*/  @P3 IMAD.HI.U32 R8, R5, c[0x0][0x2c8], RZ ;  /* 0x0000b20005083a27 */ /* 0x000fc600078e00ff */
[----:B-1----:R-:W-:Y:S01]  /*10b0*/  SEL R7, R0, RZ, !P2 ;  /* 0x000000ff00077207 */ /* 0x002fe20005000000 */
[----:B------:R-:W-:-:S04]  /*10c0*/  IMAD.WIDE.U32 R2, R29, c[0x0][0x1b8], R2 ;  /* 0x00006e001d027a25 */ /* 0x000fc800078e0002 */
[----:B------:R-:W-:Y:S02]  /*10d0*/  IMAD.IADD R3, R3, 0x1, R6 ;  /* 0x0000000103037824 */ /* 0x000fe400078e0206 */
[----:B------:R-:W-:Y:S01]  /*10e0*/  IMAD.MOV.U32 R0, RZ, RZ, R5 ;  /* 0x000000ffff007224 */ /* 0x000fe200078e0005 */
[----:B------:R-:W-:Y:S01]  /*10f0*/  @P3 SHF.R.U32.HI R0, RZ, c[0x0][0x2cc], R8 ;  /* 0x0000b300ff003a19 */ /* 0x000fe20000011608 */
[----:B------:R-:W-:Y:S01]  /*1100*/  IMAD R6, R7, c[0x0][0x1c0], RZ ;  /* 0x0000700007067a24 */ /* 0x000fe200078e02ff */
[----:B------:R-:W-:Y:S01]  /*1110*/  ISETP.GE.AND P3, PT, R47, c[0x0][0x198], PT ;  /* 0x000066002f007a0c */ /* 0x000fe20003f66270 */
[----:B------:R-:W-:-:S04]  /*1120*/  IMAD.WIDE.U32 R2, R4, c[0x0][0x1c0], R2 ;  /* 0x0000700004027a25 */ /* 0x000fc800078e0002 */
[----:B------:R-:W-:Y:S01]  /*1130*/  IMAD R7, R4, c[0x0][0x1c4], R6 ;  /* 0x0000710004077a24 */ /* 0x000fe200078e0206 */
[--C-:B------:R-:W-:Y:S01]  /*1140*/  SHF.R.S32.HI R6, RZ, 0x1f, R0.reuse ;  /* 0x0000001fff067819 */ /* 0x100fe20000011400 */
[----:B------:R-:W-:Y:S02]  /*1150*/  IMAD.MOV R4, RZ, RZ, -R0 ;  /* 0x000000ffff047224 */ /* 0x000fe400078e0a00 */
[----:B------:R-:W-:Y:S02]  /*1160*/  IMAD.IADD R3, R3, 0x1, R7 ;  /* 0x0000000103037824 */ /* 0x000fe400078e0207 */
[----:B------:R-:W-:Y:S02]  /*1170*/  IMAD R6, R6, c[0x0][0x1b0], RZ ;  /* 0x00006c0006067a24 */ /* 0x000fe400078e02ff */
[----:B------:R-:W-:Y:S01]  /*1180*/  IMAD R4, R4, c[0x0][0x2c4], R5 ;  /* 0x0000b10004047a24 */ /* 0x000fe200078e0205 */
[----:B------:R-:W-:Y:S01]  /*1190*/  LOP3.LUT R5, R20, 0xfffffff0, RZ, 0xc0, !PT ;  /* 0xfffffff014057812 */ /* 0x000fe200078ec0ff */
[----:B------:R-:W-:-:S02]  /*11a0*/  IMAD R6, R0, c[0x0][0x1b4], R6 ;  /* 0x00006d0000067a24 */ /* 0x000fc400078e0206 */
[----:B------:R-:W-:Y:S01]  /*11b0*/  IMAD.WIDE.U32 R2, R0, c[0x0][0x1b0], R2 ;  /* 0x00006c0000027a25 */ /* 0x000fe200078e0002 */
[----:B------:R-:W-:-:S03]  /*11c0*/  SHF.R.S32.HI R0, RZ, 0x1f, R4 ;  /* 0x0000001fff007819 */ /* 0x000fc60000011404 */
[----:B------:R-:W-:Y:S02]  /*11d0*/  IMAD.IADD R16, R48, 0x1, -R5 ;  /* 0x0000000130107824 */ /* 0x000fe400078e0a05 */
[----:B------:R-:W-:Y:S02]  /*11e0*/  IMAD R0, R0, c[0x0][0x1a8], RZ ;  /* 0x00006a0000007a24 */ /* 0x000fe400078e02ff */
[----:B------:R-:W-:Y:S01]  /*11f0*/  IMAD.SHL.U32 R5, R19, 0x40, RZ ;  /* 0x0000004013057824 */ /* 0x000fe200078e00ff */
[----:B------:R-:W-:Y:S01]  /*1200*/  LEA.HI R17, R16, R16, RZ, 0x1 ;  /* 0x0000001010117211 */ /* 0x000fe200078f08ff */
[----:B------:R-:W-:Y:S02]  /*1210*/  IMAD.IADD R3, R3, 0x1, R6 ;  /* 0x0000000103037824 */ /* 0x000fe400078e0206 */
[C---:B------:R-:W-:Y:S01]  /*1220*/  IMAD R6, R4.reuse, c[0x0][0x1ac], R0 ;  /* 0x00006b0004067a24 */ /* 0x040fe200078e0200 */
[----:B------:R-:W-:Y:S01]  /*1230*/  LOP3.LUT R0, R5, 0xc0, RZ, 0xc0, !PT ;  /* 0x000000c005007812 */ /* 0x000fe200078ec0ff */
[----:B------:R-:W-:Y:S01]  /*1240*/  IMAD.WIDE.U32 R2, R4, c[0x0][0x1a8], R2 ;  /* 0x00006a0004027a25 */ /* 0x000fe200078e0002 */
[----:B------:R-:W-:-:S02]  /*1250*/  SHF.R.S32.HI R5, RZ, 0x1, R17 ;  /* 0x00000001ff057819 */ /* 0x000fc40000011411 */
[----:B------:R-:W-:Y:S01]  /*1260*/  SHF.R.S32.HI R4, RZ, 0x1f, R17 ;  /* 0x0000001fff047819 */ /* 0x000fe20000011411 */
[----:B------:R-:W-:Y:S01]  /*1270*/  IMAD.IADD R6, R3, 0x1, R6 ;  /* 0x0000000103067824 */ /* 0x000fe200078e0206 */
[----:B------:R-:W-:Y:S02]  /*1280*/  SHF.R.U32.HI R7, RZ, 0x3, R0 ;  /* 0x00000003ff077819 */ /* 0x000fe40000011600 */
[----:B------:R-:W-:Y:S02]  /*1290*/  LOP3.LUT R0, R0, 0x18, R225, 0xf8, !PT ;  /* 0x0000001800007812 */ /* 0x000fe400078ef8e1 */
[----:B------:R-:W-:Y:S02]  /*12a0*/  LEA.HI R3, R4, R5, RZ, 0x2 ;  /* 0x0000000504037211 */ /* 0x000fe400078f10ff */
[----:B------:R-:W-:Y:S02]  /*12b0*/  LEA R14, P0, R2, c[0x0][0x160], 0x1 ;  /* 0x00005800020e7a11 */ /* 0x000fe400078008ff */
[----:B------:R-:W-:-:S02]  /*12c0*/  LOP3.LUT R4, R0, R7, RZ, 0x3c, !PT ;  /* 0x0000000700047212 */ /* 0x000fc400078e3cff */
[----:B------:R-:W-:Y:S02]  /*12d0*/  LOP3.LUT R0, R3, 0xfffffffc, RZ, 0xc0, !PT ;  /* 0xfffffffc03007812 */ /* 0x000fe400078ec0ff */
[----:B------:R-:W-:Y:S02]  /*12e0*/  LEA.HI.X R13, R2, c[0x0][0x164], R6, 0x1, P0 ;  /* 0x00005900020d7a11 */ /* 0x000fe400000f0c06 */
[----:B------:R-:W-:Y:S01]  /*12f0*/  LEA.HI R6, R22, R22, RZ, 0x1 ;  /* 0x0000001616067211 */ /* 0x000fe200078f08ff */
[----:B------:R-:W-:Y:S01]  /*1300*/  IMAD.IADD R18, R5, 0x1, -R0 ;  /* 0x0000000105127824 */ /* 0x000fe200078e0a00 */
[----:B------:R3:W1:Y:S01]  /*1310*/  SHFL.IDX PT, R2, R14, RZ, 0x1c1f ;  /* 0x001c1fff0e027589 */ /* 0x00066200000e0000 */
[----:B------:R-:W-:Y:S01]  /*1320*/  IMAD.MOV.U32 R5, RZ, RZ, 0x10 ;  /* 0x00000010ff057424 */ /* 0x000fe200078e00ff */
[----:B------:R-:W-:Y:S02]  /*1330*/  LOP3.LUT R0, R6, 0x7fffffe, RZ, 0xc0, !PT ;  /* 0x07fffffe06007812 */ /* 0x000fe400078ec0ff */
[----:B------:R-:W-:Y:S01]  /*1340*/  LOP3.LUT P0, RZ, R18, 0x2, RZ, 0xc0, !PT ;  /* 0x0000000212ff7812 */ /* 0x000fe2000780c0ff */
[----:B------:R3:W2:Y:S02]  /*1350*/  SHFL.IDX PT, R3, R13, RZ, 0x1c1f ;  /* 0x001c1fff0d037589 */ /* 0x0006a400000e0000 */
[----:B------:R-:W-:-:S04]  /*1360*/  IMAD.IADD R0, R22, 0x1, -R0 ;  /* 0x0000000116007824 */ /* 0x000fc800078e0a00 */
[----:B------:R-:W-:-:S04]  /*1370*/  IMAD R0, R129, 0x8, R0 ;  /* 0x0000000881007824 */ /* 0x000fc800078e0200 */
[----:B------:R-:W-:Y:S01]  /*1380*/  IMAD.U32 R218, R0, 0x20, R4 ;  /* 0x0000002000da7824 */ /* 0x000fe200078e0004 */
[----:B------:R-:W-:Y:S01]  /*1390*/  SEL R4, R5, 0xfffffff0, !P0 ;  /* 0xfffffff005047807 */ /* 0x000fe20004000000 */
[----:B------:R-:W-:Y:S01]  /*13a0*/  @!P1 IMAD.MOV.U32 R15, RZ, RZ, R49 ;  /* 0x000000ffff0f9224 */ /* 0x000fe200078e0031 */
[C---:B------:R-:W-:Y:S02]  /*13b0*/  IADD3 R49, R225.reuse, 0x20, RZ ;  /* 0x00000020e1317810 */ /* 0x040fe40007ffe0ff */
[----:B------:R-:W-:Y:S02]  /*13c0*/  ISETP.GE.AND P1, PT, R225, c[0x0][0x198], PT ;  /* 0x00006600e1007a0c */ /* 0x000fe40003f26270 */
[----:B------:R-:W-:Y:S01]  /*13d0*/  ISETP.GE.AND P2, PT, R49, c[0x0][0x198], PT ;  /* 0x0000660031007a0c */ /* 0x000fe20003f46270 */
[----:B------:R-:W-:Y:S07]  /*13e0*/  @P4 BRA `(.L_x_283) ;  /* 0x000000e000004947 */ /* 0x000fee0003800000 */
[----:B-123--:R-:W-:Y:S01]  /*13f0*/  SHF.R.S32.HI R5, RZ, 0x1f, R49 ;  /* 0x0000001fff057819 */ /* 0x00efe20000011431 */
[----:B------:R-:W-:Y:S01]  /*1400*/  IMAD.WIDE R8, R225, 0x2, R2 ;  /* 0x00000002e1087825 */ /* 0x000fe200078e0202 */
[----:B------:R-:W-:-:S02]  /*1410*/  SHF.R.S32.HI R0, RZ, 0x1f, R47 ;  /* 0x0000001fff007819 */ /* 0x000fc4000001142f */
[----:B------:R-:W-:Y:S02]  /*1420*/  LEA.HI R5, R5, R49, RZ, 0x3 ;  /* 0x0000003105057211 */ /* 0x000fe400078f18ff */
[----:B------:R-:W-:Y:S02]  /*1430*/  LEA.HI R0, R0, R47, RZ, 0x3 ;  /* 0x0000002f00007211 */ /* 0x000fe400078f18ff */
        /* <DEDUP_REMOVED lines=9> */
.L_x_283:
[----:B-123--:R-:W-:Y:S05]  /*14d0*/  BSYNC B0 ;  /* 0x0000000000007941 */ /* 0x00efea0003800000 */
.L_x_282:
        /* <DEDUP_REMOVED lines=20> */
.L_x_285:
[----:B------:R-:W-:Y:S05]  /*1620*/  BSYNC B0 ;  /* 0x0000000000007941 */ /* 0x000fea0003800000 */
.L_x_284:
        /* <DEDUP_REMOVED lines=20> */
.L_x_287:
[----:B------:R-:W-:Y:S05]  /*1770*/  BSYNC B0 ;  /* 0x0000000000007941 */ /* 0x000fea0003800000 */
.L_x_286:
[----:B---3--:R-:W-:Y:S01]  /*1780*/  SHFL.IDX PT, R2, R14, 0x3, 0x1c1f ;  /* 0x007c1f000e027f89 */ /* 0x008fe200000e0000 */
[----:B------:R-:W-:Y:S01]  /*1790*/  IADD3 R0, R11, 0x60, RZ ;  /* 0x000000600b007810 */ /* 0x000fe20007ffe0ff */
[----:B------:R-:W-:Y:S01]  /*17a0*/  IMAD.MOV.U32 R5, RZ, RZ, c[0x0][0x2b8] ;  /* 0x0000ae00ff057624 */ /* 0x000fe200078e00ff */
[----:B------:R-:W-:Y:S01]  /*17b0*/  SHF.R.S32.HI R9, RZ, 0x1f, R47 ;  /* 0x0000001fff097819 */ /* 0x000fe2000001142f */
[----:B----4-:R3:W4:Y:S01]  /*17c0*/  SHFL.IDX PT, R3, R13, 0x3, 0x1c1f ;  /* 0x007c1f000d037f89 */ /* 0x01072200000e0000 */
[----:B------:R-:W-:Y:S01]  /*17d0*/  ISETP.GE.AND P0, PT, R0, R12, PT ;  /* 0x0000000c0000720c */ /* 0x000fe20003f06270 */
[----:B------:R-:W-:Y:S01]  /*17e0*/  IMAD.MOV.U32 R40, RZ, RZ, 0x30 ;  /* 0x00000030ff287424 */ /* 0x000fe200078e00ff */
[----:B------:R-:W-:Y:S01]  /*17f0*/  ISETP.NE.AND P4, PT, R5, 0x1, PT ;  /* 0x000000010500780c */ /* 0x000fe20003f85270 */
[----:B------:R-:W-:Y:S01]  /*1800*/  IMAD.SHL.U32 R218, R218, 0x2, RZ ;  /* 0x00000002dada7824 */ /* 0x000fe200078e00ff */
[----:B------:R-:W-:Y:S01]  /*1810*/  SHF.R.S32.HI R5, RZ, 0x1f, R49 ;  /* 0x0000001fff057819 */ /* 0x000fe20000011431 */
[----:B------:R-:W-:Y:S01]  /*1820*/  IMAD R127, R223, R40, -0x30 ;  /* 0xffffffd0df7f7424 */ /* 0x000fe200078e0228 */
[----:B-----5:R-:W-:Y:S01]  /*1830*/  SHF.R.S32.HI R8, RZ, 0x1f, R15 ;  /* 0x0000001fff087819 */ /* 0x020fe2000001140f */
[----:B------:R-:W-:Y:S01]  /*1840*/  IMAD.MOV.U32 R222, RZ, RZ, RZ ;  /* 0x000000ffffde7224 */ /* 0x000fe200078e00ff */
[----:B------:R-:W-:Y:S01]  /*1850*/  LEA.HI R5, R5, R49, RZ, 0x3 ;  /* 0x0000003105057211 */ /* 0x000fe200078f18ff */
[----:B------:R-:W-:Y:S01]  /*1860*/  IMAD.IADD R0, R44, 0x1, R127 ;  /* 0x000000012c007824 */ /* 0x000fe200078e027f */
[----:B------:R-:W-:-:S02]  /*1870*/  LEA.HI R9, R9, R47, RZ, 0x3 ;  /* 0x0000002f09097211 */ /* 0x000fc400078f18ff */
[----:B------:R-:W-:Y:S02]  /*1880*/  LOP3.LUT R46, R5, 0xfffffff8, RZ, 0xc0, !PT ;  /* 0xfffffff8052e7812 */ /* 0x000fe400078ec0ff */
[----:B------:R-:W-:Y:S01]  /*1890*/  LOP3.LUT R45, R9, 0xfffffff8, RZ, 0xc0, !PT ;  /* 0xfffffff8092d7812 */ /* 0x000fe200078ec0ff */
[----:B-123--:R-:W-:-:S04]  /*18a0*/  IMAD.WIDE.U32 R12, R15, c[0x0][0x2b0], RZ ;  /* 0x0000ac000f0c7a25 */ /* 0x00efc800078e00ff */
[----:B----4-:R-:W-:Y:S01]  /*18b0*/  @!P0 IMAD.WIDE R6, R225, 0x2, R2 ;  /* 0x00000002e1068825 */ /* 0x010fe200078e0202 */
[----:B------:R-:W-:Y:S04]  /*18c0*/  STL.64 [R1+0x28], R12 ;  /* 0x0000280c01007387 */ /* 0x000fe80000100a00 */
[----:B------:R-:W-:Y:S01]  /*18d0*/  @!PT LDS RZ, [RZ] ;  /* 0x00000000fffff984 */ /* 0x000fe20000000800 */
[----:B------:R1:W-:Y:S01]  /*18e0*/  @!P0 LDGSTS.E.BYPASS.LTC128B.128 [R218+0x7880], [R6.64], !P1 ;  /* 0x0788000006da8fae */ /* 0x0003e2000c901d46 */
[----:B------:R-:W-:-:S04]  /*18f0*/  ISETP.GE.AND P1, PT, R0, R229, PT ;  /* 0x000000e50000720c */ /* 0x000fc80003f26270 */
[----:B------:R-:W-:Y:S01]  /*1900*/  ISETP.GT.OR P1, PT, R44, 0x2f, P1 ;  /* 0x0000002f2c00780c */ /* 0x000fe20000f24670 */
[----:B-1----:R-:W-:Y:S02]  /*1910*/  IMAD R6, R8, c[0x0][0x2b0], RZ ;  /* 0x0000ac0008067a24 */ /* 0x002fe400078e02ff */
[----:B------:R-:W-:Y:S02]  /*1920*/  IMAD.IADD R8, R0, 0x1, R61 ;  /* 0x0000000100087824 */ /* 0x000fe400078e023d */
[----:B------:R-:W-:Y:S02]  /*1930*/  IMAD R10, R15, c[0x0][0x2b4], R6 ;  /* 0x0000ad000f0a7a24 */ /* 0x000fe400078e0206 */
[----:B------:R-:W-:-:S04]  /*1940*/  @!P0 IMAD.WIDE R6, R46, 0x2, R2 ;  /* 0x000000022e068825 */ /* 0x000fc800078e0202 */
[----:B------:R-:W-:Y:S01]  /*1950*/  @!P0 IMAD.WIDE R2, R45, 0x2, R2 ;  /* 0x000000022d028825 */ /* 0x000fe200078e0202 */
[----:B------:R1:W-:Y:S03]  /*1960*/  @!P0 LDGSTS.E.BYPASS.LTC128B.128 [R218+0x9880], [R6.64], !P2 ;  /* 0x0988000006da8fae */ /* 0x0003e6000d101d46 */
[----:B------:R-:W-:Y:S01]  /*1970*/  @P4 IMAD.HI.U32 R5, R8, c[0x0][0x2bc], RZ ;  /* 0x0000af0008054a27 */ /* 0x000fe200078e00ff */
[----:B------:R2:W-:Y:S03]  /*1980*/  @!P0 LDGSTS.E.BYPASS.LTC128B.128 [R218+0xb880], [R2.64], !P3 ;  /* 0x0b88000002da8fae */ /* 0x0005e6000d901d46 */
[----:B------:R-:W-:Y:S01]  /*1990*/  IMAD.MOV.U32 R0, RZ, RZ, R8 ;  /* 0x000000ffff007224 */ /* 0x000fe200078e0008 */
[----:B------:R-:W0:Y:S01]  /*19a0*/  LDGDEPBAR ;  /* 0x00000000000079af */ /* 0x000e220000000000 */
[----:B------:R-:W-:Y:S01]  /*19b0*/  @P4 SHF.R.U32.HI R0, RZ, c[0x0][0x2c0], R5 ;  /* 0x0000b000ff004a19 */ /* 0x000fe20000011605 */
[----:B------:R-:W-:-:S03]  /*19c0*/  IMAD.IADD R11, R13, 0x1, R10 ;  /* 0x000000010d0b7824 */ /* 0x000fc600078e020a */
[C---:B------:R-:W-:Y:S02]  /*19d0*/  @!P1 IADD3 R5, P2, R0.reuse, R12, RZ ;  /* 0x0000000c00059210 */ /* 0x040fe40007f5e0ff */
[----:B------:R3:W-:Y:S02]  /*19e0*/  STL [R1+0x30], R11 ;  /* 0x0000300b01007387 */ /* 0x0007e40000100800 */
[----:B-1----:R-:W-:Y:S02]  /*19f0*/  @!P1 LEA.HI.X.SX32 R7, R0, R11, 0x1, P2 ;  /* 0x0000000b00079211 */ /* 0x002fe400010f0eff */
[----:B------:R-:W-:-:S04]  /*1a00*/  @!P1 LEA R6, P2, R5, c[0x0][0x2a0], 0x2 ;  /* 0x0000a80005069a11 */ /* 0x000fc800078410ff */
[----:B------:R-:W-:Y:S01]  /*1a10*/  @!P1 LEA.HI.X R7, R5, c[0x0][0x2a4], R7, 0x2, P2 ;  /* 0x0000a90005079a11 */ /* 0x000fe200010f1407 */
[----:B------:R-:W-:Y:S06]  /*1a20*/  BAR.SYNC.DEFER_BLOCKING 0x0 ;  /* 0x0000000000007b1d */ /* 0x000fec0000010000 */
[----:B------:R-:W4:Y:S01]  /*1a30*/  @!P1 LDG.E R222, [R6.64] ;  /* 0x0000000606de9981 */ /* 0x000f22000c1e1900 */
[----:B------:R-:W-:Y:S01]  /*1a40*/  IMAD.MOV R0, RZ, RZ, -R0 ;  /* 0x000000ffff007224 */ /* 0x000fe200078e0a00 */
[----:B------:R-:W-:Y:S01]  /*1a50*/  ISETP.GE.AND P6, PT, R225, c[0x0][0x1d4], PT ;  /* 0x00007500e1007a0c */ /* 0x000fe20003fc6270 */
[----:B---3--:R-:W-:Y:S01]  /*1a60*/  IMAD.WIDE.U32 R10, R29, c[0x0][0x1e8], RZ ;  /* 0x00007a001d0a7a25 */ /* 0x008fe200078e00ff */
[----:B------:R-:W-:Y:S01]  /*1a70*/  ISETP.GE.AND P5, PT, R49, c[0x0][0x1d4], PT ;  /* 0x0000750031007a0c */ /* 0x000fe20003fa6270 */
[----:B------:R-:W-:Y:S01]  /*1a80*/  BSSY B0, `(.L_x_288) ;  /* 0x00000aa000007945 */ /* 0x000fe20003800000 */
[----:B------:R-:W-:Y:S01]  /*1a90*/  ISETP.GE.AND P4, PT, R47, c[0x0][0x1d4], PT ;  /* 0x000075002f007a0c */ /* 0x000fe20003f86270 */
[----:B------:R-:W-:Y:S01]  /*1aa0*/  IMAD R224, R0, c[0x0][0x2b8], R8 ;  /* 0x0000ae0000e07a24 */ /* 0x000fe200078e0208 */
[----:B------:R-:W-:Y:S01]  /*1ab0*/  ISETP.GE.AND P3, PT, R225, c[0x0][0x1d4], PT ;  /* 0x00007500e1007a0c */ /* 0x000fe20003f66270 */
[----:B------:R-:W-:Y:S01]  /*1ac0*/  IMAD R40, R223, -0x30, R40 ;  /* 0xffffffd0df287824 */ /* 0x000fe200078e0228 */
[----:B------:R-:W-:Y:S01]  /*1ad0*/  ISETP.GE.AND P2, PT, R49, c[0x0][0x1d4], PT ;  /* 0x0000750031007a0c */ /* 0x000fe20003f46270 */
[----:B--2---:R-:W-:Y:S01]  /*1ae0*/  IMAD.WIDE.U32 R2, R224, c[0x0][0x1e0], RZ ;  /* 0x00007800e0027a25 */ /* 0x004fe200078e00ff */
[----:B------:R-:W-:-:S02]  /*1af0*/  SHF.R.S32.HI R12, RZ, 0x1f, R224 ;  /* 0x0000001fff0c7819 */ /* 0x000fc400000114e0 */
[----:B------:R-:W-:Y:S01]  /*1b00*/  ISETP.GE.AND P1, PT, R47, c[0x0][0x1d4], PT ;  /* 0x000075002f007a0c */ /* 0x000fe20003f26270 */
[----:B------:R-:W-:Y:S01]  /*1b10*/  IMAD.IADD R43, R229, 0x1, R40 ;  /* 0x00000001e52b7824 */ /* 0x000fe200078e0228 */
[----:B------:R-:W-:Y:S01]  /*1b20*/  IADD3 R128, R223, -0x1, RZ ;  /* 0xffffffffdf807810 */ /* 0x000fe20007ffe0ff */
[----:B------:R-:W-:Y:S02]  /*1b30*/  IMAD R0, R12, c[0x0][0x1e0], RZ ;  /* 0x000078000c007a24 */ /* 0x000fe400078e02ff */
[----:B------:R-:W-:-:S04]  /*1b40*/  IMAD.WIDE.U32 R14, R29, c[0x0][0x210], RZ ;  /* 0x000084001d0e7a25 */ /* 0x000fc800078e00ff */
[----:B------:R-:W-:-:S04]  /*1b50*/  IMAD R0, R224, c[0x0][0x1e4], R0 ;  /* 0x00007900e0007a24 */ /* 0x000fc800078e0200 */
[----:B------:R-:W-:Y:S02]  /*1b60*/  IMAD.IADD R3, R3, 0x1, R0 ;  /* 0x0000000103037824 */ /* 0x000fe400078e0200 */
[----:B------:R-:W-:-:S04]  /*1b70*/  IMAD R0, R52, c[0x0][0x1e8], RZ ;  /* 0x00007a0034007a24 */ /* 0x000fc800078e02ff */
[----:B------:R-:W-:-:S04]  /*1b80*/  IMAD R0, R29, c[0x0][0x1ec], R0 ;  /* 0x00007b001d007a24 */ /* 0x000fc800078e0200 */
[----:B------:R-:W-:Y:S01]  /*1b90*/  IMAD.IADD R9, R11, 0x1, R0 ;  /* 0x000000010b097824 */ /* 0x000fe200078e0200 */
[----:B----4-:R-:W-:Y:S01]  /*1ba0*/  SHF.R.S32.HI R13, RZ, 0x1f, R222 ;  /* 0x0000001fff0d7819 */ /* 0x010fe200000114de */
[----:B------:R-:W-:-:S04]  /*1bb0*/  IMAD.WIDE.U32 R2, R222, c[0x0][0x1f0], R2 ;  /* 0x00007c00de027a25 */ /* 0x000fc800078e0002 */
[----:B------:R-:W-:Y:S01]  /*1bc0*/  IMAD R5, R13, c[0x0][0x1f0], RZ ;  /* 0x00007c000d057a24 */ /* 0x000fe200078e02ff */
[----:B------:R-:W-:-:S03]  /*1bd0*/  IADD3 R0, P0, R10, R2, RZ ;  /* 0x000000020a007210 */ /* 0x000fc60007f1e0ff */
[----:B------:R-:W-:-:S05]  /*1be0*/  IMAD R5, R222, c[0x0][0x1f4], R5 ;  /* 0x00007d00de057a24 */ /* 0x000fca00078e0205 */
[----:B------:R-:W-:Y:S02]  /*1bf0*/  IADD3.X R2, R9, R3, R5, P0, !PT ;  /* 0x0000000309027210 */ /* 0x000fe400007fe405 */
[C---:B------:R-:W-:Y:S02]  /*1c00*/  LEA R6, P0, R0.reuse, c[0x0][0x1c8], 0x1 ;  /* 0x0000720000067a11 */ /* 0x040fe400078008ff */
[----:B------:R-:W-:Y:S02]  /*1c10*/  IMNMX R5, R43, 0x30, PT ;  /* 0x000000302b057817 */ /* 0x000fe40003800200 */
[----:B------:R-:W-:Y:S02]  /*1c20*/  LEA.HI.X R0, R0, c[0x0][0x1cc], R2, 0x1, P0 ;  /* 0x0000730000007a11 */ /* 0x000fe400000f0c02 */
[----:B------:R-:W-:Y:S01]  /*1c30*/  SHFL.IDX PT, R2, R6, RZ, 0x1c1f ;  /* 0x001c1fff06027589 */ /* 0x000fe200000e0000 */
[----:B------:R-:W-:-:S03]  /*1c40*/  IMAD.IADD R5, R5, 0x1, -R22 ;  /* 0x0000000105057824 */ /* 0x000fc600078e0a16 */
[----:B------:R-:W1:Y:S02]  /*1c50*/  SHFL.IDX PT, R3, R0, RZ, 0x1c1f ;  /* 0x001c1fff00037589 */ /* 0x000e6400000e0000 */
[----:B------:R-:W-:Y:S02]  /*1c60*/  ISETP.GE.AND P0, PT, R5, 0x1, PT ;  /* 0x000000010500780c */ /* 0x000fe40003f06270 */
[----:B------:R-:W-:Y:S04]  /*1c70*/  SHFL.IDX PT, R6, R6, 0x1, 0x1c1f ;  /* 0x003c1f0006067f89 */ /* 0x000fe800000e0000 */
[----:B------:R2:W3:Y:S07]  /*1c80*/  SHFL.IDX PT, R7, R0, 0x1, 0x1c1f ;  /* 0x003c1f0000077f89 */ /* 0x0004ee00000e0000 */
[----:B-1----:R-:W-:-:S04]  /*1c90*/  @P0 IMAD.WIDE R10, R225, 0x2, R2 ;  /* 0x00000002e10a0825 */ /* 0x002fc800078e0202 */
[--C-:B------:R-:W-:Y:S01]  /*1ca0*/  @P0 IMAD.WIDE R8, R46, 0x2, R2.reuse ;  /* 0x000000022e080825 */ /* 0x100fe200078e0202 */
[----:B------:R3:W-:Y:S03]  /*1cb0*/  @P0 LDGSTS.E.BYPASS.LTC128B.128 [R218+0x3c80], [R10.64], !P6 ;  /* 0x03c800000ada0fae */ /* 0x0007e6000f101d46 */
[----:B------:R-:W-:Y:S01]  /*1cc0*/  @P0 IMAD.WIDE R2, R45, 0x2, R2 ;  /* 0x000000022d020825 */ /* 0x000fe200078e0202 */
[----:B------:R1:W-:Y:S03]  /*1cd0*/  @P0 LDGSTS.E.BYPASS.LTC128B.128 [R218+0x4880], [R8.64], !P5 ;  /* 0x0488000008da0fae */ /* 0x0003e6000e901d46 */
[----:B--2---:R-:W-:Y:S01]  /*1ce0*/  IMAD R0, R12, c[0x0][0x208], RZ ;  /* 0x000082000c007a24 */ /* 0x004fe200078e02ff */
[----:B------:R2:W-:Y:S01]  /*1cf0*/  @P0 LDGSTS.E.BYPASS.LTC128B.128 [R218+0x5480], [R2.64], !P4 ;  /* 0x0548000002da0fae */ /* 0x0005e2000e101d46 */
[----:B------:R-:W-:Y:S01]  /*1d00*/  ISETP.GT.AND P0, PT, R5, 0x20, PT ;  /* 0x000000200500780c */ /* 0x000fe20003f04270 */
[----:B------:R-:W-:-:S02]  /*1d10*/  IMAD R5, R13, c[0x0][0x218], RZ ;  /* 0x000086000d057a24 */ /* 0x000fc400078e02ff */
[----:B------:R-:W-:Y:S02]  /*1d20*/  IMAD R0, R224, c[0x0][0x20c], R0 ;  /* 0x00008300e0007a24 */ /* 0x000fe400078e0200 */
[----:B------:R-:W-:-:S08]  /*1d30*/  IMAD R5, R222, c[0x0][0x21c], R5 ;  /* 0x00008700de057a24 */ /* 0x000fd000078e0205 */
[----:B---3--:R-:W-:-:S04]  /*1d40*/  @P0 IMAD.WIDE R10, R225, 0x2, R6 ;  /* 0x00000002e10a0825 */ /* 0x008fc800078e0206 */
[--C-:B-1----:R-:W-:Y:S01]  /*1d50*/  @P0 IMAD.WIDE R8, R46, 0x2, R6.reuse ;  /* 0x000000022e080825 */ /* 0x102fe200078e0206 */
[----:B------:R1:W-:Y:S03]  /*1d60*/  @P0 LDGSTS.E.BYPASS.LTC128B.128 [R218+0x4480], [R10.64], !P6 ;  /* 0x044800000ada0fae */ /* 0x0003e6000f101d46 */
[----:B------:R-:W-:Y:S01]  /*1d70*/  @P0 IMAD.WIDE R6, R45, 0x2, R6 ;  /* 0x000000022d060825 */ /* 0x000fe200078e0206 */
[----:B------:R3:W-:Y:S03]  /*1d80*/  @P0 LDGSTS.E.BYPASS.LTC128B.128 [R218+0x5080], [R8.64], !P5 ;  /* 0x0508000008da0fae */ /* 0x0007e6000e901d46 */
[----:B--2---:R-:W-:Y:S01]  /*1d90*/  IMAD.WIDE.U32 R2, R224, c[0x0][0x208], RZ ;  /* 0x00008200e0027a25 */ /* 0x004fe200078e00ff */
[----:B------:R2:W-:Y:S01]  /*1da0*/  @P0 LDGSTS.E.BYPASS.LTC128B.128 [R218+0x5c80], [R6.64], !P4 ;  /* 0x05c8000006da0fae */ /* 0x0005e2000e101d46 */
[----:B------:R-:W-:-:S02]  /*1db0*/  ISETP.GT.AND P4, PT, R44, 0x2f, PT ;  /* 0x0000002f2c00780c */ /* 0x000fc40003f84270 */
[----:B------:R-:W-:Y:S01]  /*1dc0*/  IMAD.IADD R3, R3, 0x1, R0 ;  /* 0x0000000103037824 */ /* 0x000fe200078e0200 */
[----:B------:R-:W0:Y:S01]  /*1dd0*/  LDGDEPBAR ;  /* 0x00000000000079af */ /* 0x000e220000000000 */
[----:B------:R-:W-:Y:S02]  /*1de0*/  IMAD R0, R52, c[0x0][0x210], RZ ;  /* 0x0000840034007a24 */ /* 0x000fe400078e02ff */
[----:B------:R-:W-:-:S04]  /*1df0*/  IMAD.WIDE.U32 R2, R222, c[0x0][0x218], R2 ;  /* 0x00008600de027a25 */ /* 0x000fc800078e0002 */
[----:B------:R-:W-:Y:S01]  /*1e00*/  IMAD R0, R29, c[0x0][0x214], R0 ;  /* 0x000085001d007a24 */ /* 0x000fe200078e0200 */
[----:B------:R-:W-:-:S03]  /*1e10*/  IADD3 R2, P0, R14, R2, RZ ;  /* 0x000000020e027210 */ /* 0x000fc60007f1e0ff */
[----:B-1----:R-:W-:Y:S01]  /*1e20*/  IMAD.IADD R11, R15, 0x1, R0 ;  /* 0x000000010f0b7824 */ /* 0x002fe200078e0200 */
[----:B------:R-:W-:Y:S02]  /*1e30*/  SHF.R.S32.HI R10, RZ, 0x4, R20 ;  /* 0x00000004ff0a7819 */ /* 0x000fe40000011414 */
[----:B---3--:R-:W-:Y:S02]  /*1e40*/  LOP3.LUT R8, R17, 0x7fffffe, RZ, 0xc0, !PT ;  /* 0x07fffffe11087812 */ /* 0x008fe400078ec0ff */
[----:B------:R-:W-:Y:S02]  /*1e50*/  IADD3.X R3, R11, R3, R5, P0, !PT ;  /* 0x000000030b037210 */ /* 0x000fe400007fe405 */
[----:B--2---:R-:W-:Y:S01]  /*1e60*/  LOP3.LUT R7, R21, 0xfffffff8, RZ, 0xc0, !PT ;  /* 0xfffffff815077812 */ /* 0x004fe200078ec0ff */
[----:B------:R-:W-:Y:S01]  /*1e70*/  IMAD.IADD R126, R16, 0x1, -R8 ;  /* 0x00000001107e7824 */ /* 0x000fe200078e0a08 */
[----:B------:R-:W-:Y:S01]  /*1e80*/  LEA.HI R6, R20, R10, RZ, 0x1 ;  /* 0x0000000a14067211 */ /* 0x000fe200078f08ff */
[----:B------:R-:W-:-:S04]  /*1e90*/  DEPBAR.LE SB0, 0x1 ;  /* 0x000080400000791a */ /* 0x000fc80000000000 */
[----:B------:R-:W-:Y:S01]  /*1ea0*/  IMAD.IADD R7, R48, 0x1, -R7 ;  /* 0x0000000130077824 */ /* 0x000fe200078e0a07 */
[----:B------:R-:W-:Y:S01]  /*1eb0*/  LEA R41, P0, R2, c[0x0][0x1f8], 0x1 ;  /* 0x00007e0002297a11 */ /* 0x000fe200078008ff */
[----:B------:R-:W-:-:S04]  /*1ec0*/  DEPBAR.LE SB0, 0x0 ;  /* 0x000080000000791a */ /* 0x000fc80000000000 */
[C---:B------:R-:W-:Y:S01]  /*1ed0*/  LEA.HI R0, R7.reuse, R7, RZ, 0x1 ;  /* 0x0000000707007211 */ /* 0x040fe200078f08ff */
[----:B------:R-:W-:Y:S01]  /*1ee0*/  SHFL.IDX PT, R24, R41, RZ, 0x1c1f ;  /* 0x001c1fff29187589 */ /* 0x000fe200000e0000 */
[----:B------:R-:W-:Y:S02]  /*1ef0*/  SHF.R.S32.HI R9, RZ, 0x1f, R16 ;  /* 0x0000001fff097819 */ /* 0x000fe40000011410 */
[----:B------:R-:W-:Y:S02]  /*1f00*/  LOP3.LUT R5, R0, 0x3fffffe, RZ, 0xc0, !PT ;  /* 0x03fffffe00057812 */ /* 0x000fe400078ec0ff */
[----:B------:R-:W-:Y:S02]  /*1f10*/  SHF.R.S32.HI R0, RZ, 0x1, R0 ;  /* 0x00000001ff007819 */ /* 0x000fe40000011400 */
[----:B------:R-:W-:Y:S01]  /*1f20*/  LOP3.LUT R6, R6, 0xfffffffe, RZ, 0xc0, !PT ;  /* 0xfffffffe06067812 */ /* 0x000fe200078ec0ff */
[----:B------:R-:W-:Y:S01]  /*1f30*/  IMAD.IADD R5, R7, 0x1, -R5 ;  /* 0x0000000107057824 */ /* 0x000fe200078e0a05 */
[----:B------:R-:W-:Y:S01]  /*1f40*/  LEA.HI.X R27, R2, c[0x0][0x1fc], R3, 0x1, P0 ;  /* 0x00007f00021b7a11 */ /* 0x000fe200000f0c03 */
[----:B------:R-:W-:Y:S01]  /*1f50*/  IMAD.SHL.U32 R2, R0, 0x40, RZ ;  /* 0x0000004000027824 */ /* 0x000fe200078e00ff */
[----:B------:R-:W-:Y:S01]  /*1f60*/  LEA.HI R9, R9, R16, RZ, 0x3 ;  /* 0x0000001009097211 */ /* 0x000fe200078f18ff */
[----:B------:R-:W-:Y:S01]  /*1f70*/  IMAD.IADD R8, R10, 0x1, -R6 ;  /* 0x000000010a087824 */ /* 0x000fe200078e0a06 */
[----:B------:R-:W-:Y:S01]  /*1f80*/  BAR.SYNC.DEFER_BLOCKING 0x0 ;  /* 0x0000000000007b1d */ /* 0x000fe20000010000 */
[----:B------:R-:W-:Y:S01]  /*1f90*/  IMAD.SHL.U32 R3, R18, 0x40, RZ ;  /* 0x0000004012037824 */ /* 0x000fe200078e00ff */
[----:B------:R-:W-:Y:S01]  /*1fa0*/  LOP3.LUT P0, RZ, R0, 0x2, RZ, 0xc0, !PT ;  /* 0x0000000200ff7812 */ /* 0x000fe2000780c0ff */
[----:B------:R-:W-:Y:S01]  /*1fb0*/  IMAD.SHL.U32 R10, R19, 0x8, RZ ;  /* 0x00000008130a7824 */ /* 0x000fe200078e00ff */
[----:B------:R-:W-:Y:S01]  /*1fc0*/  LOP3.LUT R0, R2, 0xc0, RZ, 0xc0, !PT ;  /* 0x000000c002007812 */ /* 0x000fe200078ec0ff */
[----:B------:R-:W-:Y:S01]  /*1fd0*/  IMAD.SHL.U32 R6, R9, 0x20, RZ ;  /* 0x0000002009067824 */ /* 0x000fe200078e00ff */
[----:B------:R-:W-:Y:S01]  /*1fe0*/  LOP3.LUT R2, R3, 0xc0, RZ, 0xc0, !PT ;  /* 0x000000c003027812 */ /* 0x000fe200078ec0ff */
[----:B------:R-:W-:Y:S01]  /*1ff0*/  IMAD R7, R8, 0x8, R5 ;  /* 0x0000000808077824 */ /* 0x000fe200078e0205 */
[----:B------:R-:W-:Y:S01]  /*2000*/  LOP3.LUT R3, R0, 0x8, R10, 0xf8, !PT ;  /* 0x0000000800037812 */ /* 0x000fe200078ef80a */
[----:B------:R-:W-:Y:S01]  /*2010*/  IMAD.SHL.U32 R5, R8, 0x8, RZ ;  /* 0x0000000808057824 */ /* 0x000fe200078e00ff */
[----:B------:R-:W-:Y:S01]  /*2020*/  SHF.R.U32.HI R0, RZ, 0x3, R0 ;  /* 0x00000003ff007819 */ /* 0x000fe20000011600 */
[----:B------:R-:W1:Y:S01]  /*2030*/  SHFL.IDX PT, R25, R27, RZ, 0x1c1f ;  /* 0x001c1fff1b197589 */ /* 0x000e6200000e0000 */
[----:B------:R-:W-:-:S02]  /*2040*/  LOP3.LUT R125, R6, 0xffffff00, RZ, 0xc0, !PT ;  /* 0xffffff00067d7812 */ /* 0x000fc400078ec0ff */
[----:B------:R-:W-:Y:S02]  /*2050*/  LOP3.LUT R0, R3, R0, RZ, 0x3c, !PT ;  /* 0x0000000003007212 */ /* 0x000fe400078e3cff */
[----:B------:R-:W-:Y:S02]  /*2060*/  LOP3.LUT R5, R2, 0x8, R5, 0xf8, !PT ;  /* 0x0000000802057812 */ /* 0x000fe400078ef805 */
[----:B------:R-:W-:Y:S01]  /*2070*/  SHF.R.U32.HI R3, RZ, 0x3, R2 ;  /* 0x00000003ff037819 */ /* 0x000fe20000011602 */
[----:B------:R-:W-:Y:S02]  /*2080*/  IMAD R2, R129, 0x200, R125 ;  /* 0x0000020081027824 */ /* 0x000fe400078e027d */
[----:B------:R-:W-:Y:S01]  /*2090*/  IMAD.U32 R0, R7, 0x20, R0 ;  /* 0x0000002007007824 */ /* 0x000fe200078e0000 */
[----:B------:R-:W-:Y:S01]  /*20a0*/  LOP3.LUT R124, R5, R3, RZ, 0x3c, !PT ;  /* 0x00000003057c7212 */ /* 0x000fe200078e3cff */
[----:B------:R-:W-:Y:S01]  /*20b0*/  IMAD R2, R126, 0x20, R2 ;  /* 0x000000207e027824 */ /* 0x000fe200078e0202 */
[----:B------:R-:W-:Y:S01]  /*20c0*/  SHF.R.S32.HI R5, RZ, 0x1f, R225 ;  /* 0x0000001fff057819 */ /* 0x000fe200000114e1 */
[----:B------:R-:W-:-:S02]  /*20d0*/  IMAD.SHL.U32 R204, R0, 0x2, RZ ;  /* 0x0000000200cc7824 */ /* 0x000fc400078e00ff */
[----:B------:R-:W-:-:S03]  /*20e0*/  IMAD.IADD R0, R124, 0x1, R2 ;  /* 0x000000017c007824 */ /* 0x000fc600078e0202 */
[----:B------:R-:W-:Y:S01]  /*20f0*/  IADD3 R2, R204, 0x3c80, RZ ;  /* 0x00003c80cc027810 */ /* 0x000fe20007ffe0ff */
[----:B------:R-:W-:Y:S01]  /*2100*/  IMAD.SHL.U32 R207, R0, 0x2, RZ ;  /* 0x0000000200cf7824 */ /* 0x000fe200078e00ff */
[----:B------:R-:W-:Y:S01]  /*2110*/  IADD3 R209, R204, 0x3ca0, RZ ;  /* 0x00003ca0ccd17810 */ /* 0x000fe20007ffe0ff */
[----:B------:R-:W-:Y:S01]  /*2120*/  IMAD.IADD R0, R43, 0x1, -R22 ;  /* 0x000000012b007824 */ /* 0x000fe200078e0a16 */
[----:B------:R-:W-:Y:S01]  /*2130*/  @P0 IADD3 R209, R2, -0x20, RZ ;  /* 0xffffffe002d10810 */ /* 0x000fe20007ffe0ff */
[----:B------:R-:W-:Y:S01]  /*2140*/  IMAD R208, R4, 0x2, R207 ;  /* 0x0000000204d07824 */ /* 0x000fe200078e02cf */
[----:B------:R2:W3:Y:S01]  /*2150*/  LDSM.16.M88.4 R16, [R207+0x6080] ;  /* 0x00608000cf10783b */ /* 0x0004e20000000200 */
[----:B-1----:R-:W-:Y:S01]  /*2160*/  IMAD.WIDE R2, R225, 0x2, R24 ;  /* 0x00000002e1027825 */ /* 0x002fe200078e0218 */
[----:B------:R-:W-:Y:S02]  /*2170*/  ISETP.LT.OR P0, PT, R0, 0x1, P3 ;  /* 0x000000010000780c */ /* 0x000fe40001f01670 */
[----:B------:R2:W1:Y:S01]  /*2180*/  LDSM.16.M88.4 R12, [R207+0x7080] ;  /* 0x00708000cf0c783b */ /* 0x0004620000000200 */
[----:B------:R-:W-:-:S02]  /*2190*/  IADD3 R217, R209, 0x400, RZ ;  /* 0x00000400d1d97810 */ /* 0x000fc40007ffe0ff */
[----:B------:R-:W-:Y:S01]  /*21a0*/  IADD3 R216, R209, 0x800, RZ ;  /* 0x00000800d1d87810 */ /* 0x000fe20007ffe0ff */
[----:B------:R2:W4:Y:S04]  /*21b0*/  LDSM.16.M88.4 R36, [R204+0x3c80] ;  /* 0x003c8000cc24783b */ /* 0x0005280000000200 */
[----:B------:R2:W1:Y:S04]  /*21c0*/  LDSM.16.M88.4 R32, [R204+0x4080] ;  /* 0x00408000cc20783b */ /* 0x0004680000000200 */
[----:B------:R2:W1:Y:S04]  /*21d0*/  LDSM.16.M88.4 R28, [R204+0x4480] ;  /* 0x00448000cc1c783b */ /* 0x0004680000000200 */
[----:B------:R2:W1:Y:S04]  /*21e0*/  LDSM.16.M88.4 R20, [R208+0x6080] ;  /* 0x00608000d014783b */ /* 0x0004680000000200 */
[----:B------:R2:W1:Y:S04]  /*21f0*/  LDSM.16.M88.4 R8, [R208+0x7080] ;  /* 0x00708000d008783b */ /* 0x0004680000000200 */
[----:B------:R2:W1:Y:S04]  /*2200*/  LDSM.16.M88.4 R64, [R209] ;  /* 0x00000000d140783b */ /* 0x0004680000000200 */
[----:B------:R2:W1:Y:S04]  /*2210*/  LDSM.16.M88.4 R72, [R209+0x400] ;  /* 0x00040000d148783b */ /* 0x0004680000000200 */
[----:B------:R2:W1:Y:S04]  /*2220*/  LDSM.16.M88.4 R80, [R209+0x800] ;  /* 0x00080000d150783b */ /* 0x0004680000000200 */
[----:B------:R-:W-:Y:S01]  /*2230*/  @!PT LDS RZ, [RZ] ;  /* 0x00000000fffff984 */ /* 0x000fe20000000800 */
[----:B------:R-:W-:Y:S01]  /*2240*/  @!PT LDS RZ, [RZ] ;  /* 0x00000000fffff984 */ /* 0x000fe20000000800 */
[----:B------:R-:W-:Y:S01]  /*2250*/  @!PT LDS RZ, [RZ] ;  /* 0x00000000fffff984 */ /* 0x000fe20000000800 */
[----:B------:R2:W-:Y:S01]  /*2260*/  LDGSTS.E.BYPASS.LTC128B.128 [R218+0x1880], [R2.64], !P0 ;  /* 0x0188000002da7fae */ /* 0x0005e2000c101d46 */
[----:B------:R-:W-:Y:S01]  /*2270*/  ISETP.LT.OR P0, PT, R0, 0x1, P2 ;  /* 0x000000010000780c */ /* 0x000fe20001701670 */
[----:B--2---:R-:W-:-:S12]  /*2280*/  IMAD.WIDE R2, R46, 0x2, R24 ;  /* 0x000000022e027825 */ /* 0x004fd800078e0218 */
[----:B------:R2:W-:Y:S01]  /*2290*/  LDGSTS.E.BYPASS.LTC128B.128 [R218+0x2480], [R2.64], !P0 ;  /* 0x0248000002da7fae */ /* 0x0005e2000c101d46 */
[----:B------:R-:W-:Y:S01]  /*22a0*/  ISETP.LT.OR P0, PT, R0, 0x1, P1 ;  /* 0x000000010000780c */ /* 0x000fe20000f01670 */
[----:B--2---:R-:W-:-:S12]  /*22b0*/  IMAD.WIDE R2, R45, 0x2, R24 ;  /* 0x000000022d027825 */ /* 0x004fd800078e0218 */
[----:B------:R2:W-:Y:S01]  /*22c0*/  LDGSTS.E.BYPASS.LTC128B.128 [R218+0x3080], [R2.64], !P0 ;  /* 0x0308000002da7fae */ /* 0x0005e2000c101d46 */
[----:B------:R-:W-:Y:S02]  /*22d0*/  ISETP.GT.AND P0, PT, R48, 0x3f, PT ;  /* 0x0000003f3000780c */ /* 0x000fe40003f04270 */
[----:B--2---:R-:W-:Y:S02]  /*22e0*/  SHF.R.S32.HI R3, RZ, 0x1f, R46 ;  /* 0x0000001fff037819 */ /* 0x004fe4000001142e */
[----:B------:R-:W-:-:S03]  /*22f0*/  SHF.R.S32.HI R2, RZ, 0x1f, R45 ;  /* 0x0000001fff027819 */ /* 0x000fc6000001142d */
[----:B------:R2:W-:Y:S04]  /*2300*/  STL [R1+0x38], R3 ;  /* 0x0000380301007387 */ /* 0x0005e80000100800 */
[----:B------:R2:W-:Y:S02]  /*2310*/  STL [R1+0x34], R2 ;  /* 0x0000340201007387 */ /* 0x0005e40000100800 */
[----:B------:R-:W-:Y:S05]  /*2320*/  @P0 BRA `(.L_x_289) ;  /* 0x000001f000000947 */ /* 0x000fea0003800000 */
[----:B-1-34-:R-:W-:Y:S05]  /*2330*/  BRA.DIV ~URZ, `(.L_x_290) ;  /* 0x00011a227f007947 */ /* 0x01afea000b800000 */
[----:B------:R1:W3:Y:S04]  /*2340*/  SHFL.IDX PT, R5, R27, 0x1, 0x1c1f ;  /* 0x003c1f001b057f89 */ /* 0x0002e800000e0000 */
[----:B--2---:R1:W2:Y:S02]  /*2350*/  SHFL.IDX PT, R2, R41, 0x1, 0x1c1f ;  /* 0x003c1f0029027f89 */ /* 0x0042a400000e0000 */
.L_x_384:
[----:B------:R-:W4:Y:S04]  /*2360*/  LDL R45, [R1+0x38] ;  /* 0x00003800012d7983 */ /* 0x000f280000100800 */
[----:B-1----:R-:W5:Y:S01]  /*2370*/  LDL R41, [R1+0x34] ;  /* 0x0000340001297983 */ /* 0x002f620000100800 */
[----:B------:R-:W-:-:S02]  /*2380*/  IADD3 R3, R225, 0x20, RZ ;  /* 0x00000020e1037810 */ /* 0x000fc40007ffe0ff */
[C---:B------:R-:W-:Y:S02]  /*2390*/  IADD3 R44, R225.reuse, 0x20, RZ ;  /* 0x00000020e12c7810 */ /* 0x040fe40007ffe0ff */
[----:B------:R-:W-:Y:S02]  /*23a0*/  SHF.R.S32.HI R3, RZ, 0x1f, R3 ;  /* 0x0000001fff037819 */ /* 0x000fe40000011403 */
[----:B------:R-:W-:Y:S02]  /*23b0*/  IADD3 R26, R225, 0x40, RZ ;  /* 0x00000040e11a7810 */ /* 0x000fe40007ffe0ff */
[----:B------:R-:W-:Y:S02]  /*23c0*/  LEA.HI R3, R3, R44, RZ, 0x3 ;  /* 0x0000002c03037211 */ /* 0x000fe400078f18ff */
[----:B------:R-:W-:Y:S02]  /*23d0*/  IADD3 R27, R225, 0x40, RZ ;  /* 0x00000040e11b7810 */ /* 0x000fe40007ffe0ff */
[----:B------:R-:W-:-:S02]  /*23e0*/  SHF.R.S32.HI R26, RZ, 0x1f, R26 ;  /* 0x0000001fff1a7819 */ /* 0x000fc4000001141a */
[-C--:B--2---:R-:W-:Y:S02]  /*23f0*/  LEA R24, P0, R225, R2.reuse, 0x1 ;  /* 0x00000002e1187211 */ /* 0x084fe400078008ff */
[----:B------:R-:W-:Y:S02]  /*2400*/  SHF.R.S32.HI R6, RZ, 0x1f, R225 ;  /* 0x0000001fff067819 */ /* 0x000fe400000114e1 */
[----:B------:R-:W-:Y:S02]  /*2410*/  LOP3.LUT R3, R3, 0xfffffff8, RZ, 0xc0, !PT ;  /* 0xfffffff803037812 */ /* 0x000fe400078ec0ff */
[----:B------:R-:W-:Y:S02]  /*2420*/  LEA.HI R26, R26, R27, RZ, 0x3 ;  /* 0x0000001b1a1a7211 */ /* 0x000fe400078f18ff */
[----:B---3--:R-:W-:Y:S02]  /*2430*/  LEA.HI.X R25, R225, R5, R6, 0x1, P0 ;  /* 0x00000005e1197211 */ /* 0x008fe400000f0c06 */
        /* <DEDUP_REMOVED lines=14> */
.L_x_289:
[----:B-1-34-:R-:W-:Y:S05]  /*2520*/  BSYNC B0 ;  /* 0x0000000000007941 */ /* 0x01afea0003800000 */
.L_x_288:
[----:B--2---:R-:W2:Y:S01]  /*2530*/  LDL R2, [R1+0x10] ;  /* 0x0000100001027983 */ /* 0x004ea20000100800 */
[----:B------:R-:W-:Y:S01]  /*2540*/  IMAD R0, R126, 0x20, R125 ;  /* 0x000000207e007824 */ /* 0x000fe200078e027d */
[C---:B------:R-:W-:Y:S02]  /*2550*/  IADD3 R215, R209.reuse, 0xc00, RZ ;  /* 0x00000c00d1d77810 */ /* 0x040fe40007ffe0ff */
        /* <DEDUP_REMOVED lines=15> */
[C---:B------:R-:W-:Y:S01]  /*2650*/  HMMA.16816.F32 R92, R16.reuse, R38, RZ ;  /* 0x00000026105c723c */ /* 0x040fe200000018ff */
[----:B------:R-:W-:Y:S07]  /*2660*/  LDSM.16.M88.4 R36, [R204+0x4880] ;  /* 0x00488000cc24783b */ /* 0x000fee0000000200 */
[C---:B------:R-:W-:Y:S08]  /*2670*/  HMMA.16816.F32 R76, R16.reuse, R32, RZ ;  /* 0x00000020104c723c */ /* 0x040ff000000018ff */
[C---:B------:R-:W-:Y:S08]  /*2680*/  HMMA.16816.F32 R88, R16.reuse, R28, RZ ;  /* 0x0000001c1058723c */ /* 0x040ff000000018ff */
[C---:B------:R-:W-:Y:S01]  /*2690*/  HMMA.16816.F32 R96, R16.reuse, R34, RZ ;  /* 0x000000221060723c */ /* 0x040fe200000018ff */
[----:B------:R-:W-:Y:S07]  /*26a0*/  LDSM.16.M88.4 R32, [R204+0x4c80] ;  /* 0x004c8000cc20783b */ /* 0x000fee0000000200 */
[----:B------:R-:W-:Y:S01]  /*26b0*/  HMMA.16816.F32 R28, R16, R30, RZ ;  /* 0x0000001e101c723c */ /* 0x000fe200000018ff */
[----:B------:R-:W-:Y:S07]  /*26c0*/  LDSM.16.M88.4 R16, [R204+0x5080] ;  /* 0x00508000cc10783b */ /* 0x000fee0000000200 */
[C---:B------:R-:W-:Y:S01]  /*26d0*/  HMMA.16816.F32 R116, R8.reuse, R64, R56 ;  /* 0x000000400874723c */ /* 0x040fe20000001838 */
[----:B------:R-:W-:Y:S07]  /*26e0*/  LDSM.16.M88.4 R56, [R209+0x1000] ;  /* 0x00100000d138783b */ /* 0x000fee0000000200 */
[C---:B------:R-:W-:Y:S08]  /*26f0*/  HMMA.16816.F32 R112, R8.reuse, R72, R48 ;  /* 0x000000480870723c */ /* 0x040ff00000001830 */
[C---:B------:R-:W-:Y:S01]  /*2700*/  HMMA.16816.F32 R108, R8.reuse, R80, R24 ;  /* 0x00000050086c723c */ /* 0x040fe20000001818 */
[----:B------:R-:W-:Y:S07]  /*2710*/  LDSM.16.M88.4 R24, [R208+0x9080] ;  /* 0x00908000d018783b */ /* 0x000fee0000000200 */
[C---:B------:R-:W-:Y:S08]  /*2720*/  HMMA.16816.F32 R104, R8.reuse, R66, R52 ;  /* 0x000000420868723c */ /* 0x040ff00000001834 */
[C---:B------:R-:W-:Y:S08]  /*2730*/  HMMA.16816.F32 R100, R8.reuse, R74, R44 ;  /* 0x0000004a0864723c */ /* 0x040ff0000000182c */
[----:B------:R-:W-:Y:S01]  /*2740*/  HMMA.16816.F32 R84, R8, R82, R12 ;  /* 0x000000520854723c */ /* 0x000fe2000000180c */
[----:B------:R-:W1:Y:S04]  /*2750*/  LDSM.16.M88.4 R8, [R207+0x9080] ;  /* 0x00908000cf08783b */ /* 0x000e680000000200 */
[----:B------:R-:W3:Y:S03]  /*2760*/  LDSM.16.M88.4 R12, [R207+0x8080] ;  /* 0x00808000cf0c783b */ /* 0x000ee60000000200 */
[C---:B------:R-:W-:Y:S01]  /*2770*/  HMMA.16816.F32 R68, R20.reuse, R64, R60 ;  /* 0x000000401444723c */ /* 0x040fe2000000183c */
[----:B------:R-:W4:Y:S07]  /*2780*/  LDSM.16.M88.4 R60, [R209+0xc00] ;  /* 0x000c0000d13c783b */ /* 0x000f2e0000000200 */
[C---:B------:R-:W-:Y:S01]  /*2790*/  HMMA.16816.F32 R52, R20.reuse, R66, R92 ;  /* 0x000000421434723c */ /* 0x040fe2000000185c */
[----:B------:R-:W5:Y:S07]  /*27a0*/  LDSM.16.M88.4 R64, [R209+0x1400] ;  /* 0x00140000d140783b */ /* 0x000f6e0000000200 */
[C---:B------:R-:W-:Y:S08]  /*27b0*/  HMMA.16816.F32 R48, R20.reuse, R72, R76 ;  /* 0x000000481430723c */ /* 0x040ff0000000184c */
[C---:B------:R-:W-:Y:S08]  /*27c0*/  HMMA.16816.F32 R76, R20.reuse, R80, R88 ;  /* 0x00000050144c723c */ /* 0x040ff00000001858 */
[C---:B------:R-:W-:Y:S08]  /*27d0*/  HMMA.16816.F32 R44, R20.reuse, R74, R96 ;  /* 0x0000004a142c723c */ /* 0x040ff00000001860 */
[----:B------:R-:W-:Y:S01]  /*27e0*/  HMMA.16816.F32 R20, R20, R82, R28 ;  /* 0x000000521414723c */ /* 0x000fe2000000181c */
[----:B------:R-:W2:Y:S07]  /*27f0*/  LDSM.16.M88.4 R28, [R208+0x8080] ;  /* 0x00808000d01c783b */ /* 0x000eae0000000200 */
[C---:B-1----:R-:W-:Y:S08]  /*2800*/  HMMA.16816.F32 R112, R8.reuse, R32, R112 ;  /* 0x000000200870723c */ /* 0x042ff00000001870 */
[C---:B------:R-:W-:Y:S08]  /*2810*/  HMMA.16816.F32 R104, R8.reuse, R38, R104 ;  /* 0x000000260868723c */ /* 0x040ff00000001868 */
[C---:B------:R-:W-:Y:S08]  /*2820*/  HMMA.16816.F32 R88, R8.reuse, R18, R84 ;  /* 0x000000120858723c */ /* 0x040ff00000001854 */
[C---:B------:R-:W-:Y:S08]  /*2830*/  HMMA.16816.F32 R72, R8.reuse, R36, R116 ;  /* 0x000000240848723c */ /* 0x040ff00000001874 */
[C---:B------:R-:W-:Y:S08]  /*2840*/  HMMA.16816.F32 R108, R8.reuse, R16, R108 ;  /* 0x00000010086c723c */ /* 0x040ff0000000186c */
[----:B------:R-:W-:Y:S08]  /*2850*/  HMMA.16816.F32 R100, R8, R34, R100 ;  /* 0x000000220864723c */ /* 0x000ff00000001864 */
[C---:B---3--:R-:W-:Y:S08]  /*2860*/  HMMA.16816.F32 R84, R12.reuse, R36, R68 ;  /* 0x000000240c54723c */ /* 0x048ff00000001844 */
        /* <DEDUP_REMOVED lines=9> */
[----:B------:R-:W3:Y:S03]  /*2900*/  LDSM.16.M88.4 R20, [R207+0xa080] ;  /* 0x00a08000cf14783b */ /* 0x000ee60000000200 */
[----:B----4-:R-:W-:Y:S01]  /*2910*/  HMMA.16816.F32 R68, R24, R62, R104 ;  /* 0x0000003e1844723c */ /* 0x010fe20000001868 */
[----:B--2---:R-:W-:-:S07]  /*2920*/  ISETP.GT.AND P0, PT, R128, R2, PT ;  /* 0x000000028000720c */ /* 0x004fce0003f04270 */
[C---:B------:R-:W-:Y:S08]  /*2930*/  HMMA.16816.F32 R116, R24.reuse, R56, R112 ;  /* 0x000000381874723c */ /* 0x040ff00000001870 */
[C---:B------:R-:W-:Y:S08]  /*2940*/  HMMA.16816.F32 R72, R24.reuse, R60, R72 ;  /* 0x0000003c1848723c */ /* 0x040ff00000001848 */
[C---:B------:R-:W-:Y:S08]  /*2950*/  HMMA.16816.F32 R112, R24.reuse, R58, R100 ;  /* 0x0000003a1870723c */ /* 0x040ff00000001864 */
[----:B-----5:R-:W-:Y:S08]  /*2960*/  HMMA.16816.F32 R120, R24, R64, R108 ;  /* 0x000000401878723c */ /* 0x020ff0000000186c */
[----:B------:R-:W-:Y:S08]  /*2970*/  HMMA.16816.F32 R104, R28, R60, R84 ;  /* 0x0000003c1c68723c */ /* 0x000ff00000001854 */
[----:B------:R-:W-:Y:S01]  /*2980*/  HMMA.16816.F32 R108, R24, R66, R88 ;  /* 0x00000042186c723c */ /* 0x000fe20000001858 */
[----:B------:R-:W-:Y:S07]  /*2990*/  LDSM.16.M88.4 R24, [R209+0x2000] ;  /* 0x00200000d118783b */ /* 0x000fee0000000200 */
        /* <DEDUP_REMOVED lines=8> */
[----:B------:R-:W4:Y:S01]  /*2a20*/  LDSM.16.M88.4 R12, [R208+0xa080] ;  /* 0x00a08000d00c783b */ /* 0x000f220000000200 */
[----:B------:R-:W-:-:S06]  /*2a30*/  DEPBAR.LE SB0, 0x0 ;  /* 0x000080000000791a */ /* 0x000fcc0000000000 */
[C---:B-1----:R-:W-:Y:S08]  /*2a40*/  HMMA.16816.F32 R80, R16.reuse, R52, R72 ;  /* 0x000000341050723c */ /* 0x042ff00000001848 */
[----:B------:R-:W-:Y:S08]  /*2a50*/  HMMA.16816.F32 R76, R16, R54, R68 ;  /* 0x00000036104c723c */ /* 0x000ff00000001844 */
[----:B---3--:R-:W-:Y:S08]  /*2a60*/  HMMA.16816.F32 R56, R20, R52, R104 ;  /* 0x000000341438723c */ /* 0x008ff00000001868 */
        /* <DEDUP_REMOVED lines=10> */
[----:B------:R-:W-:Y:S08]  /*2b10*/  HMMA.16816.F32 R76, R8, R38, R76 ;  /* 0x00000026084c723c */ /* 0x000ff0000000184c */
[C---:B----4-:R-:W-:Y:S08]  /*2b20*/  HMMA.16816.F32 R56, R12.reuse, R36, R56 ;  /* 0x000000240c38723c */ /* 0x050ff00000001838 */
[----:B------:R-:W-:Y:S08]  /*2b30*/  HMMA.16816.F32 R52, R12, R38, R52 ;  /* 0x000000260c34723c */ /* 0x000ff00000001834 */
[C---:B------:R-:W-:Y:S08]  /*2b40*/  HMMA.16816.F32 R72, R8.reuse, R32, R72 ;  /* 0x000000200848723c */ /* 0x040ff00000001848 */
[----:B------:R-:W-:Y:S08]  /*2b50*/  HMMA.16816.F32 R68, R8, R34, R68 ;  /* 0x000000220844723c */ /* 0x000ff00000001844 */
[C---:B------:R-:W-:Y:S08]  /*2b60*/  HMMA.16816.F32 R36, R12.reuse, R32, R28 ;  /* 0x000000200c24723c */ /* 0x040ff0000000181c */
[----:B------:R-:W-:Y:S08]  /*2b70*/  HMMA.16816.F32 R48, R12, R34, R48 ;  /* 0x000000220c30723c */ /* 0x000ff00000001830 */
[C---:B------:R-:W-:Y:S08]  /*2b80*/  HMMA.16816.F32 R64, R8.reuse, R24, R64 ;  /* 0x000000180840723c */ /* 0x040ff00000001840 */
[----:B------:R-:W-:Y:S08]  /*2b90*/  HMMA.16816.F32 R60, R8, R26, R60 ;  /* 0x0000001a083c723c */ /* 0x000ff0000000183c */
[C---:B------:R-:W-:Y:S08]  /*2ba0*/  HMMA.16816.F32 R32, R12.reuse, R24, R16 ;  /* 0x000000180c20723c */ /* 0x040ff00000001810 */
[----:B------:R-:W-:Y:S01]  /*2bb0*/  HMMA.16816.F32 R28, R12, R26, R20 ;  /* 0x0000001a0c1c723c */ /* 0x000fe20000001814 */
[----:B------:R-:W-:Y:S06]  /*2bc0*/  BAR.SYNC.DEFER_BLOCKING 0x0 ;  /* 0x0000000000007b1d */ /* 0x000fec0000010000 */
[----:B------:R-:W-:Y:S05]  /*2bd0*/  @!P0 BRA `(.L_x_291) ;  /* 0x0000065000008947 */ /* 0x000fea0003800000 */
[----:B------:R-:W2:Y:S04]  /*2be0*/  LDL R3, [R1+0x20] ;  /* 0x0000200001037983 */ /* 0x000ea80000100800 */
[----:B------:R-:W3:Y:S04]  /*2bf0*/  LDL.64 R132, [R1+0x28] ;  /* 0x0000280001847983 */ /* 0x000ee80000100a00 */
[----:B------:R-:W4:Y:S04]  /*2c00*/  LDL R6, [R1+0x38] ;  /* 0x0000380001067983 */ /* 0x000f280000100800 */
[----:B------:R-:W5:Y:S04]  /*2c10*/  LDL R7, [R1+0x30] ;  /* 0x0000300001077983 */ /* 0x000f680000100800 */
[----:B------:R-:W1:Y:S04]  /*2c20*/  S2R R5, SR_TID.X ;  /* 0x0000000000057919 */ /* 0x000e680000002100 */
[----:B------:R-:W5:Y:S01]  /*2c30*/  LDL R41, [R1+0x34] ;  /* 0x0000340001297983 */ /* 0x000f620000100800 */
[----:B-1----:R-:W-:-:S04]  /*2c40*/  SHF.R.S32.HI R2, RZ, 0x1f, R5 ;  /* 0x0000001fff027819 */ /* 0x002fc80000011405 */
[----:B------:R-:W-:Y:S01]  /*2c50*/  LEA.HI R2, R2, R5, RZ, 0x2 ;  /* 0x0000000502027211 */ /* 0x000fe200078f10ff */
[----:B------:R-:W-:-:S03]  /*2c60*/  IMAD.MOV.U32 R5, RZ, RZ, c[0x0][0x2b8] ;  /* 0x0000ae00ff057624 */ /* 0x000fc600078e00ff */
[----:B------:R-:W-:Y:S02]  /*2c70*/  SHF.R.S32.HI R2, RZ, 0x2, R2 ;  /* 0x00000002ff027819 */ /* 0x000fe40000011402 */
[----:B------:R-:W-:-:S03]  /*2c80*/  ISETP.NE.AND P2, PT, R5, 0x1, PT ;  /* 0x000000010500780c */ /* 0x000fc60003f45270 */
[----:B------:R-:W-:-:S05]  /*2c90*/  IMAD R2, R42, 0x20, R2 ;  /* 0x000000202a027824 */ /* 0x000fca00078e0202 */
[C---:B------:R-:W-:Y:S01]  /*2ca0*/  ISETP.GT.AND P1, PT, R2.reuse, 0x2f, PT ;  /* 0x0000002f0200780c */ /* 0x040fe20003f24270 */
[----:B------:R-:W-:Y:S01]  /*2cb0*/  IMAD.MOV.U32 R222, RZ, RZ, RZ ;  /* 0x000000ffffde7224 */ /* 0x000fe200078e00ff */
[----:B--2---:R-:W-:-:S04]  /*2cc0*/  IADD3 R3, R2, R127, R3 ;  /* 0x0000007f02037210 */ /* 0x004fc80007ffe003 */
[----:B------:R-:W-:-:S05]  /*2cd0*/  IADD3 R3, R3, -0x30, RZ ;  /* 0xffffffd003037810 */ /* 0x000fca0007ffe0ff */
[----:B------:R-:W-:-:S04]  /*2ce0*/  @P2 IMAD.HI.U32 R5, R3, c[0x0][0x2bc], RZ ;  /* 0x0000af0003052a27 */ /* 0x000fc800078e00ff */
[----:B------:R-:W-:Y:S01]  /*2cf0*/  IMAD.MOV.U32 R2, RZ, RZ, R3 ;  /* 0x000000ffff027224 */ /* 0x000fe200078e0003 */
[----:B------:R-:W-:-:S04]  /*2d00*/  @P2 SHF.R.U32.HI R2, RZ, c[0x0][0x2c0], R5 ;  /* 0x0000b000ff022a19 */ /* 0x000fc80000011605 */
[----:B---3--:R-:W-:Y:S01]  /*2d10*/  @!P1 IADD3 R5, P0, R2, R132, RZ ;  /* 0x0000008402059210 */ /* 0x008fe20007f1e0ff */
[----:B----4-:R-:W-:-:S03]  /*2d20*/  IMAD.MOV.U32 R136, RZ, RZ, R6 ;  /* 0x000000ffff887224 */ /* 0x010fc600078e0006 */
[----:B-----5:R-:W-:Y:S02]  /*2d30*/  @!P1 LEA.HI.X.SX32 R7, R2, R7, 0x1, P0 ;  /* 0x0000000702079211 */ /* 0x020fe400000f0eff */
[----:B------:R-:W-:-:S04]  /*2d40*/  @!P1 LEA R6, P0, R5, c[0x0][0x2a0], 0x2 ;  /* 0x0000a80005069a11 */ /* 0x000fc800078010ff */
[----:B------:R-:W-:-:S05]  /*2d50*/  @!P1 LEA.HI.X R7, R5, c[0x0][0x2a4], R7, 0x2, P0 ;  /* 0x0000a90005079a11 */ /* 0x000fca00000f1407 */
[----:B------:R-:W2:Y:S01]  /*2d60*/  @!P1 LDG.E R222, [R6.64] ;  /* 0x0000000606de9981 */ /* 0x000ea2000c1e1900 */
[----:B------:R-:W-:-:S03]  /*2d70*/  IMAD.MOV.U32 R133, RZ, RZ, R41 ;  /* 0x000000ffff857224 */ /* 0x000fc600078e0029 */
[----:B------:R-:W1:Y:S01]  /*2d80*/  S2R R41, SR_CTAID.Y ;  /* 0x0000000000297919 */ /* 0x000e620000002600 */
[----:B------:R-:W-:-:S03]  /*2d90*/  IMAD.MOV R2, RZ, RZ, -R2 ;  /* 0x000000ffff027224 */ /* 0x000fc600078e0a02 */
[----:B------:R-:W3:Y:S01]  /*2da0*/  S2R R132, SR_CTAID.Y ;  /* 0x0000000000847919 */ /* 0x000ee20000002600 */
[----:B------:R-:W-:-:S05]  /*2db0*/  IMAD R224, R2, c[0x0][0x2b8], R3 ;  /* 0x0000ae0002e07a24 */ /* 0x000fca00078e0203 */
[----:B------:R-:W-:-:S05]  /*2dc0*/  SHF.R.S32.HI R2, RZ, 0x1f, R224 ;  /* 0x0000001fff027819 */ /* 0x000fca00000114e0 */
[----:B------:R-:W-:Y:S02]  /*2dd0*/  IMAD R5, R2, c[0x0][0x1e0], RZ ;  /* 0x0000780002057a24 */ /* 0x000fe400078e02ff */
[----:B------:R-:W-:-:S04]  /*2de0*/  IMAD.WIDE.U32 R2, R224, c[0x0][0x1e0], RZ ;  /* 0x00007800e0027a25 */ /* 0x000fc800078e00ff */
[----:B------:R-:W-:Y:S01]  /*2df0*/  IMAD R5, R224, c[0x0][0x1e4], R5 ;  /* 0x00007900e0057a24 */ /* 0x000fe200078e0205 */
[----:B-1----:R-:W-:-:S03]  /*2e00*/  SHF.R.S32.HI R41, RZ, 0x1f, R41 ;  /* 0x0000001fff297819 */ /* 0x002fc60000011429 */
[----:B------:R-:W-:Y:S02]  /*2e10*/  IMAD.IADD R3, R3, 0x1, R5 ;  /* 0x0000000103037824 */ /* 0x000fe400078e0205 */
[----:B------:R-:W-:Y:S02]  /*2e20*/  IMAD R41, R41, c[0x0][0x1e8], RZ ;  /* 0x00007a0029297a24 */ /* 0x000fe400078e02ff */
[----:B---3--:R-:W-:-:S04]  /*2e30*/  IMAD.WIDE.U32 R134, R132, c[0x0][0x1e8], RZ ;  /* 0x00007a0084867a25 */ /* 0x008fc800078e00ff */
[----:B------:R-:W-:-:S04]  /*2e40*/  IMAD R41, R132, c[0x0][0x1ec], R41 ;  /* 0x00007b0084297a24 */ /* 0x000fc800078e0229 */
[----:B------:R-:W-:Y:S01]  /*2e50*/  IMAD.IADD R41, R135, 0x1, R41 ;  /* 0x0000000187297824 */ /* 0x000fe200078e0229 */
[C---:B------:R-:W-:Y:S02]  /*2e60*/  IADD3 R132, R225.reuse, 0x40, RZ ;  /* 0x00000040e1847810 */ /* 0x040fe40007ffe0ff */
[C---:B------:R-:W-:Y:S01]  /*2e70*/  IADD3 R135, R225.reuse, 0x20, RZ ;  /* 0x00000020e1877810 */ /* 0x040fe20007ffe0ff */
[----:B------:R-:W-:Y:S01]  /*2e80*/  BSSY B0, `(.L_x_292) ;  /* 0x000002a000007945 */ /* 0x000fe20003800000 */
[C---:B------:R-:W-:Y:S02]  /*2e90*/  IADD3 R9, R225.reuse, 0x40, RZ ;  /* 0x00000040e1097810 */ /* 0x040fe40007ffe0ff */
[----:B------:R-:W-:Y:S02]  /*2ea0*/  IADD3 R8, R225, 0x20, RZ ;  /* 0x00000020e1087810 */ /* 0x000fe40007ffe0ff */
[----:B------:R-:W-:Y:S02]  /*2eb0*/  ISETP.GE.AND P1, PT, R9, c[0x0][0x1d4], PT ;  /* 0x0000750009007a0c */ /* 0x000fe40003f26270 */
[----:B------:R-:W-:-:S02]  /*2ec0*/  ISETP.GE.AND P2, PT, R8, c[0x0][0x1d4], PT ;  /* 0x0000750008007a0c */ /* 0x000fc40003f46270 */
[----:B------:R-:W-:Y:S02]  /*2ed0*/  ISETP.GE.AND P3, PT, R225, c[0x0][0x1d4], PT ;  /* 0x00007500e1007a0c */ /* 0x000fe40003f66270 */
[----:B------:R-:W-:Y:S02]  /*2ee0*/  SHF.R.S32.HI R137, RZ, 0x1f, R225 ;  /* 0x0000001fff897819 */ /* 0x000fe400000114e1 */
[----:B--2---:R-:W-:Y:S01]  /*2ef0*/  SHF.R.S32.HI R5, RZ, 0x1f, R222 ;  /* 0x0000001fff057819 */ /* 0x004fe200000114de */
[----:B------:R-:W-:-:S04]  /*2f00*/  IMAD.WIDE.U32 R2, R222, c[0x0][0x1f0], R2 ;  /* 0x00007c00de027a25 */ /* 0x000fc800078e0002 */
[----:B------:R-:W-:Y:S01]  /*2f10*/  IMAD R5, R5, c[0x0][0x1f0], RZ ;  /* 0x00007c0005057a24 */ /* 0x000fe200078e02ff */
[----:B------:R-:W-:-:S03]  /*2f20*/  IADD3 R2, P0, R134, R2, RZ ;  /* 0x0000000286027210 */ /* 0x000fc60007f1e0ff */
[----:B------:R-:W-:-:S05]  /*2f30*/  IMAD R5, R222, c[0x0][0x1f4], R5 ;  /* 0x00007d00de057a24 */ /* 0x000fca00078e0205 */
[----:B------:R-:W-:Y:S02]  /*2f40*/  IADD3.X R3, R41, R3, R5, P0, !PT ;  /* 0x0000000329037210 */ /* 0x000fe400007fe405 */
[----:B------:R-:W1:Y:S01]  /*2f50*/  S2R R41, SR_TID.X ;  /* 0x0000000000297919 */ /* 0x000e620000002100 */
[----:B------:R-:W-:-:S04]  /*2f60*/  LEA R10, P0, R2, c[0x0][0x1c8], 0x1 ;  /* 0x00007200020a7a11 */ /* 0x000fc800078008ff */
[----:B------:R-:W-:Y:S02]  /*2f70*/  LEA.HI.X R5, R2, c[0x0][0x1cc], R3, 0x1, P0 ;  /* 0x0000730002057a11 */ /* 0x000fe400000f0c03 */
[----:B-1----:R-:W-:-:S04]  /*2f80*/  SHF.R.S32.HI R11, RZ, 0x1f, R41 ;  /* 0x0000001fff0b7819 */ /* 0x002fc80000011429 */
[----:B------:R-:W-:-:S04]  /*2f90*/  LEA.HI R11, R11, R41, RZ, 0x2 ;  /* 0x000000290b0b7211 */ /* 0x000fc800078f10ff */
[----:B------:R-:W-:-:S04]  /*2fa0*/  SHF.R.S32.HI R11, RZ, 0x2, R11 ;  /* 0x00000002ff0b7819 */ /* 0x000fc8000001140b */
[----:B------:R-:W-:-:S04]  /*2fb0*/  IADD3 R11, -R11, 0x30, RZ ;  /* 0x000000300b0b7810 */ /* 0x000fc80007ffe1ff */
[----:B------:R-:W-:Y:S02]  /*2fc0*/  ISETP.GE.AND P0, PT, R11, 0x1, PT ;  /* 0x000000010b00780c */ /* 0x000fe40003f06270 */
[C---:B------:R-:W-:Y:S02]  /*2fd0*/  IADD3 R41, R225.reuse, 0x40, RZ ;  /* 0x00000040e1297810 */ /* 0x040fe40007ffe0ff */
[----:B------:R-:W-:Y:S02]  /*2fe0*/  IADD3 R134, R225, 0x20, RZ ;  /* 0x00000020e1867810 */ /* 0x000fe40007ffe0ff */
[----:B------:R-:W-:Y:S02]  /*2ff0*/  SHF.R.S32.HI R41, RZ, 0x1f, R41 ;  /* 0x0000001fff297819 */ /* 0x000fe40000011429 */
[----:B------:R-:W-:Y:S01]  /*3000*/  SHF.R.S32.HI R134, RZ, 0x1f, R134 ;  /* 0x0000001fff867819 */ /* 0x000fe20000011486 */
[----:B------:R1:W2:Y:S01]  /*3010*/  SHFL.IDX PT, R2, R10, RZ, 0x1c1f ;  /* 0x001c1fff0a027589 */ /* 0x0002a200000e0000 */
[----:B------:R-:W-:-:S02]  /*3020*/  LEA.HI R41, R41, R132, RZ, 0x3 ;  /* 0x0000008429297211 */ /* 0x000fc400078f18ff */
[----:B------:R-:W-:Y:S01]  /*3030*/  LEA.HI R134, R134, R135, RZ, 0x3 ;  /* 0x0000008786867211 */ /* 0x000fe200078f18ff */
[----:B------:R1:W3:Y:S01]  /*3040*/  SHFL.IDX PT, R3, R5, RZ, 0x1c1f ;  /* 0x001c1fff05037589 */ /* 0x0002e200000e0000 */
[----:B------:R-:W-:Y:S02]  /*3050*/  LOP3.LUT R41, R41, 0xfffffff8, RZ, 0xc0, !PT ;  /* 0xfffffff829297812 */ /* 0x000fe400078ec0ff */
[----:B------:R-:W-:Y:S01]  /*3060*/  LOP3.LUT R134, R134, 0xfffffff8, RZ, 0xc0, !PT ;  /* 0xfffffff886867812 */ /* 0x000fe200078ec0ff */
[----:B------:R-:W-:Y:S05]  /*3070*/  @!P0 BRA `(.L_x_293) ;  /* 0x000000a000008947 */ /* 0x000fea0003800000 */
[----:B--2---:R-:W-:-:S04]  /*3080*/  LEA R8, P0, R225, R2, 0x1 ;  /* 0x00000002e1087211 */ /* 0x004fc800078008ff */
[----:B---3--:R-:W-:Y:S02]  /*3090*/  LEA.HI.X R9, R225, R3, R137, 0x1, P0 ;  /* 0x00000003e1097211 */ /* 0x008fe400000f0c89 */
[----:B------:R-:W-:-:S03]  /*30a0*/  LEA R6, P0, R134, R2, 0x1 ;  /* 0x0000000286067211 */ /* 0x000fc600078008ff */
[----:B------:R-:W-:Y:S01]  /*30b0*/  @!PT LDS RZ, [RZ] ;  /* 0x00000000fffff984 */ /* 0x000fe20000000800 */
[----:B------:R2:W-:Y:S01]  /*30c0*/  LDGSTS.E.BYPASS.LTC128B.128 [R218+0x3c80], [R8.64], !P3 ;  /* 0x03c8000008da7fae */ /* 0x0005e2000d901d46 */
[----:B------:R-:W-:Y:S02]  /*30d0*/  LEA.HI.X R7, R134, R3, R136, 0x1, P0 ;  /* 0x0000000386077211 */ /* 0x000fe400000f0c88 */
[----:B------:R-:W-:-:S03]  /*30e0*/  LEA R2, P0, R41, R2, 0x1 ;  /* 0x0000000229027211 */ /* 0x000fc600078008ff */
[----:B------:R2:W-:Y:S01]  /*30f0*/  LDGSTS.E.BYPASS.LTC128B.128 [R218+0x4880], [R6.64], !P2 ;  /* 0x0488000006da7fae */ /* 0x0005e2000d101d46 */
[----:B------:R-:W-:-:S05]  /*3100*/  LEA.HI.X R3, R41, R3, R133, 0x1, P0 ;  /* 0x0000000329037211 */ /* 0x000fca00000f0c85 */
[----:B------:R2:W-:Y:S04]  /*3110*/  LDGSTS.E.BYPASS.LTC128B.128 [R218+0x5480], [R2.64], !P1 ;  /* 0x0548000002da7fae */ /* 0x0005e8000c901d46 */
.L_x_293:
[----:B------:R-:W-:Y:S05]  /*3120*/  BSYNC B0 ;  /* 0x0000000000007941 */ /* 0x000fea0003800000 */
.L_x_292:
[----:B------:R-:W-:Y:S01]  /*3130*/  ISETP.GE.AND P0, PT, R11, 0x21, PT ;  /* 0x000000210b00780c */ /* 0x000fe20003f06270 */
[----:B--23--:R2:W3:Y:S01]  /*3140*/  SHFL.IDX PT, R3, R5, 0x1, 0x1c1f ;  /* 0x003c1f0005037f89 */ /* 0x00c4e200000e0000 */
[----:B------:R-:W-:Y:S03]  /*3150*/  BSSY B0, `(.L_x_291) ;  /* 0x000000d000007945 */ /* 0x000fe60003800000 */
[----:B------:R2:W4:Y:S08]  /*3160*/  SHFL.IDX PT, R2, R10, 0x1, 0x1c1f ;  /* 0x003c1f000a027f89 */ /* 0x00053000000e0000 */
[----:B------:R-:W-:Y:S05]  /*3170*/  @!P0 BRA `(.L_x_294) ;  /* 0x000000a000008947 */ /* 0x000fea0003800000 */
[----:B----4-:R-:W-:-:S04]  /*3180*/  LEA R8, P0, R225, R2, 0x1 ;  /* 0x00000002e1087211 */ /* 0x010fc800078008ff */
        /* <DEDUP_REMOVED lines=9> */
.L_x_294:
[----:B------:R-:W-:Y:S05]  /*3220*/  BSYNC B0 ;  /* 0x0000000000007941 */ /* 0x000fea0003800000 */
.L_x_291:
[----:B-12---:R-:W1:Y:S01]  /*3230*/  S2R R5, SR_TID.X ;  /* 0x0000000000057919 */ /* 0x006e620000002100 */
[----:B---34-:R-:W-:Y:S01]  /*3240*/  LOP3.LUT R2, R130, 0xffffffe0, RZ, 0xc0, !PT ;  /* 0xffffffe082027812 */ /* 0x018fe200078ec0ff */
[----:B------:R-:W-:Y:S01]  /*3250*/  IMAD.MOV.U32 R10, RZ, RZ, c[0x0][0x2c4] ;  /* 0x0000b100ff0a7624 */ /* 0x000fe200078e00ff */
[----:B------:R-:W-:Y:S01]  /*3260*/  SHF.R.S32.HI R3, RZ, 0x1f, R129 ;  /* 0x0000001fff037819 */ /* 0x000fe20000011481 */
[----:B------:R-:W-:Y:S01]  /*3270*/  IMAD.MOV.U32 R25, RZ, RZ, c[0x0][0x32c] ;  /* 0x0000cb00ff197624 */ /* 0x000fe200078e00ff */
[----:B------:R-:W-:Y:S01]  /*3280*/  ULDC UR4, c[0x0][0x324] ;  /* 0x0000c90000047ab9 */ /* 0x000fe20000000800 */
[----:B------:R-:W0:Y:S01]  /*3290*/  LDGDEPBAR ;  /* 0x00000000000079af */ /* 0x000e220000000000 */
[----:B------:R-:W-:Y:S01]  /*32a0*/  ISETP.NE.AND P0, PT, R10, 0x1, PT ;  /* 0x000000010a00780c */ /* 0x000fe20003f05270 */
[----:B------:R-:W-:Y:S01]  /*32b0*/  ULOP3.LUT UR4, URZ, UR4, URZ, 0x33, !UPT ;  /* 0x000000043f047292 */ /* 0x000fe2000f8e333f */
[----:B------:R-:W-:Y:S01]  /*32c0*/  ISETP.GE.AND P1, PT, R25, 0x1, PT ;  /* 0x000000011900780c */ /* 0x000fe20003f26270 */
[----:B-1----:R-:W-:Y:S01]  /*32d0*/  IMAD.IADD R2, R5, 0x1, -R2 ;  /* 0x0000000105027824 */ /* 0x002fe200078e0a02 */
        /* <DEDUP_REMOVED lines=13> */
[----:B------:R-:W-:-:S04]  /*33b0*/  IMAD R9, R6, 0x8, R3 ;  /* 0x0000000806097824 */ /* 0x000fc800078e0203 */
[----:B------:R-:W-:Y:S01]  /*33c0*/  @P0 IMAD.HI.U32 R3, R9, c[0x0][0x2c8], RZ ;  /* 0x0000b20009030a27 */ /* 0x000fe200078e00ff */
[----:B------:R1:W-:Y:S03]  /*33d0*/  STL [R1+0x18], R9 ;  /* 0x0000180901007387 */ /* 0x0003e60000100800 */
[----:B------:R-:W-:Y:S01]  /*33e0*/  IMAD.MOV.U32 R8, RZ, RZ, R9 ;  /* 0x000000ffff087224 */ /* 0x000fe200078e0009 */
[----:B------:R-:W-:Y:S02]  /*33f0*/  @P0 SHF.R.U32.HI R8, RZ, c[0x0][0x2cc], R3 ;  /* 0x0000b300ff080a19 */ /* 0x000fe40000011603 */
[----:B------:R-:W-:-:S03]  /*3400*/  LOP3.LUT R3, R5, 0x7ffffffc, RZ, 0xc0, !PT ;  /* 0x7ffffffc05037812 */ /* 0x000fc600078ec0ff */
[----:B------:R-:W2:Y:S02]  /*3410*/  SHFL.IDX PT, R5, R8, RZ, 0x1c1f ;  /* 0x001c1fff08057589 */ /* 0x000ea400000e0000 */
[----:B------:R-:W-:-:S04]  /*3420*/  IMAD.IADD R2, R2, 0x1, -R3 ;  /* 0x0000000102027824 */ /* 0x000fc800078e0a03 */
[----:B------:R-:W-:-:S04]  /*3430*/  IMAD.SHL.U32 R251, R2, 0x2, RZ ;  /* 0x0000000202fb7824 */ /* 0x000fc800078e00ff */
[----:B------:R-:W-:Y:S01]  /*3440*/  IMAD.IADD R12, R40, 0x1, -R251 ;  /* 0x00000001280c7824 */ /* 0x000fe200078e0afb */
[C---:B------:R-:W-:Y:S02]  /*3450*/  IADD3 R2, -R251.reuse, 0x1, R43 ;  /* 0x00000001fb027810 */ /* 0x040fe40007ffe12b */
[----:B------:R-:W-:-:S03]  /*3460*/  IADD3 R10, -R251, R229, R40 ;  /* 0x000000e5fb0a7210 */ /* 0x000fc60007ffe128 */
[----:B------:R-:W-:-:S05]  /*3470*/  IMAD.IADD R2, R2, 0x1, -R230 ;  /* 0x0000000102027824 */ /* 0x000fca00078e0ae6 */
[C---:B-1----:R-:W-:Y:S02]  /*3480*/  IADD3 R9, R2.reuse, c[0x0][0x328], RZ ;  /* 0x0000ca0002097a10 */ /* 0x042fe40007ffe0ff */
[----:B------:R-:W-:-:S03]  /*3490*/  IADD3 R11, R2, UR4, RZ ;  /* 0x00000004020b7c10 */ /* 0x000fc6000fffe0ff */
[--C-:B--2---:R-:W-:Y:S02]  /*34a0*/  IMAD.IADD R3, R9, 0x1, R5.reuse ;  /* 0x0000000109037824 */ /* 0x104fe400078e0205 */
[----:B------:R-:W-:-:S03]  /*34b0*/  IMAD.IADD R2, R11, 0x1, R5 ;  /* 0x000000010b027824 */ /* 0x000fc600078e0205 */
[----:B------:R-:W-:Y:S01]  /*34c0*/  IMNMX R3, R3, R10, PT ;  /* 0x0000000a03037217 */ /* 0x000fe20003800200 */
[----:B------:R-:W-:Y:S05]  /*34d0*/  @!P1 BRA `(.L_x_295) ;  /* 0x0000014000009947 */ /* 0x000fea0003800000 */
[----:B------:R-:W-:Y:S01]  /*34e0*/  IADD3 R5, -R230, R229, R5 ;  /* 0x000000e5e6057210 */ /* 0x000fe20007ffe105 */
[----:B------:R-:W-:Y:S03]  /*34f0*/  BSSY B0, `(.L_x_296) ;  /* 0x000000e000007945 */ /* 0x000fe60003800000 */
        /* <DEDUP_REMOVED lines=9> */
.L_x_297:
[----:B------:R-:W-:-:S04]  /*3590*/  MOV R6, 0x1 ;  /* 0x0000000100067802 */ /* 0x000fc80000000f00 */
[----:B------:R-:W-:-:S13]  /*35a0*/  ISETP.NE.AND P0, PT, R6, c[0x0][0x32c], PT ;  /* 0x0000cb0006007a0c */ /* 0x000fda0003f05270 */
[----:B------:R-:W-:-:S05]  /*35b0*/  @P0 IMAD.HI.U32 R6, R5, c[0x0][0x330], RZ ;  /* 0x0000cc0005060a27 */ /* 0x000fca00078e00ff */
[----:B------:R-:W-:Y:S02]  /*35c0*/  @P0 SHF.R.U32.HI R5, RZ, c[0x0][0x334], R6 ;  /* 0x0000cd00ff050a19 */ /* 0x000fe40000011606 */
.L_x_298:
[----:B------:R-:W-:Y:S05]  /*35d0*/  BSYNC B0 ;  /* 0x0000000000007941 */ /* 0x000fea0003800000 */
.L_x_296:
[----:B------:R-:W-:-:S05]  /*35e0*/  IMAD R5, R5, c[0x0][0x32c], R12 ;  /* 0x0000cb0005057a24 */ /* 0x000fca00078e020c */
[----:B------:R-:W-:Y:S02]  /*35f0*/  IADD3 R6, R5, c[0x0][0x32c], RZ ;  /* 0x0000cb0005067a10 */ /* 0x000fe40007ffe0ff */
[----:B------:R-:W-:Y:S02]  /*3600*/  IMNMX R2, R2, R5, !PT ;  /* 0x0000000502027217 */ /* 0x000fe40007800200 */
[----:B------:R-:W-:Y:S02]  /*3610*/  IMNMX R3, R3, R6, PT ;  /* 0x0000000603037217 */ /* 0x000fe40003800200 */
.L_x_295:
[----:B------:R-:W1:Y:S02]  /*3620*/  SHFL.IDX PT, R7, R8, 0x1, 0x1c1f ;  /* 0x003c1f0008077f89 */ /* 0x000e6400000e0000 */
[----:B-1----:R-:W-:Y:S01]  /*3630*/  IMAD.IADD R6, R9, 0x1, R7 ;  /* 0x0000000109067824 */ /* 0x002fe200078e0207 */
[----:B------:R-:W-:-:S04]  /*3640*/  IADD3 R5, R11, R7, RZ ;  /* 0x000000070b057210 */ /* 0x000fc80007ffe0ff */
        /* <DEDUP_REMOVED lines=13> */
.L_x_301:
[----:B------:R-:W-:-:S04]  /*3720*/  MOV R13, 0x1 ;  /* 0x00000001000d7802 */ /* 0x000fc80000000f00 */
[----:B------:R-:W-:-:S13]  /*3730*/  ISETP.NE.AND P0, PT, R13, c[0x0][0x32c], PT ;  /* 0x0000cb000d007a0c */ /* 0x000fda0003f05270 */
[----:B------:R-:W-:-:S05]  /*3740*/  @P0 IMAD.HI.U32 R13, R7, c[0x0][0x330], RZ ;  /* 0x0000cc00070d0a27 */ /* 0x000fca00078e00ff */
[----:B------:R-:W-:Y:S02]  /*3750*/  @P0 SHF.R.U32.HI R7, RZ, c[0x0][0x334], R13 ;  /* 0x0000cd00ff070a19 */ /* 0x000fe4000001160d */
.L_x_302:
[----:B------:R-:W-:Y:S05]  /*3760*/  BSYNC B0 ;  /* 0x0000000000007941 */ /* 0x000fea0003800000 */
.L_x_300:
[----:B------:R-:W-:-:S05]  /*3770*/  IMAD R7, R7, c[0x0][0x32c], R12 ;  /* 0x0000cb0007077a24 */ /* 0x000fca00078e020c */
[----:B------:R-:W-:Y:S02]  /*3780*/  IADD3 R13, R7, c[0x0][0x32c], RZ ;  /* 0x0000cb00070d7a10 */ /* 0x000fe40007ffe0ff */
[----:B------:R-:W-:Y:S02]  /*3790*/  IMNMX R5, R5, R7, !PT ;  /* 0x0000000705057217 */ /* 0x000fe40007800200 */
[----:B------:R-:W-:Y:S02]  /*37a0*/  IMNMX R6, R6, R13, PT ;  /* 0x0000000d06067217 */ /* 0x000fe40003800200 */
.L_x_299:
        /* <DEDUP_REMOVED lines=57> */
[----:B------:R-:W-:Y:S02]  /*3b40*/  ISETP.GE.AND P0, PT, R25, 0x1, PT ;  /* 0x000000011900780c */ /* 0x000fe40003f06270 */
[----:B------:R-:W-:-:S11]  /*3b50*/  IMNMX R3, R3, R10, PT ;  /* 0x0000000a03037217 */ /* 0x000fd60003800200 */
        /* <DEDUP_REMOVED lines=12> */
.L_x_305:
[----:B------:R-:W-:-:S04]  /*3c20*/  MOV R18, 0x1 ;  /* 0x0000000100127802 */ /* 0x000fc80000000f00 */
[----:B------:R-:W-:-:S13]  /*3c30*/  ISETP.NE.AND P0, PT, R18, c[0x0][0x32c], PT ;  /* 0x0000cb0012007a0c */ /* 0x000fda0003f05270 */
[----:B------:R-:W-:-:S05]  /*3c40*/  @P0 IMAD.HI.U32 R18, R7, c[0x0][0x330], RZ ;  /* 0x0000cc0007120a27 */ /* 0x000fca00078e00ff */
[----:B------:R-:W-:Y:S02]  /*3c50*/  @P0 SHF.R.U32.HI R7, RZ, c[0x0][0x334], R18 ;  /* 0x0000cd00ff070a19 */ /* 0x000fe40000011612 */
.L_x_306:
[----:B------:R-:W-:Y:S05]  /*3c60*/  BSYNC B0 ;  /* 0x0000000000007941 */ /* 0x000fea0003800000 */
.L_x_304:
[----:B------:R-:W-:-:S05]  /*3c70*/  IMAD R7, R7, c[0x0][0x32c], R12 ;  /* 0x0000cb0007077a24 */ /* 0x000fca00078e020c */
[----:B------:R-:W-:Y:S02]  /*3c80*/  IADD3 R18, R7, c[0x0][0x32c], RZ ;  /* 0x0000cb0007127a10 */ /* 0x000fe40007ffe0ff */
[----:B------:R-:W-:Y:S02]  /*3c90*/  IMNMX R2, R2, R7, !PT ;  /* 0x0000000702027217 */ /* 0x000fe40007800200 */
[----:B------:R-:W-:Y:S02]  /*3ca0*/  IMNMX R3, R3, R18, PT ;  /* 0x0000001203037217 */ /* 0x000fe40003800200 */
.L_x_303:
        /* <DEDUP_REMOVED lines=102> */
.L_x_309:
[----:B------:R-:W-:-:S04]  /*4310*/  MOV R6, 0x1 ;  /* 0x0000000100067802 */ /* 0x000fc80000000f00 */
[----:B------:R-:W-:-:S13]  /*4320*/  ISETP.NE.AND P0, PT, R6, c[0x0][0x32c], PT ;  /* 0x0000cb0006007a0c */ /* 0x000fda0003f05270 */
[----:B------:R-:W-:-:S05]  /*4330*/  @P0 IMAD.HI.U32 R6, R5, c[0x0][0x330], RZ ;  /* 0x0000cc0005060a27 */ /* 0x000fca00078e00ff */
[----:B------:R-:W-:Y:S02]  /*4340*/  @P0 SHF.R.U32.HI R5, RZ, c[0x0][0x334], R6 ;  /* 0x0000cd00ff050a19 */ /* 0x000fe40000011606 */
.L_x_310:
[----:B------:R-:W-:Y:S05]  /*4350*/  BSYNC B0 ;  /* 0x0000000000007941 */ /* 0x000fea0003800000 */
.L_x_308:
[----:B------:R-:W-:-:S05]  /*4360*/  IMAD R5, R5, c[0x0][0x32c], R12 ;  /* 0x0000cb0005057a24 */ /* 0x000fca00078e020c */
[----:B------:R-:W-:Y:S02]  /*4370*/  IADD3 R6, R5, c[0x0][0x32c], RZ ;  /* 0x0000cb0005067a10 */ /* 0x000fe40007ffe0ff */
[----:B------:R-:W-:Y:S02]  /*4380*/  IMNMX R2, R2, R5, !PT ;  /* 0x0000000502027217 */ /* 0x000fe40007800200 */
[----:B------:R-:W-:Y:S02]  /*4390*/  IMNMX R3, R3, R6, PT ;  /* 0x0000000603037217 */ /* 0x000fe40003800200 */
.L_x_307:
        /* <DEDUP_REMOVED lines=32> */
[----:B------:R-:W-:Y:S02]  /*45a0*/  ISETP.LT.OR P0, PT, R3, 0x12, P0 ;  /* 0x000000120300780c */ /* 0x000fe40000701670 */
[----:B------:R-:W-:-:S02]  /*45b0*/  FMNMX.FTZ R134, R103, R134, !PT ;  /* 0x0000008667867209 */ /* 0x000fc40007810000 */
[----:B------:R-:W-:Y:S02]  /*45c0*/  FSEL R94, R75, -INF , !P0 ;  /* 0xff8000004b5e7808 */ /* 0x000fe40004000000 */
[----:B------:R-:W-:Y:S02]  /*45d0*/  ISETP.GT.AND P0, PT, R2, 0x18, !P4 ;  /* 0x000000180200780c */ /* 0x000fe40006704270 */
[----:B------:R-:W-:Y:S02]  /*45e0*/  ISETP.NE.AND P4, PT, R19, RZ, PT ;  /* 0x000000ff1300720c */ /* 0x000fe40003f85270 */
[----:B------:R-:W-:Y:S02]  /*45f0*/  ISETP.LT.OR P0, PT, R3, 0x19, P0 ;  /* 0x000000190300780c */ /* 0x000fe40000701670 */
[----:B------:R-:W-:Y:S02]  /*4600*/  FMNMX.FTZ R134, R102, R134, !PT ;  /* 0x0000008666867209 */ /* 0x000fe40007810000 */
[----:B------:R-:W-:-:S02]  /*4610*/  FSEL R95, R70, -INF , !P0 ;  /* 0xff800000465f7808 */ /* 0x000fc40004000000 */
[C---:B------:R-:W-:Y:S02]  /*4620*/  ISETP.GT.AND P0, PT, R2.reuse, 0x19, !P3 ;  /* 0x000000190200780c */ /* 0x040fe40005f04270 */
[----:B------:R-:W-:Y:S02]  /*4630*/  ISETP.NE.AND P3, PT, R17, RZ, PT ;  /* 0x000000ff1100720c */ /* 0x000fe40003f65270 */
[----:B------:R-:W-:Y:S02]  /*4640*/  ISETP.LT.OR P0, PT, R3, 0x1a, P0 ;  /* 0x0000001a0300780c */ /* 0x000fe40000701670 */
[----:B------:R-:W-:Y:S02]  /*4650*/  ISETP.NE.AND P6, PT, R13, RZ, PT ;  /* 0x000000ff0d00720c */ /* 0x000fe40003fc5270 */
[----:B------:R-:W-:Y:S02]  /*4660*/  FSEL R96, R71, -INF , !P0 ;  /* 0xff80000047607808 */ /* 0x000fe40004000000 */
[----:B------:R-:W-:-:S02]  /*4670*/  ISETP.GT.AND P0, PT, R2, 0x20, !P2 ;  /* 0x000000200200780c */ /* 0x000fc40005704270 */
[----:B------:R-:W-:Y:S02]  /*4680*/  FMNMX.FTZ R134, R112, R134, !PT ;  /* 0x0000008670867209 */ /* 0x000fe40007810000 */
        /* <DEDUP_REMOVED lines=8> */
[----:B------:R-:W-:-:S04]  /*4710*/  ISETP.GT.AND P0, PT, R2, RZ, !P4 ;  /* 0x000000ff0200720c */ /* 0x000fc80006704270 */
[----:B------:R-:W-:-:S04]  /*4720*/  ISETP.LT.OR P0, PT, R3, 0x1, P0 ;  /* 0x000000010300780c */ /* 0x000fc80000701670 */
[----:B------:R-:W-:Y:S02]  /*4730*/  FSEL R14, R82, -INF , !P0 ;  /* 0xff800000520e7808 */ /* 0x000fe40004000000 */
[----:B------:R-:W-:-:S04]  /*4740*/  ISETP.GT.AND P0, PT, R2, 0x28, !P5 ;  /* 0x000000280200780c */ /* 0x000fc80006f04270 */
[----:B------:R-:W-:-:S04]  /*4750*/  ISETP.LT.OR P0, PT, R3, 0x29, P0 ;  /* 0x000000290300780c */ /* 0x000fc80000701670 */
[----:B------:R-:W-:Y:S02]  /*4760*/  FSEL R197, R62, -INF , !P0 ;  /* 0xff8000003ec57808 */ /* 0x000fe40004000000 */
[----:B------:R-:W-:Y:S02]  /*4770*/  ISETP.GT.AND P0, PT, R2, 0x29, !P6 ;  /* 0x000000290200780c */ /* 0x000fe40007704270 */
[----:B------:R-:W1:Y:S02]  /*4780*/  SHFL.BFLY PT, R2, R134, 0x2, 0x1f ;  /* 0x0c401f0086027f89 */ /* 0x000e6400000e0000 */
[----:B------:R-:W-:-:S04]  /*4790*/  ISETP.LT.OR P0, PT, R3, 0x2a, P0 ;  /* 0x0000002a0300780c */ /* 0x000fc80000701670 */
[----:B------:R-:W-:Y:S02]  /*47a0*/  FSEL R196, R63, -INF , !P0 ;  /* 0xff8000003fc47808 */ /* 0x000fe40004000000 */
[----:B-1----:R-:W-:-:S05]  /*47b0*/  FMNMX.FTZ R134, R134, R2, !PT ;  /* 0x0000000286867209 */ /* 0x002fca0007810000 */
[----:B------:R-:W1:Y:S02]  /*47c0*/  SHFL.BFLY PT, R2, R134, 0x1, 0x1f ;  /* 0x0c201f0086027f89 */ /* 0x000e6400000e0000 */
[----:B-1----:R-:W-:Y:S02]  /*47d0*/  FMNMX.FTZ R134, R134, R2, !PT ;  /* 0x0000000286867209 */ /* 0x002fe40007810000 */
[----:B------:R-:W-:Y:S02]  /*47e0*/  FMNMX.FTZ R2, R18, R20, !PT ;  /* 0x0000001412027209 */ /* 0x000fe40007810000 */
[C---:B------:R-:W-:Y:S01]  /*47f0*/  FSETP.NEU.FTZ.AND P0, PT, R134.reuse, -INF , PT ;  /* 0xff8000008600780b */ /* 0x040fe20003f1d000 */
[----:B------:R-:W-:Y:S01]  /*4800*/  FMUL.FTZ R3, R134, c[0x0][0x2d0] ;  /* 0x0000b40086037a20 */ /* 0x000fe20000410000 */
[----:B------:R-:W-:-:S04]  /*4810*/  FMNMX.FTZ R2, R28, R2, !PT ;  /* 0x000000021c027209 */ /* 0x000fc80007810000 */
[----:B------:R-:W-:Y:S02]  /*4820*/  FMNMX.FTZ R2, R32, R2, !PT ;  /* 0x0000000220027209 */ /* 0x000fe40007810000 */
[----:B------:R-:W-:Y:S02]  /*4830*/  FSEL R3, R3, RZ, P0 ;  /* 0x000000ff03037208 */ /* 0x000fe40000000000 */
[----:B------:R-:W-:-:S04]  /*4840*/  FMNMX.FTZ R2, R40, R2, !PT ;  /* 0x0000000228027209 */ /* 0x000fc80007810000 */
[----:B------:R-:W-:-:S04]  /*4850*/  FMNMX.FTZ R2, R44, R2, !PT ;  /* 0x000000022c027209 */ /* 0x000fc80007810000 */
[----:B------:R-:W-:-:S04]  /*4860*/  FMNMX.FTZ R2, R46, R2, !PT ;  /* 0x000000022e027209 */ /* 0x000fc80007810000 */
[----:B------:R-:W-:-:S04]  /*4870*/  FMNMX.FTZ R2, R47, R2, !PT ;  /* 0x000000022f027209 */ /* 0x000fc80007810000 */
[----:B------:R-:W-:-:S04]  /*4880*/  FMNMX.FTZ R2, R108, R2, !PT ;  /* 0x000000026c027209 */ /* 0x000fc80007810000 */
[----:B------:R-:W-:-:S04]  /*4890*/  FMNMX.FTZ R2, R110, R2, !PT ;  /* 0x000000026e027209 */ /* 0x000fc80007810000 */
[----:B------:R-:W-:-:S04]  /*48a0*/  FMNMX.FTZ R2, R111, R2, !PT ;  /* 0x000000026f027209 */ /* 0x000fc80007810000 */
[----:B------:R-:W-:-:S05]  /*48b0*/  FMNMX.FTZ R2, R109, R2, !PT ;  /* 0x000000026d027209 */ /* 0x000fca0007810000 */
[----:B------:R-:W1:Y:S02]  /*48c0*/  SHFL.BFLY PT, R5, R2, 0x2, 0x1f ;  /* 0x0c401f0002057f89 */ /* 0x000e6400000e0000 */
[----:B-1----:R-:W-:Y:S02]  /*48d0*/  FMNMX.FTZ R2, R2, R5, !PT ;  /* 0x0000000502027209 */ /* 0x002fe40007810000 */
        /* <DEDUP_REMOVED lines=13> */
[----:B------:R-:W-:Y:S02]  /*49b0*/  FMNMX.FTZ R5, R201, R5, !PT ;  /* 0x00000005c9057209 */ /* 0x000fe40007810000 */
[----:B------:R-:W-:Y:S02]  /*49c0*/  FSEL R2, R2, RZ, P0 ;  /* 0x000000ff02027208 */ /* 0x000fe40000000000 */
[----:B------:R-:W-:-:S03]  /*49d0*/  FMNMX.FTZ R5, R200, R5, !PT ;  /* 0x00000005c8057209 */ /* 0x000fc60007810000 */
[--C-:B------:R-:W-:Y:S02]  /*49e0*/  FFMA.FTZ R0, R20, c[0x0][0x2d0], -R2.reuse ;  /* 0x0000b40014007a23 */ /* 0x100fe40000010802 */
[----:B------:R-:W1:Y:S02]  /*49f0*/  SHFL.BFLY PT, R6, R5, 0x2, 0x1f ;  /* 0x0c401f0005067f89 */ /* 0x000e6400000e0000 */
[----:B------:R2:W-:Y:S02]  /*4a00*/  MUFU.EX2 R242, R0 ;  /* 0x0000000000f27308 */ /* 0x0005e40000000800 */
[----:B--2---:R-:W-:Y:S02]  /*4a10*/  FFMA.FTZ R0, R28, c[0x0][0x2d0], -R2 ;  /* 0x0000b4001c007a23 */ /* 0x004fe40000010802 */
[----:B------:R-:W-:Y:S04]  /*4a20*/  LDSM.16.MT88.4 R28, [R206+0x2480] ;  /* 0x00248000ce1c783b */ /* 0x000fe80000004200 */
[----:B------:R2:W-:Y:S01]  /*4a30*/  MUFU.EX2 R245, R0 ;  /* 0x0000000000f57308 */ /* 0x0005e20000000800 */
[----:B-1----:R-:W-:-:S05]  /*4a40*/  FMNMX.FTZ R5, R5, R6, !PT ;  /* 0x0000000605057209 */ /* 0x002fca0007810000 */
[----:B------:R-:W1:Y:S01]  /*4a50*/  SHFL.BFLY PT, R132, R5, 0x1, 0x1f ;  /* 0x0c201f0005847f89 */ /* 0x000e6200000e0000 */
[----:B--2---:R-:W-:-:S03]  /*4a60*/  FFMA.FTZ R0, R32, c[0x0][0x2d0], -R2 ;  /* 0x0000b40020007a23 */ /* 0x004fc60000010802 */
[----:B------:R-:W-:Y:S01]  /*4a70*/  LDSM.16.MT88.4 R32, [R205+0x3080] ;  /* 0x00308000cd20783b */ /* 0x000fe20000004200 */
[----:B------:R2:W3:Y:S01]  /*4a80*/  MUFU.EX2 R246, R0 ;  /* 0x0000000000f67308 */ /* 0x0004e20000000800 */
[----:B-1----:R-:W-:Y:S02]  /*4a90*/  FMNMX.FTZ R132, R5, R132, !PT ;  /* 0x0000008405847209 */ /* 0x002fe40007810000 */
[----:B------:R-:W-:Y:S02]  /*4aa0*/  FMNMX.FTZ R5, R14, R15, !PT ;  /* 0x0000000f0e057209 */ /* 0x000fe40007810000 */
[C---:B------:R-:W-:Y:S01]  /*4ab0*/  FSETP.NEU.FTZ.AND P0, PT, R132.reuse, -INF , PT ;  /* 0xff8000008400780b */ /* 0x040fe20003f1d000 */
[----:B--2---:R-:W-:Y:S01]  /*4ac0*/  FFMA.FTZ R0, R41, c[0x0][0x2d0], -R3 ;  /* 0x0000b40029007a23 */ /* 0x004fe20000010803 */
[----:B------:R-:W-:Y:S01]  /*4ad0*/  FMNMX.FTZ R5, R85, R5, !PT ;  /* 0x0000000555057209 */ /* 0x000fe20007810000 */
[----:B------:R-:W-:Y:S01]  /*4ae0*/  FMUL.FTZ R13, R132, c[0x0][0x2d0] ;  /* 0x0000b400840d7a20 */ /* 0x000fe20000410000 */
[----:B---3--:R-:W-:Y:S01]  /*4af0*/  F2FP.PACK_AB R11, R246, R245 ;  /* 0x000000f5f60b723e */ /* 0x008fe200000000ff */
[----:B------:R1:W-:Y:S01]  /*4b00*/  MUFU.EX2 R250, R0 ;  /* 0x0000000000fa7308 */ /* 0x0003e20000000800 */
[----:B------:R-:W-:-:S02]  /*4b10*/  FMNMX.FTZ R5, R84, R5, !PT ;  /* 0x0000000554057209 */ /* 0x000fc40007810000 */
[----:B------:R-:W-:Y:S02]  /*4b20*/  FSEL R13, R13, RZ, P0 ;  /* 0x000000ff0d0d7208 */ /* 0x000fe40000000000 */
[----:B------:R-:W-:-:S04]  /*4b30*/  FMNMX.FTZ R5, R93, R5, !PT ;  /* 0x000000055d057209 */ /* 0x000fc80007810000 */
[----:B------:R-:W-:-:S04]  /*4b40*/  FMNMX.FTZ R5, R94, R5, !PT ;  /* 0x000000055e057209 */ /* 0x000fc80007810000 */
[----:B------:R-:W-:Y:S01]  /*4b50*/  FMNMX.FTZ R5, R95, R5, !PT ;  /* 0x000000055f057209 */ /* 0x000fe20007810000 */
[----:B-1----:R-:W-:-:S03]  /*4b60*/  FFMA.FTZ R0, R42, c[0x0][0x2d0], -R3 ;  /* 0x0000b4002a007a23 */ /* 0x002fc60000010803 */
[----:B------:R-:W-:Y:S01]  /*4b70*/  FMNMX.FTZ R5, R96, R5, !PT ;  /* 0x0000000560057209 */ /* 0x000fe20007810000 */
[----:B------:R1:W2:Y:S03]  /*4b80*/  MUFU.EX2 R104, R0 ;  /* 0x0000000000687308 */ /* 0x0002a60000000800 */
[----:B------:R-:W-:-:S04]  /*4b90*/  FMNMX.FTZ R5, R198, R5, !PT ;  /* 0x00000005c6057209 */ /* 0x000fc80007810000 */
[----:B------:R-:W-:-:S04]  /*4ba0*/  FMNMX.FTZ R5, R199, R5, !PT ;  /* 0x00000005c7057209 */ /* 0x000fc80007810000 */
[----:B------:R-:W-:-:S04]  /*4bb0*/  FMNMX.FTZ R5, R197, R5, !PT ;  /* 0x00000005c5057209 */ /* 0x000fc80007810000 */
[----:B------:R-:W-:Y:S01]  /*4bc0*/  FMNMX.FTZ R5, R196, R5, !PT ;  /* 0x00000005c4057209 */ /* 0x000fe20007810000 */
[----:B-1----:R-:W-:Y:S01]  /*4bd0*/  FFMA.FTZ R0, R43, c[0x0][0x2d0], -R3 ;  /* 0x0000b4002b007a23 */ /* 0x002fe20000010803 */
[----:B--2---:R-:W-:-:S03]  /*4be0*/  F2FP.PACK_AB R4, R104, R250 ;  /* 0x000000fa6804723e */ /* 0x004fc600000000ff */
[----:B------:R-:W1:Y:S01]  /*4bf0*/  SHFL.BFLY PT, R6, R5, 0x2, 0x1f ;  /* 0x0c401f0005067f89 */ /* 0x000e6200000e0000 */
        /* <DEDUP_REMOVED lines=10> */
[----:B------:R-:W-:Y:S01]  /*4ca0*/  FSETP.NEU.FTZ.AND P0, PT, R128, -INF , PT ;  /* 0xff8000008000780b */ /* 0x000fe20003f1d000 */
[----:B--2---:R-:W-:Y:S02]  /*4cb0*/  FFMA.FTZ R0, R44, c[0x0][0x2d0], -R2 ;  /* 0x0000b4002c007a23 */ /* 0x004fe40000010802 */
[----:B------:R1:W-:Y:S01]  /*4cc0*/  MUFU.EX2 R248, R5 ;  /* 0x0000000500f87308 */ /* 0x0003e20000000800 */
[----:B------:R-:W-:-:S05]  /*4cd0*/  FMUL.FTZ R12, R128, c[0x0][0x2d0] ;  /* 0x0000b400800c7a20 */ /* 0x000fca0000410000 */
[----:B------:R-:W-:Y:S02]  /*4ce0*/  FSEL R12, R12, RZ, P0 ;  /* 0x000000ff0c0c7208 */ /* 0x000fe40000000000 */
[----:B------:R2:W-:Y:S01]  /*4cf0*/  MUFU.EX2 R249, R0 ;  /* 0x0000000000f97308 */ /* 0x0005e20000000800 */
[----:B-1----:R-:W-:-:S07]  /*4d00*/  FFMA.FTZ R5, R22, c[0x0][0x2d0], -R3 ;  /* 0x0000b40016057a23 */ /* 0x002fce0000010803 */
[----:B------:R1:W3:Y:S01]  /*4d10*/  MUFU.EX2 R247, R5 ;  /* 0x0000000500f77308 */ /* 0x0002e20000000800 */
[----:B--2---:R-:W-:-:S07]  /*4d20*/  FFMA.FTZ R0, R46, c[0x0][0x2d0], -R2 ;  /* 0x0000b4002e007a23 */ /* 0x004fce0000010802 */
[----:B------:R2:W-:Y:S01]  /*4d30*/  MUFU.EX2 R252, R0 ;  /* 0x0000000000fc7308 */ /* 0x0005e20000000800 */
[----:B-1----:R-:W-:Y:S01]  /*4d40*/  FFMA.FTZ R5, R23, c[0x0][0x2d0], -R3 ;  /* 0x0000b40017057a23 */ /* 0x002fe20000010803 */
[----:B---3--:R-:W-:Y:S01]  /*4d50*/  F2FP.PACK_AB R8, R247, R248 ;  /* 0x000000f8f708723e */ /* 0x008fe200000000ff */
[----:B------:R-:W-:Y:S05]  /*4d60*/  LDSM.16.MT88.4 R20, [R206+0x1880] ;  /* 0x00188000ce14783b */ /* 0x000fea0000004200 */
[----:B------:R1:W-:Y:S01]  /*4d70*/  MUFU.EX2 R106, R5 ;  /* 0x00000005006a7308 */ /* 0x0003e20000000800 */
[----:B--2---:R-:W-:-:S07]  /*4d80*/  FFMA.FTZ R0, R47, c[0x0][0x2d0], -R2 ;  /* 0x0000b4002f007a23 */ /* 0x004fce0000010802 */
[----:B------:R2:W3:Y:S01]  /*4d90*/  MUFU.EX2 R113, R0 ;  /* 0x0000000000717308 */ /* 0x0004e20000000800 */
[----:B-1----:R-:W-:Y:S02]  /*4da0*/  FFMA.FTZ R5, R24, c[0x0][0x2d0], -R3 ;  /* 0x0000b40018057a23 */ /* 0x002fe40000010803 */
[----:B------:R-:W1:Y:S05]  /*4db0*/  LDSM.16.MT88.4 R24, [R205+0x2480] ;  /* 0x00248000cd18783b */ /* 0x000e6a0000004200 */
[----:B------:R4:W5:Y:S01]  /*4dc0*/  MUFU.EX2 R105, R5 ;  /* 0x0000000500697308 */ /* 0x0009620000000800 */
[----:B--2---:R-:W-:Y:S01]  /*4dd0*/  FFMA.FTZ R0, R7, c[0x0][0x2d0], -R13 ;  /* 0x0000b40007007a23 */ /* 0x004fe2000001080d */
[----:B---3--:R-:W-:-:S06]  /*4de0*/  F2FP.PACK_AB R7, R113, R252 ;  /* 0x000000fc7107723e */ /* 0x008fcc00000000ff */
[----:B------:R2:W-:Y:S01]  /*4df0*/  MUFU.EX2 R241, R0 ;  /* 0x0000000000f17308 */ /* 0x0005e20000000800 */
[----:B----4-:R-:W-:Y:S01]  /*4e00*/  FFMA.FTZ R5, R18, c[0x0][0x2d0], -R2 ;  /* 0x0000b40012057a23 */ /* 0x010fe20000010802 */
[----:B-----5:R-:W-:Y:S01]  /*4e10*/  F2FP.PACK_AB R10, R105, R106 ;  /* 0x0000006a690a723e */ /* 0x020fe200000000ff */
[----:B------:R-:W3:Y:S05]  /*4e20*/  LDSM.16.MT88.4 R16, [R205+0x1880] ;  /* 0x00188000cd10783b */ /* 0x000eea0000004200 */
[----:B------:R-:W4:Y:S01]  /*4e30*/  MUFU.EX2 R243, R5 ;  /* 0x0000000500f37308 */ /* 0x000f220000000800 */
[----:B--2---:R-:W-:Y:S02]  /*4e40*/  FFMA.FTZ R0, R86, c[0x0][0x2d0], -R13 ;  /* 0x0000b40056007a23 */ /* 0x004fe4000001080d */
[----:B------:R-:W-:-:S05]  /*4e50*/  IMAD.MOV.U32 R86, RZ, RZ, R106 ;  /* 0x000000ffff567224 */ /* 0x000fca00078e006a */
[----:B------:R2:W5:Y:S01]  /*4e60*/  MUFU.EX2 R238, R0 ;  /* 0x0000000000ee7308 */ /* 0x0005620000000800 */
[----:B----4-:R-:W-:Y:S02]  /*4e70*/  F2FP.PACK_AB R9, R242, R243 ;  /* 0x000000f3f209723e */ /* 0x010fe400000000ff */
[----:B------:R-:W-:-:S05]  /*4e80*/  F2FP.PACK_AB R5, R249, R244 ;  /* 0x000000f4f905723e */ /* 0x000fca00000000ff */
[C---:B-1----:R-:W-:Y:S01]  /*4e90*/  HMMA.16816.F32 R72, R8.reuse, R24, RZ ;  /* 0x000000180848723c */ /* 0x042fe200000018ff */
[----:B--2---:R-:W-:Y:S02]  /*4ea0*/  FFMA.FTZ R0, R87, c[0x0][0x2d0], -R13 ;  /* 0x0000b40057007a23 */ /* 0x004fe4000001080d */
[----:B------:R-:W-:Y:S02]  /*4eb0*/  IMAD.MOV.U32 R87, RZ, RZ, R105 ;  /* 0x000000ffff577224 */ /* 0x000fe400078e0069 */
[----:B------:R1:W-:Y:S03]  /*4ec0*/  MUFU.EX2 R239, R0 ;  /* 0x0000000000ef7308 */ /* 0x0003e60000000800 */
[C---:B------:R-:W-:Y:S08]  /*4ed0*/  HMMA.16816.F32 R68, R8.reuse, R28, RZ ;  /* 0x0000001c0844723c */ /* 0x040ff000000018ff */
[----:B---3--:R-:W-:Y:S01]  /*4ee0*/  HMMA.16816.F32 R52, R8, R16, RZ ;  /* 0x000000100834723c */ /* 0x008fe200000018ff */
[----:B-1----:R-:W-:-:S07]  /*4ef0*/  FFMA.FTZ R0, R92, c[0x0][0x2d0], -R13 ;  /* 0x0000b4005c007a23 */ /* 0x002fce000001080d */
[C---:B------:R-:W-:Y:S01]  /*4f00*/  HMMA.16816.F32 R80, R8.reuse, R20, RZ ;  /* 0x000000140850723c */ /* 0x040fe200000018ff */
[----:B------:R1:W2:Y:S07]  /*4f10*/  MUFU.EX2 R240, R0 ;  /* 0x0000000000f07308 */ /* 0x0002ae0000000800 */
[C---:B------:R-:W-:Y:S08]  /*4f20*/  HMMA.16816.F32 R64, R8.reuse, R32, RZ ;  /* 0x000000200840723c */ /* 0x040ff000000018ff */
[----:B------:R-:W-:Y:S01]  /*4f30*/  HMMA.16816.F32 R60, R8, R36, RZ ;  /* 0x00000024083c723c */ /* 0x000fe200000018ff */
[----:B-1----:R-:W-:-:S02]  /*4f40*/  FFMA.FTZ R0, R14, c[0x0][0x2d0], -R12 ;  /* 0x0000b4000e007a23 */ /* 0x002fc4000001080c */
[----:B------:R-:W-:Y:S02]  /*4f50*/  IMAD.MOV.U32 R14, RZ, RZ, R104 ;  /* 0x000000ffff0e7224 */ /* 0x000fe400078e0068 */
[----:B------:R1:W-:Y:S03]  /*4f60*/  MUFU.EX2 R135, R0 ;  /* 0x0000000000877308 */ /* 0x0003e60000000800 */
[C---:B------:R-:W-:Y:S08]  /*4f70*/  HMMA.16816.F32 R76, R8.reuse, R18, RZ ;  /* 0x00000012084c723c */ /* 0x040ff000000018ff */
[----:B------:R-:W-:Y:S01]  /*4f80*/  HMMA.16816.F32 R56, R8, R22, RZ ;  /* 0x000000160838723c */ /* 0x000fe200000018ff */
[----:B-1----:R-:W-:-:S07]  /*4f90*/  FFMA.FTZ R0, R15, c[0x0][0x2d0], -R12 ;  /* 0x0000b4000f007a23 */ /* 0x002fce000001080c */
[C---:B------:R-:W-:Y:S01]  /*4fa0*/  HMMA.16816.F32 R48, R8.reuse, R26, RZ ;  /* 0x0000001a0830723c */ /* 0x040fe200000018ff */
[----:B------:R1:W3:Y:S07]  /*4fb0*/  MUFU.EX2 R130, R0 ;  /* 0x0000000000827308 */ /* 0x0002ee0000000800 */
[C---:B------:R-:W-:Y:S08]  /*4fc0*/  HMMA.16816.F32 R44, R8.reuse, R30, RZ ;  /* 0x0000001e082c723c */ /* 0x040ff000000018ff */
[----:B------:R-:W-:Y:S01]  /*4fd0*/  HMMA.16816.F32 R40, R8, R34, RZ ;  /* 0x000000220828723c */ /* 0x000fe200000018ff */
[----:B-1----:R-:W-:-:S04]  /*4fe0*/  FFMA.FTZ R0, R85, c[0x0][0x2d0], -R12 ;  /* 0x0000b40055007a23 */ /* 0x002fc8000001080c */
[----:B------:R1:W-:Y:S03]  /*4ff0*/  MUFU.EX2 R237, R0 ;  /* 0x0000000000ed7308 */ /* 0x0003e60000000800 */
[----:B------:R-:W-:Y:S08]  /*5000*/  HMMA.16816.F32 R8, R8, R38, RZ ;  /* 0x000000260808723c */ /* 0x000ff000000018ff */
[----:B------:R-:W-:Y:S01]  /*5010*/  HMMA.16816.F32 R140, R4, R88, R52 ;  /* 0x00000058048c723c */ /* 0x000fe20000001834 */
[----:B-1----:R-:W-:-:S07]  /*5020*/  FFMA.FTZ R0, R84, c[0x0][0x2d0], -R12 ;  /* 0x0000b40054007a23 */ /* 0x002fce000001080c */
[C---:B------:R-:W-:Y:S01]  /*5030*/  HMMA.16816.F32 R116, R4.reuse, R136, R72 ;  /* 0x000000880474723c */ /* 0x040fe20000001848 */
[----:B------:R1:W4:Y:S07]  /*5040*/  MUFU.EX2 R129, R0 ;  /* 0x0000000000817308 */ /* 0x00032e0000000800 */
        /* <DEDUP_REMOVED lines=8> */
[----:B------:R1:W-:Y:S01]  /*50d0*/  MUFU.EX2 R235, R0 ;  /* 0x0000000000eb7308 */ /* 0x0003e20000000800 */
[----:B------:R-:W-:Y:S06]  /*50e0*/  LDSM.16.MT88.4 R60, [R206+0x2c80] ;  /* 0x002c8000ce3c783b */ /* 0x000fec0000004200 */
[C---:B------:R-:W-:Y:S01]  /*50f0*/  HMMA.16816.F32 R152, R4.reuse, R90, R76 ;  /* 0x0000005a0498723c */ /* 0x040fe2000000184c */
[----:B------:R-:W-:Y:S07]  /*5100*/  LDSM.16.MT88.4 R76, [R205+0x3880] ;  /* 0x00388000cd4c783b */ /* 0x000fee0000004200 */
[----:B------:R-:W-:Y:S01]  /*5110*/  HMMA.16816.F32 R124, R4, R138, R48 ;  /* 0x0000008a047c723c */ /* 0x000fe20000001830 */
[----:B-1----:R-:W-:-:S02]  /*5120*/  FFMA.FTZ R0, R102, c[0x0][0x2d0], -R3 ;  /* 0x0000b40066007a23 */ /* 0x002fc40000010803 */
[----:B------:R-:W-:Y:S02]  /*5130*/  FFMA.FTZ R3, R112, c[0x0][0x2d0], -R3 ;  /* 0x0000b40070037a23 */ /* 0x000fe40000010803 */
[----:B------:R1:W-:Y:S03]  /*5140*/  MUFU.EX2 R234, R0 ;  /* 0x0000000000ea7308 */ /* 0x0003e60000000800 */
[C---:B------:R-:W-:Y:S05]  /*5150*/  HMMA.16816.F32 R64, R4.reuse, R162, R44 ;  /* 0x000000a20440723c */ /* 0x040fea000000182c */
[----:B------:R2:W2:Y:S03]  /*5160*/  MUFU.EX2 R228, R3 ;  /* 0x0000000300e47308 */ /* 0x0004a60000000800 */
[----:B------:R-:W-:Y:S01]  /*5170*/  HMMA.16816.F32 R80, R4, R166, R40 ;  /* 0x000000a60450723c */ /* 0x000fe20000001828 */
[----:B-1----:R-:W-:-:S07]  /*5180*/  FFMA.FTZ R0, R97, c[0x0][0x2d0], -R13 ;  /* 0x0000b40061007a23 */ /* 0x002fce000001080d */
[----:B------:R-:W-:Y:S01]  /*5190*/  HMMA.16816.F32 R56, R4, R170, R8 ;  /* 0x000000aa0438723c */ /* 0x000fe20000001808 */
[----:B------:R1:W-:Y:S01]  /*51a0*/  MUFU.EX2 R227, R0 ;  /* 0x0000000000e37308 */ /* 0x0003e20000000800 */
[----:B--2---:R-:W-:-:S05]  /*51b0*/  FFMA.FTZ R3, R108, c[0x0][0x2d0], -R2 ;  /* 0x0000b4006c037a23 */ /* 0x004fca0000010802 */
[----:B-----5:R-:W-:Y:S02]  /*51c0*/  F2FP.PACK_AB R4, R238, R241 ;  /* 0x000000f1ee04723e */ /* 0x020fe400000000ff */
[----:B------:R-:W-:Y:S01]  /*51d0*/  F2FP.PACK_AB R6, R240, R239 ;  /* 0x000000eff006723e */ /* 0x000fe200000000ff */
[----:B------:R2:W-:Y:S01]  /*51e0*/  MUFU.EX2 R221, R3 ;  /* 0x0000000300dd7308 */ /* 0x0005e20000000800 */
[----:B---3--:R-:W-:Y:S02]  /*51f0*/  F2FP.PACK_AB R5, R130, R135 ;  /* 0x000000878205723e */ /* 0x008fe400000000ff */
[----:B----4-:R-:W-:Y:S01]  /*5200*/  F2FP.PACK_AB R7, R129, R237 ;  /* 0x000000ed8107723e */ /* 0x010fe200000000ff */
[----:B-1----:R-:W-:Y:S01]  /*5210*/  FFMA.FTZ R0, R98, c[0x0][0x2d0], -R13 ;  /* 0x0000b40062007a23 */ /* 0x002fe2000001080d */
[----:B------:R-:W-:-:S05]  /*5220*/  F2FP.PACK_AB R98, R228, R234 ;  /* 0x000000eae462723e */ /* 0x000fca00000000ff */
[----:B------:R-:W-:Y:S01]  /*5230*/  HMMA.16816.F32 R40, R4, R28, RZ ;  /* 0x0000001c0428723c */ /* 0x000fe200000018ff */
[----:B------:R1:W3:Y:S01]  /*5240*/  MUFU.EX2 R232, R0 ;  /* 0x0000000000e87308 */ /* 0x0002e20000000800 */
[----:B--2---:R-:W-:-:S06]  /*5250*/  IMAD.MOV.U32 R3, RZ, RZ, R115 ;  /* 0x000000ffff037224 */ /* 0x004fcc00078e0073 */
[C---:B------:R-:W-:Y:S08]  /*5260*/  HMMA.16816.F32 R8, R4.reuse, R16, RZ ;  /* 0x000000100408723c */ /* 0x040ff000000018ff */
[C---:B------:R-:W-:Y:S01]  /*5270*/  HMMA.16816.F32 R188, R4.reuse, R18, RZ ;  /* 0x0000001204bc723c */ /* 0x040fe200000018ff */
[--C-:B-1----:R-:W-:Y:S01]  /*5280*/  FFMA.FTZ R0, R99, c[0x0][0x2d0], -R13.reuse ;  /* 0x0000b40063007a23 */ /* 0x102fe2000001080d */
[----:B------:R-:W1:Y:S03]  /*5290*/  LDSM.16.MT88.4 R16, [R206+0x3880] ;  /* 0x00388000ce10783b */ /* 0x000e660000004200 */
[----:B------:R2:W-:Y:S03]  /*52a0*/  MUFU.EX2 R231, R0 ;  /* 0x0000000000e77308 */ /* 0x0005e60000000800 */
[C---:B------:R-:W-:Y:S08]  /*52b0*/  HMMA.16816.F32 R180, R4.reuse, R30, RZ ;  /* 0x0000001e04b4723c */ /* 0x040ff000000018ff */
[----:B------:R-:W-:Y:S01]  /*52c0*/  HMMA.16816.F32 R104, R4, R20, RZ ;  /* 0x000000140468723c */ /* 0x000fe200000018ff */
[----:B--2---:R-:W-:-:S07]  /*52d0*/  FFMA.FTZ R0, R100, c[0x0][0x2d0], -R13 ;  /* 0x0000b40064007a23 */ /* 0x004fce000001080d */
[C---:B------:R-:W-:Y:S01]  /*52e0*/  HMMA.16816.F32 R184, R4.reuse, R22, RZ ;  /* 0x0000001604b8723c */ /* 0x040fe200000018ff */
[----:B------:R2:W4:Y:S07]  /*52f0*/  MUFU.EX2 R233, R0 ;  /* 0x0000000000e97308 */ /* 0x00052e0000000800 */
[C---:B------:R-:W-:Y:S08]  /*5300*/  HMMA.16816.F32 R44, R4.reuse, R24, RZ ;  /* 0x00000018042c723c */ /* 0x040ff000000018ff */
[----:B------:R-:W-:Y:S01]  /*5310*/  HMMA.16816.F32 R192, R4, R26, RZ ;  /* 0x0000001a04c0723c */ /* 0x000fe200000018ff */
[----:B--2---:R-:W-:-:S04]  /*5320*/  FFMA.FTZ R0, R93, c[0x0][0x2d0], -R12 ;  /* 0x0000b4005d007a23 */ /* 0x004fc8000001080c */
[----:B------:R2:W-:Y:S03]  /*5330*/  MUFU.EX2 R28, R0 ;  /* 0x00000000001c7308 */ /* 0x0005e60000000800 */
[C---:B------:R-:W-:Y:S08]  /*5340*/  HMMA.16816.F32 R24, R4.reuse, R32, RZ ;  /* 0x000000200418723c */ /* 0x040ff000000018ff */
[----:B------:R-:W-:Y:S01]  /*5350*/  HMMA.16816.F32 R20, R4, R36, RZ ;  /* 0x000000240414723c */ /* 0x000fe200000018ff */
[----:B--2---:R-:W-:-:S07]  /*5360*/  FFMA.FTZ R0, R94, c[0x0][0x2d0], -R12 ;  /* 0x0000b4005e007a23 */ /* 0x004fce000001080c */
[----:B------:R-:W-:Y:S01]  /*5370*/  HMMA.16816.F32 R48, R4, R38, RZ ;  /* 0x000000260430723c */ /* 0x000fe200000018ff */
[----:B------:R2:W5:Y:S02]  /*5380*/  MUFU.EX2 R29, R0 ;  /* 0x00000000001d7308 */ /* 0x0005640000000800 */
[----:B--2---:R-:W-:-:S05]  /*5390*/  FFMA.FTZ R0, R95, c[0x0][0x2d0], -R12 ;  /* 0x0000b4005f007a23 */ /* 0x004fca000001080c */
[----:B------:R-:W-:Y:S01]  /*53a0*/  HMMA.16816.F32 R92, R4, R34, RZ ;  /* 0x00000022045c723c */ /* 0x000fe200000018ff */
[----:B------:R2:W-:Y:S06]  /*53b0*/  MUFU.EX2 R30, R0 ;  /* 0x00000000001e7308 */ /* 0x0005ec0000000800 */
[----:B---3--:R-:W-:Y:S02]  /*53c0*/  F2FP.PACK_AB R4, R232, R227 ;  /* 0x000000e3e804723e */ /* 0x008fe400000000ff */
[----:B----4-:R-:W-:Y:S02]  /*53d0*/  F2FP.PACK_AB R6, R233, R231 ;  /* 0x000000e7e906723e */ /* 0x010fe400000000ff */
[----:B-----5:R-:W-:Y:S01]  /*53e0*/  F2FP.PACK_AB R5, R29, R28 ;  /* 0x0000001c1d05723e */ /* 0x020fe200000000ff */
[----:B--2---:R-:W-:Y:S01]  /*53f0*/  FFMA.FTZ R0, R96, c[0x0][0x2d0], -R12 ;  /* 0x0000b40060007a23 */ /* 0x004fe2000001080c */
[----:B------:R-:W-:-:S03]  /*5400*/  F2FP.PACK_AB R96, R235, R236 ;  /* 0x000000eceb60723e */ /* 0x000fc600000000ff */
[----:B------:R2:W3:Y:S02]  /*5410*/  MUFU.EX2 R31, R0 ;  /* 0x00000000001f7308 */ /* 0x0004e40000000800 */
[----:B--2---:R-:W-:Y:S01]  /*5420*/  FFMA.FTZ R0, R110, c[0x0][0x2d0], -R2 ;  /* 0x0000b4006e007a23 */ /* 0x004fe20000010802 */
[----:B---3--:R-:W-:-:S05]  /*5430*/  F2FP.PACK_AB R7, R31, R30 ;  /* 0x0000001e1f07723e */ /* 0x008fca00000000ff */
[----:B------:R2:W3:Y:S02]  /*5440*/  MUFU.EX2 R226, R0 ;  /* 0x0000000000e27308 */ /* 0x0004e40000000800 */
[----:B------:R-:W-:Y:S07]  /*5450*/  HMMA.16816.F32 R144, R4, R88, R8 ;  /* 0x000000580490723c */ /* 0x000fee0000001808 */
[----:B------:R-:W-:Y:S02]  /*5460*/  IMAD.MOV.U32 R11, RZ, RZ, R87 ;  /* 0x000000ffff0b7224 */ /* 0x000fe400078e0057 */
[----:B------:R-:W-:-:S02]  /*5470*/  IMAD.MOV.U32 R10, RZ, RZ, R86 ;  /* 0x000000ffff0a7224 */ /* 0x000fc400078e0056 */
[--C-:B--2---:R-:W-:Y:S01]  /*5480*/  FFMA.FTZ R0, R111, c[0x0][0x2d0], -R2.reuse ;  /* 0x0000b4006f007a23 */ /* 0x104fe20000010802 */
[----:B---3--:R-:W-:Y:S01]  /*5490*/  F2FP.PACK_AB R97, R226, R221 ;  /* 0x000000dde261723e */ /* 0x008fe200000000ff */
[----:B------:R-:W-:Y:S02]  /*54a0*/  FFMA.FTZ R2, R109, c[0x0][0x2d0], -R2 ;  /* 0x0000b4006d027a23 */ /* 0x000fe40000010802 */
[----:B------:R-:W-:Y:S01]  /*54b0*/  MUFU.EX2 R219, R0 ;  /* 0x0000000000db7308 */ /* 0x000fe20000000800 */
[----:B------:R-:W2:Y:S07]  /*54c0*/  LDSM.16.MT88.4 R108, [R206+0x2080] ;  /* 0x00208000ce6c783b */ /* 0x000eae0000004200 */
[----:B------:R-:W3:Y:S02]  /*54d0*/  MUFU.EX2 R220, R2 ;  /* 0x0000000200dc7308 */ /* 0x000ee40000000800 */
[----:B---3--:R-:W-:-:S07]  /*54e0*/  F2FP.PACK_AB R99, R220, R219 ;  /* 0x000000dbdc63723e */ /* 0x008fce00000000ff */
[----:B-1----:R-:W-:Y:S01]  /*54f0*/  HMMA.16816.F32 R84, R96, R16, R172 ;  /* 0x000000106054723c */ /* 0x002fe200000018ac */
[----:B------:R-:W3:Y:S01]  /*5500*/  LDL.LU R175, [R1+0x8] ;  /* 0x0000080001af7983 */ /* 0x000ee20000300800 */
[----:B------:R-:W-:-:S06]  /*5510*/  FFMA.FTZ R0, R203, c[0x0][0x2d0], -R13 ;  /* 0x0000b400cb007a23 */ /* 0x000fcc000001080d */
[C---:B------:R-:W-:Y:S01]  /*5520*/  HMMA.16816.F32 R32, R4.reuse, R136, R44 ;  /* 0x000000880420723c */ /* 0x040fe2000000182c */
[----:B------:R1:W-:Y:S07]  /*5530*/  MUFU.EX2 R137, R0 ;  /* 0x0000000000897308 */ /* 0x0003ee0000000800 */
[----:B------:R-:W-:Y:S08]  /*5540*/  HMMA.16816.F32 R40, R4, R160, R40 ;  /* 0x000000a00428723c */ /* 0x000ff00000001828 */
[----:B--2---:R-:W-:Y:S01]  /*5550*/  HMMA.16816.F32 R100, R96, R108, R176 ;  /* 0x0000006c6064723c */ /* 0x004fe200000018b0 */
[----:B-1----:R-:W-:-:S04]  /*5560*/  FFMA.FTZ R0, R202, c[0x0][0x2d0], -R13 ;  /* 0x0000b400ca007a23 */ /* 0x002fc8000001080d */
[----:B------:R1:W-:Y:S02]  /*5570*/  MUFU.EX2 R160, R0 ;  /* 0x0000000000a07308 */ /* 0x0003e40000000800 */
[----:B------:R-:W-:Y:S01]  /*5580*/  IMAD.MOV.U32 R178, RZ, RZ, R114 ;  /* 0x000000ffffb27224 */ /* 0x000fe200078e0072 */
[----:B------:R-:W-:Y:S01]  /*5590*/  HMMA.16816.F32 R104, R4, R120, R104 ;  /* 0x000000780468723c */ /* 0x000fe20000001868 */
[----:B------:R-:W-:Y:S02]  /*55a0*/  IMAD.MOV.U32 R179, RZ, RZ, R113 ;  /* 0x000000ffffb37224 */ /* 0x000fe400078e0071 */
[----:B------:R-:W-:-:S05]  /*55b0*/  IMAD.MOV.U32 R176, RZ, RZ, R14 ;  /* 0x000000ffffb07224 */ /* 0x000fca00078e000e */
[----:B------:R-:W-:Y:S01]  /*55c0*/  HMMA.16816.F32 R88, R4, R90, R188 ;  /* 0x0000005a0458723c */ /* 0x000fe200000018bc */
[----:B-1----:R-:W-:-:S07]  /*55d0*/  FFMA.FTZ R0, R201, c[0x0][0x2d0], -R13 ;  /* 0x0000b400c9007a23 */ /* 0x002fce000001080d */
[----:B------:R-:W-:Y:S01]  /*55e0*/  HMMA.16816.F32 R36, R4, R166, R92 ;  /* 0x000000a60424723c */ /* 0x000fe2000000185c */
[----:B------:R1:W-:Y:S07]  /*55f0*/  MUFU.EX2 R161, R0 ;  /* 0x0000000000a17308 */ /* 0x0003ee0000000800 */
[----:B------:R-:W-:Y:S01]  /*5600*/  HMMA.16816.F32 R140, R96, R148, R140 ;  /* 0x00000094608c723c */ /* 0x000fe2000000188c */
[----:B------:R-:W-:-:S07]  /*5610*/  IADD3 R223, R223, -0x2, RZ ;  /* 0xfffffffedfdf7810 */ /* 0x000fce0007ffe0ff */
[----:B------:R-:W-:Y:S01]  /*5620*/  HMMA.16816.F32 R116, R96, R156, R116 ;  /* 0x0000009c6074723c */ /* 0x000fe20000001874 */
[----:B-1----:R-:W-:-:S04]  /*5630*/  FFMA.FTZ R0, R200, c[0x0][0x2d0], -R13 ;  /* 0x0000b400c8007a23 */ /* 0x002fc8000001080d */
[----:B------:R1:W-:Y:S03]  /*5640*/  MUFU.EX2 R136, R0 ;  /* 0x0000000000887308 */ /* 0x0003e60000000800 */
[C---:B------:R-:W-:Y:S08]  /*5650*/  HMMA.16816.F32 R52, R96.reuse, R60, R52 ;  /* 0x0000003c6034723c */ /* 0x040ff00000001834 */
[----:B------:R-:W-:Y:S01]  /*5660*/  HMMA.16816.F32 R68, R96, R76, R68 ;  /* 0x0000004c6044723c */ /* 0x000fe20000001844 */
[----:B-1----:R-:W-:-:S04]  /*5670*/  FFMA.FTZ R0, R198, c[0x0][0x2d0], -R12 ;  /* 0x0000b400c6007a23 */ /* 0x002fc8000001080c */
[----:B------:R1:W-:Y:S03]  /*5680*/  MUFU.EX2 R9, R0 ;  /* 0x0000000000097308 */ /* 0x0003e60000000800 */
[----:B------:R-:W-:Y:S01]  /*5690*/  HMMA.16816.F32 R112, R96, R110, R72 ;  /* 0x0000006e6070723c */ /* 0x000fe20000001848 */
[----:B-1----:R-:W-:-:S04]  /*56a0*/  FFMA.FTZ R0, R199, c[0x0][0x2d0], -R12 ;  /* 0x0000b400c7007a23 */ /* 0x002fc8000001080c */
[----:B------:R1:W2:Y:S03]  /*56b0*/  MUFU.EX2 R8, R0 ;  /* 0x0000000000087308 */ /* 0x0002a60000000800 */
[C---:B------:R-:W-:Y:S08]  /*56c0*/  HMMA.16816.F32 R72, R4.reuse, R164, R24 ;  /* 0x000000a40448723c */ /* 0x040ff00000001818 */
[----:B------:R-:W-:Y:S01]  /*56d0*/  HMMA.16816.F32 R44, R4, R168, R20 ;  /* 0x000000a8042c723c */ /* 0x000fe20000001814 */
[----:B-1----:R-:W-:-:S07]  /*56e0*/  FFMA.FTZ R0, R197, c[0x0][0x2d0], -R12 ;  /* 0x0000b400c5007a23 */ /* 0x002fce000001080c */
[C---:B------:R-:W-:Y:S01]  /*56f0*/  HMMA.16816.F32 R20, R4.reuse, R122, R184 ;  /* 0x0000007a0414723c */ /* 0x040fe200000018b8 */
[----:B------:R1:W4:Y:S07]  /*5700*/  MUFU.EX2 R2, R0 ;  /* 0x0000000000027308 */ /* 0x00032e0000000800 */
[C---:B------:R-:W-:Y:S08]  /*5710*/  HMMA.16816.F32 R24, R4.reuse, R162, R180 ;  /* 0x000000a20418723c */ /* 0x040ff000000018b4 */
[----:B------:R-:W-:Y:S01]  /*5720*/  HMMA.16816.F32 R168, R4, R170, R48 ;  /* 0x000000aa04a8723c */ /* 0x000fe20000001830 */
[----:B-1----:R-:W-:-:S07]  /*5730*/  FFMA.FTZ R0, R196, c[0x0][0x2d0], -R12 ;  /* 0x0000b400c4007a23 */ /* 0x002fce000001080c */
[----:B------:R-:W-:Y:S07]  /*5740*/  HMMA.16816.F32 R12, R4, R138, R192 ;  /* 0x0000008a040c723c */ /* 0x000fee00000018c0 */
[----:B------:R-:W-:Y:S02]  /*5750*/  FADD.FTZ R5, R248, R247 ;  /* 0x000000f7f8057221 */ /* 0x000fe40000010000 */
[----:B------:R-:W-:Y:S02]  /*5760*/  FADD.FTZ R7, R243, R242 ;  /* 0x000000f2f3077221 */ /* 0x000fe40000010000 */
        /* <DEDUP_REMOVED lines=8> */
[----:B------:R-:W-:Y:S02]  /*57f0*/  IMAD.MOV.U32 R177, RZ, RZ, c[0x0][0x2c4] ;  /* 0x0000b100ffb17624 */ /* 0x000fe400078e00ff */
[----:B------:R-:W-:Y:S02]  /*5800*/  FADD.FTZ R6, R240, R6 ;  /* 0x00000006f0067221 */ /* 0x000fe40000010000 */
[----:B------:R-:W-:Y:S02]  /*5810*/  FADD.FTZ R4, R129, R4 ;  /* 0x0000000481047221 */ /* 0x000fe40000010000 */
[----:B------:R-:W-:Y:S02]  /*5820*/  FADD.FTZ R5, R250, R5 ;  /* 0x00000005fa057221 */ /* 0x000fe40000010000 */
[----:B------:R-:W-:Y:S01]  /*5830*/  FADD.FTZ R11, R244, R7 ;  /* 0x00000007f40b7221 */ /* 0x000fe20000010000 */
[----:B------:R-:W-:Y:S01]  /*5840*/  ISETP.NE.AND P6, PT, R177, 0x1, PT ;  /* 0x00000001b100780c */ /* 0x000fe20003fc5270 */
[----:B------:R-:W-:-:S02]  /*5850*/  FADD.FTZ R10, R227, R6 ;  /* 0x00000006e30a7221 */ /* 0x000fc40000010000 */
[----:B------:R-:W-:Y:S02]  /*5860*/  FADD.FTZ R6, R28, R4 ;  /* 0x000000041c067221 */ /* 0x000fe40000010000 */
[----:B------:R-:W-:Y:S02]  /*5870*/  IMAD.MOV.U32 R177, RZ, RZ, R178 ;  /* 0x000000ffffb17224 */ /* 0x000fe400078e00b2 */
[----:B------:R-:W-:Y:S02]  /*5880*/  FADD.FTZ R7, R176, R5 ;  /* 0x00000005b0077221 */ /* 0x000fe40000010000 */
[----:B------:R-:W-:Y:S02]  /*5890*/  FADD.FTZ R5, R249, R11 ;  /* 0x0000000bf9057221 */ /* 0x000fe40000010000 */
[----:B------:R-:W-:Y:S02]  /*58a0*/  FADD.FTZ R4, R232, R10 ;  /* 0x0000000ae8047221 */ /* 0x000fe40000010000 */
[----:B------:R-:W-:-:S02]  /*58b0*/  FADD.FTZ R6, R29, R6 ;  /* 0x000000061d067221 */ /* 0x000fc40000010000 */
[----:B------:R-:W-:Y:S02]  /*58c0*/  IMAD.MOV.U32 R178, RZ, RZ, R3 ;  /* 0x000000ffffb27224 */ /* 0x000fe400078e0003 */
[----:B------:R-:W-:Y:S02]  /*58d0*/  FADD.FTZ R11, R177, R7 ;  /* 0x00000007b10b7221 */ /* 0x000fe40000010000 */
[----:B------:R-:W-:Y:S02]  /*58e0*/  FADD.FTZ R10, R252, R5 ;  /* 0x00000005fc0a7221 */ /* 0x000fe40000010000 */
[----:B------:R-:W-:Y:S02]  /*58f0*/  FADD.FTZ R7, R231, R4 ;  /* 0x00000004e7077221 */ /* 0x000fe40000010000 */
[----:B------:R-:W-:Y:S01]  /*5900*/  FADD.FTZ R4, R30, R6 ;  /* 0x000000061e047221 */ /* 0x000fe20000010000 */
[----:B------:R-:W1:Y:S01]  /*5910*/  MUFU.EX2 R0, R0 ;  /* 0x0000000000007308 */ /* 0x000e620000000800 */
[----:B------:R-:W-:-:S02]  /*5920*/  FADD.FTZ R5, R178, R11 ;  /* 0x0000000bb2057221 */ /* 0x000fc40000010000 */
[----:B------:R-:W-:Y:S02]  /*5930*/  FADD.FTZ R6, R179, R10 ;  /* 0x0000000ab3067221 */ /* 0x000fe40000010000 */
[----:B------:R-:W-:Y:S02]  /*5940*/  FADD.FTZ R7, R233, R7 ;  /* 0x00000007e9077221 */ /* 0x000fe40000010000 */
[----:B------:R-:W-:Y:S02]  /*5950*/  FADD.FTZ R4, R31, R4 ;  /* 0x000000041f047221 */ /* 0x000fe40000010000 */
[----:B------:R-:W-:Y:S01]  /*5960*/  FADD.FTZ R5, R236, R5 ;  /* 0x00000005ec057221 */ /* 0x000fe20000010000 */
[----:B--2---:R-:W-:Y:S01]  /*5970*/  F2FP.PACK_AB R93, R8, R9 ;  /* 0x00000009085d723e */ /* 0x004fe200000000ff */
        /* <DEDUP_REMOVED lines=9> */
[----:B------:R-:W-:Y:S02]  /*5a10*/  FADD.FTZ R6, R161, R6 ;  /* 0x00000006a1067221 */ /* 0x000fe40000010000 */
[----:B----4-:R-:W-:Y:S01]  /*5a20*/  FADD.FTZ R8, R2, R8 ;  /* 0x0000000802087221 */ /* 0x010fe20000010000 */
[----:B-1----:R-:W-:Y:S01]  /*5a30*/  F2FP.PACK_AB R95, R0, R2 ;  /* 0x00000002005f723e */ /* 0x002fe200000000ff */
[----:B------:R-:W-:Y:S02]  /*5a40*/  FADD.FTZ R7, R228, R4 ;  /* 0x00000004e4077221 */ /* 0x000fe40000010000 */
[----:B------:R-:W-:Y:S02]  /*5a50*/  FADD.FTZ R4, R220, R5 ;  /* 0x00000005dc047221 */ /* 0x000fe40000010000 */
[----:B------:R-:W-:-:S02]  /*5a60*/  FADD.FTZ R2, R136, R6 ;  /* 0x0000000688027221 */ /* 0x000fc40000010000 */
[----:B------:R-:W-:Y:S01]  /*5a70*/  FADD.FTZ R0, R0, R8 ;  /* 0x0000000800007221 */ /* 0x000fe20000010000 */
[----:B------:R-:W-:Y:S01]  /*5a80*/  STL [R1+0x8], R7 ;  /* 0x0000080701007387 */ /* 0x000fe20000100800 */
[----:B------:R-:W-:-:S03]  /*5a90*/  @P6 IMAD.HI.U32 R3, R131, c[0x0][0x2c8], RZ ;  /* 0x0000b20083036a27 */ /* 0x000fc600078e00ff */
[----:B------:R-:W-:Y:S01]  /*5aa0*/  STL [R1], R4 ;  /* 0x0000000401007387 */ /* 0x000fe20000100800 */
[----:B------:R-:W-:-:S03]  /*5ab0*/  IMAD.MOV.U32 R179, RZ, RZ, c[0x0][0x32c] ;  /* 0x0000cb00ffb37624 */ /* 0x000fc600078e00ff */
[----:B------:R1:W-:Y:S04]  /*5ac0*/  STL [R1+0x4], R2 ;  /* 0x0000040201007387 */ /* 0x0003e80000100800 */
[----:B------:R2:W-:Y:S01]  /*5ad0*/  STL [R1+0xc], R0 ;  /* 0x00000c0001007387 */ /* 0x0005e20000100800 */
[----:B------:R-:W-:Y:S02]  /*5ae0*/  @P6 SHF.R.U32.HI R131, RZ, c[0x0][0x2cc], R3 ;  /* 0x0000b300ff836a19 */ /* 0x000fe40000011603 */
[----:B------:R-:W-:Y:S02]  /*5af0*/  ISETP.GE.AND P6, PT, R179, 0x1, PT ;  /* 0x00000001b300780c */ /* 0x000fe40003fc6270 */
[----:B------:R-:W-:Y:S02]  /*5b00*/  F2FP.PACK_AB R92, R160, R137 ;  /* 0x00000089a05c723e */ /* 0x000fe400000000ff */
[----:B------:R-:W-:Y:S01]  /*5b10*/  F2FP.PACK_AB R94, R136, R161 ;  /* 0x000000a1885e723e */ /* 0x000fe200000000ff */
[C---:B------:R-:W-:Y:S08]  /*5b20*/  HMMA.16816.F32 R152, R96.reuse, R150, R152 ;  /* 0x000000966098723c */ /* 0x040ff00000001898 */
[C---:B------:R-:W-:Y:S08]  /*5b30*/  HMMA.16816.F32 R124, R96.reuse, R158, R124 ;  /* 0x0000009e607c723c */ /* 0x040ff0000000187c */
[C---:B------:R-:W-:Y:S08]  /*5b40*/  HMMA.16816.F32 R64, R96.reuse, R62, R64 ;  /* 0x0000003e6040723c */ /* 0x040ff00000001840 */
[----:B------:R-:W-:Y:S01]  /*5b50*/  HMMA.16816.F32 R80, R96, R78, R80 ;  /* 0x0000004e6050723c */ /* 0x000fe20000001850 */
[----:B---3--:R-:W-:-:S07]  /*5b60*/  IMAD.IADD R3, R175, 0x1, R131 ;  /* 0x00000001af037824 */ /* 0x008fce00078e0283 */
[----:B------:R-:W-:Y:S08]  /*5b70*/  HMMA.16816.F32 R96, R96, R18, R56 ;  /* 0x000000126060723c */ /* 0x000ff00000001838 */
[----:B------:R-:W-:Y:S01]  /*5b80*/  HMMA.16816.F32 R144, R92, R148, R144 ;  /* 0x000000945c90723c */ /* 0x000fe20000001890 */
[----:B-1----:R-:W-:-:S07]  /*5b90*/  IADD3 R2, R3, c[0x0][0x328], RZ ;  /* 0x0000ca0003027a10 */ /* 0x002fce0007ffe0ff */
        /* <DEDUP_REMOVED lines=22> */
.L_x_312:
[----:B------:R-:W-:-:S04]  /*5d00*/  MOV R3, 0x1 ;  /* 0x0000000100037802 */ /* 0x000fc80000000f00 */
[----:B------:R-:W-:-:S13]  /*5d10*/  ISETP.NE.AND P0, PT, R3, c[0x0][0x32c], PT ;  /* 0x0000cb0003007a0c */ /* 0x000fda0003f05270 */
[----:B------:R-:W-:-:S05]  /*5d20*/  @P0 IMAD.HI.U32 R3, R0, c[0x0][0x330], RZ ;  /* 0x0000cc0000030a27 */ /* 0x000fca00078e00ff */
[----:B------:R-:W-:Y:S02]  /*5d30*/  @P0 SHF.R.U32.HI R0, RZ, c[0x0][0x334], R3 ;  /* 0x0000cd00ff000a19 */ /* 0x000fe40000011603 */
.L_x_313:
[----:B------:R-:W-:-:S05]  /*5d40*/  MOV R3, c[0x0][0x32c] ;  /* 0x0000cb0000037a02 */ /* 0x000fca0000000f00 */
[----:B------:R-:W-:-:S05]  /*5d50*/  IMAD R0, R0, R3, c[0x0][0x32c] ;  /* 0x0000cb0000007624 */ /* 0x000fca00078e0203 */
[----:B------:R-:W-:-:S04]  /*5d60*/  IMNMX R2, R2, R0, PT ;  /* 0x0000000002027217 */ /* 0x000fc80003800200 */
.L_x_311:
[----:B--2---:R-:W2:Y:S01]  /*5d70*/  LDL R3, [R1+0x10] ;  /* 0x0000100001037983 */ /* 0x004ea20000100800 */
[----:B------:R-:W-:-:S05]  /*5d80*/  IMAD.HI R2, R2, 0x2aaaaaab, RZ ;  /* 0x2aaaaaab02027827 */ /* 0x000fca00078e02ff */
[----:B------:R-:W-:-:S04]  /*5d90*/  SHF.R.U32.HI R0, RZ, 0x1f, R2 ;  /* 0x0000001fff007819 */ /* 0x000fc80000011602 */
[----:B------:R-:W-:-:S04]  /*5da0*/  LEA.HI.SX32 R2, R2, R0, 0x1d ;  /* 0x0000000002027211 */ /* 0x000fc800078feaff */
[----:B--2---:R-:W-:-:S04]  /*5db0*/  IMNMX R3, R3, R2, !PT ;  /* 0x0000000203037217 */ /* 0x004fc80007800200 */
        /* <DEDUP_REMOVED lines=27> */
.L_x_335:
        /* <DEDUP_REMOVED lines=16> */
[----:B-1-34-:R-:W-:Y:S01]  /*6070*/  IMAD.WIDE.U32 R2, R224, c[0x0][0x208], RZ ;  /* 0x00008200e0027a25 */ /* 0x01afe200078e00ff */
[----:B------:R-:W1:Y:S01]  /*6080*/  S2R R5, SR_CTAID.Y ;  /* 0x0000000000057919 */ /* 0x000e620000002600 */
[----:B------:R-:W-:Y:S01]  /*6090*/  SHF.R.S32.HI R0, RZ, 0x1f, R224 ;  /* 0x0000001fff007819 */ /* 0x000fe200000114e0 */
[----:B------:R-:W-:Y:S01]  /*60a0*/  BSSY B0, `(.L_x_315) ;  /* 0x000003c000007945 */ /* 0x000fe20003800000 */
[C---:B------:R-:W-:Y:S01]  /*60b0*/  ISETP.GE.AND P1, PT, R225.reuse, c[0x0][0x1d4], PT ;  /* 0x00007500e1007a0c */ /* 0x040fe20003f26270 */
[----:B------:R-:W2:Y:S01]  /*60c0*/  S2R R8, SR_CTAID.Y ;  /* 0x0000000000087919 */ /* 0x000ea20000002600 */
[C---:B------:R-:W-:Y:S01]  /*60d0*/  IADD3 R13, R225.reuse, 0x20, RZ ;  /* 0x00000020e10d7810 */ /* 0x040fe20007ffe0ff */
[----:B------:R-:W-:Y:S01]  /*60e0*/  IMAD R0, R0, c[0x0][0x208], RZ ;  /* 0x0000820000007a24 */ /* 0x000fe200078e02ff */
[----:B------:R-:W-:Y:S01]  /*60f0*/  IADD3 R12, R225, 0x40, RZ ;  /* 0x00000040e10c7810 */ /* 0x000fe20007ffe0ff */
[----:B------:R-:W3:Y:S01]  /*6100*/  S2R R11, SR_TID.X ;  /* 0x00000000000b7919 */ /* 0x000ee20000002100 */
[----:B------:R-:W-:Y:S01]  /*6110*/  ISETP.GE.AND P3, PT, R13, c[0x0][0x1d4], PT ;  /* 0x000075000d007a0c */ /* 0x000fe20003f66270 */
[----:B------:R-:W-:Y:S01]  /*6120*/  IMAD R0, R224, c[0x0][0x20c], R0 ;  /* 0x00008300e0007a24 */ /* 0x000fe200078e0200 */
[----:B------:R-:W-:Y:S02]  /*6130*/  SHF.R.S32.HI R4, RZ, 0x1f, R222 ;  /* 0x0000001fff047819 */ /* 0x000fe400000114de */
[----:B------:R-:W-:Y:S01]  /*6140*/  ISETP.GE.AND P2, PT, R12, c[0x0][0x1d4], PT ;  /* 0x000075000c007a0c */ /* 0x000fe20003f46270 */
[----:B------:R-:W-:Y:S02]  /*6150*/  IMAD.IADD R3, R3, 0x1, R0 ;  /* 0x0000000103037824 */ /* 0x000fe400078e0200 */
[----:B------:R-:W-:Y:S02]  /*6160*/  IMAD R4, R4, c[0x0][0x218], RZ ;  /* 0x0000860004047a24 */ /* 0x000fe400078e02ff */
[C---:B------:R-:W-:Y:S04]  /*6170*/  IMAD.WIDE.U32 R2, R222.reuse, c[0x0][0x218], R2 ;  /* 0x00008600de027a25 */ /* 0x040fe800078e0002 */
[----:B------:R-:W-:Y:S01]  /*6180*/  IMAD R4, R222, c[0x0][0x21c], R4 ;  /* 0x00008700de047a24 */ /* 0x000fe200078e0204 */
[----:B-1----:R-:W-:Y:S01]  /*6190*/  SHF.R.S32.HI R5, RZ, 0x1f, R5 ;  /* 0x0000001fff057819 */ /* 0x002fe20000011405 */
[----:B--2---:R-:W-:Y:S04]  /*61a0*/  IMAD.WIDE.U32 R6, R8, c[0x0][0x210], RZ ;  /* 0x0000840008067a25 */ /* 0x004fe800078e00ff */
[----:B------:R-:W-:Y:S01]  /*61b0*/  IMAD R5, R5, c[0x0][0x210], RZ ;  /* 0x0000840005057a24 */ /* 0x000fe200078e02ff */
[----:B------:R-:W-:Y:S03]  /*61c0*/  IADD3 R0, P0, R6, R2, RZ ;  /* 0x0000000206007210 */ /* 0x000fe60007f1e0ff */
[----:B------:R-:W-:Y:S04]  /*61d0*/  IMAD R5, R8, c[0x0][0x214], R5 ;  /* 0x0000850008057a24 */ /* 0x000fe800078e0205 */
[----:B------:R-:W-:Y:S05]  /*61e0*/  IMAD.IADD R5, R7, 0x1, R5 ;  /* 0x0000000107057824 */ /* 0x000fea00078e0205 */
[----:B------:R-:W-:Y:S01]  /*61f0*/  IADD3.X R3, R5, R3, R4, P0, !PT ;  /* 0x0000000305037210 */ /* 0x000fe200007fe404 */
[----:B------:R-:W-:Y:S01]  /*6200*/  IMAD.SHL.U32 R5, R225, 0x2, RZ ;  /* 0x00000002e1057824 */ /* 0x000fe200078e00ff */
[C---:B------:R-:W-:Y:S04]  /*6210*/  LEA R10, P0, R0.reuse, c[0x0][0x1f8], 0x1 ;  /* 0x00007e00000a7a11 */ /* 0x040fe800078008ff */
[----:B------:R-:W-:Y:S02]  /*6220*/  LEA.HI.X R3, R0, c[0x0][0x1fc], R3, 0x1, P0 ;  /* 0x00007f0000037a11 */ /* 0x000fe400000f0c03 */
[----:B------:R-:W1:Y:S04]  /*6230*/  SHFL.IDX PT, R0, R10, RZ, 0x1c1f ;  /* 0x001c1fff0a007589 */ /* 0x000e6800000e0000 */
[----:B------:R-:W2:Y:S01]  /*6240*/  SHFL.IDX PT, R2, R3, RZ, 0x1c1f ;  /* 0x001c1fff03027589 */ /* 0x000ea200000e0000 */
[----:B-1----:R-:W-:Y:S05]  /*6250*/  IADD3 R8, P0, R0, R5, RZ ;  /* 0x0000000500087210 */ /* 0x002fea0007f1e0ff */
[----:B--2---:R-:W-:Y:S01]  /*6260*/  IMAD.X R9, R2, 0x1, R220, P0 ;  /* 0x0000000102097824 */ /* 0x004fe200000e06dc */
[----:B------:R-:W-:Y:S04]  /*6270*/  IADD3 R6, P0, R0, R226, RZ ;  /* 0x000000e200067210 */ /* 0x000fe80007f1e0ff */
[----:B------:R-:W-:Y:S01]  /*6280*/  @!PT LDS RZ, [RZ] ;  /* 0x00000000fffff984 */ /* 0x000fe20000000800 */
[----:B------:R1:W-:Y:S01]  /*6290*/  LDGSTS.E.BYPASS.LTC128B.128 [R218+0x1880], [R8.64], !P1 ;  /* 0x0188000008da7fae */ /* 0x0003e2000c901d46 */
[----:B------:R-:W-:Y:S01]  /*62a0*/  IMAD.X R7, R2, 0x1, R221, P0 ;  /* 0x0000000102077824 */ /* 0x000fe200000e06dd */
[----:B------:R-:W-:Y:S02]  /*62b0*/  IADD3 R4, P0, R0, R228, RZ ;  /* 0x000000e400047210 */ /* 0x000fe40007f1e0ff */
[----:B---3--:R-:W-:Y:S02]  /*62c0*/  ISETP.GT.AND P1, PT, R11, 0x3f, PT ;  /* 0x0000003f0b00780c */ /* 0x008fe40003f24270 */
[----:B------:R1:W-:Y:S01]  /*62d0*/  LDGSTS.E.BYPASS.LTC128B.128 [R218+0x2480], [R6.64], !P3 ;  /* 0x0248000006da7fae */ /* 0x0003e2000d901d46 */
[----:B------:R-:W-:Y:S05]  /*62e0*/  IMAD.X R5, R2, 0x1, R227, P0 ;  /* 0x0000000102057824 */ /* 0x000fea00000e06e3 */
[----:B------:R1:W-:Y:S05]  /*62f0*/  LDGSTS.E.BYPASS.LTC128B.128 [R218+0x3080], [R4.64], !P2 ;  /* 0x0308000004da7fae */ /* 0x0003ea000d101d46 */
[----:B------:R-:W-:-:S05]  /*6300*/  @P1 BRA `(.L_x_316) ;  /* 0x0000015000001947 */ /* 0x000fca0003800000 */
[----:B------:R-:W-:-:S05]  /*6310*/  BRA.DIV ~URZ, `(.L_x_317) ;  /* 0x0000daf27f007947 */ /* 0x000fca000b800000 */
[----:B-1----:R1:W2:Y:S04]  /*6320*/  SHFL.IDX PT, R4, R3, 0x1, 0x1c1f ;  /* 0x003c1f0003047f89 */ /* 0x0022a800000e0000 */
[----:B------:R1:W3:Y:S02]  /*6330*/  SHFL.IDX PT, R0, R10, 0x1, 0x1c1f ;  /* 0x003c1f000a007f89 */ /* 0x0002e400000e0000 */
.L_x_385:
[C---:B-1----:R-:W-:Y:S01]  /*6340*/  IADD3 R10, R225.reuse, 0x20, RZ ;  /* 0x00000020e10a7810 */ /* 0x042fe20007ffe0ff */
[C---:B------:R-:W-:Y:S01]  /*6350*/  IMAD.SHL.U32 R2, R225.reuse, 0x2, RZ ;  /* 0x00000002e1027824 */ /* 0x040fe200078e00ff */
[C---:B------:R-:W-:Y:S02]  /*6360*/  ISETP.GE.AND P3, PT, R225.reuse, c[0x0][0x1d4], PT ;  /* 0x00007500e1007a0c */ /* 0x040fe40003f66270 */
        /* <DEDUP_REMOVED lines=15> */
.L_x_316:
[----:B------:R-:W-:Y:S05]  /*6460*/  BSYNC B0 ;  /* 0x0000000000007941 */ /* 0x000fea0003800000 */
.L_x_315:
[----:B-1-34-:R-:W0:Y:S01]  /*6470*/  LDGDEPBAR ;  /* 0x00000000000079af */ /* 0x01ae220000000000 */
[----:B------:R-:W-:Y:S01]  /*6480*/  WARPSYNC 0xffffffff ;  /* 0xffffffff00007948 */ /* 0x000fe20003800000 */
[-C--:B------:R-:W-:Y:S06]  /*6490*/  HMMA.16816.F32 R4, R48, R16.reuse, RZ ;  /* 0x000000103004723c */ /* 0x080fec00000018ff */
[----:B------:R-:W2:Y:S02]  /*64a0*/  LDL R0, [R1+0x10] ;  /* 0x0000100001007983 */ /* 0x000ea40000100800 */
[C---:B------:R-:W-:Y:S02]  /*64b0*/  HMMA.16816.F32 R8, R44.reuse, R16, RZ ;  /* 0x000000102c08723c */ /* 0x040fe400000018ff */
[----:B------:R-:W-:Y:S06]  /*64c0*/  LDSM.16.M88.4 R184, [R207+0x8080] ;  /* 0x00808000cfb8783b */ /* 0x000fec0000000200 */
[-C--:B------:R-:W-:Y:S02]  /*64d0*/  HMMA.16816.F32 R12, R44, R18.reuse, RZ ;  /* 0x000000122c0c723c */ /* 0x080fe400000018ff */
[----:B------:R-:W1:Y:S06]  /*64e0*/  LDSM.16.M88.4 R188, [R204+0x4880] ;  /* 0x00488000ccbc783b */ /* 0x000e6c0000000200 */
[C---:B------:R-:W-:Y:S02]  /*64f0*/  HMMA.16816.F32 R16, R48.reuse, R18, RZ ;  /* 0x000000123010723c */ /* 0x040fe400000018ff */
[----:B------:R-:W-:Y:S06]  /*6500*/  LDSM.16.M88.4 R192, [R204+0x5080] ;  /* 0x00508000ccc0783b */ /* 0x000fec0000000200 */
[-C--:B------:R-:W-:Y:S02]  /*6510*/  HMMA.16816.F32 R20, R48, R32.reuse, RZ ;  /* 0x000000203014723c */ /* 0x080fe400000018ff */
[----:B------:R-:W-:Y:S06]  /*6520*/  LDSM.16.M88.4 R196, [R215] ;  /* 0x00000000d7c4783b */ /* 0x000fec0000000200 */
[C---:B------:R-:W-:Y:S02]  /*6530*/  HMMA.16816.F32 R24, R44.reuse, R32, RZ ;  /* 0x000000202c18723c */ /* 0x040fe400000018ff */
[----:B------:R-:W-:Y:S06]  /*6540*/  LDSM.16.M88.4 R200, [R208+0x9080] ;  /* 0x00908000d0c8783b */ /* 0x000fec0000000200 */
[-C--:B------:R-:W-:Y:S08]  /*6550*/  HMMA.16816.F32 R28, R44, R34.reuse, RZ ;  /* 0x000000222c1c723c */ /* 0x080ff000000018ff */
[C---:B------:R-:W-:Y:S08]  /*6560*/  HMMA.16816.F32 R32, R48.reuse, R34, RZ ;  /* 0x000000223020723c */ /* 0x040ff000000018ff */
[-C--:B------:R-:W-:Y:S08]  /*6570*/  HMMA.16816.F32 R36, R48, R160.reuse, RZ ;  /* 0x000000a03024723c */ /* 0x080ff000000018ff */
[C---:B------:R-:W-:Y:S08]  /*6580*/  HMMA.16816.F32 R40, R44.reuse, R160, RZ ;  /* 0x000000a02c28723c */ /* 0x040ff000000018ff */
[-C--:B------:R-:W-:Y:S08]  /*6590*/  HMMA.16816.F32 R44, R44, R162.reuse, RZ ;  /* 0x000000a22c2c723c */ /* 0x080ff000000018ff */
[----:B------:R-:W-:Y:S01]  /*65a0*/  HMMA.16816.F32 R48, R48, R162, RZ ;  /* 0x000000a23030723c */ /* 0x000fe200000018ff */
[----:B------:R-:W3:Y:S07]  /*65b0*/  LDSM.16.M88.4 R160, [R207+0x9080] ;  /* 0x00908000cfa0783b */ /* 0x000eee0000000200 */
[-C--:B------:R-:W-:Y:S08]  /*65c0*/  HMMA.16816.F32 R4, R164, R168.reuse, R4 ;  /* 0x000000a8a404723c */ /* 0x080ff00000001804 */
[C---:B------:R-:W-:Y:S08]  /*65d0*/  HMMA.16816.F32 R8, R172.reuse, R168, R8 ;  /* 0x000000a8ac08723c */ /* 0x040ff00000001808 */
[-C--:B------:R-:W-:Y:S08]  /*65e0*/  HMMA.16816.F32 R12, R172, R170.reuse, R12 ;  /* 0x000000aaac0c723c */ /* 0x080ff0000000180c */
[C---:B------:R-:W-:Y:S01]  /*65f0*/  HMMA.16816.F32 R16, R164.reuse, R170, R16 ;  /* 0x000000aaa410723c */ /* 0x040fe20000001810 */
        /* <DEDUP_REMOVED lines=22> */
[----:B------:R-:W-:Y:S07]  /*6760*/  LDSM.16.M88.4 R168, [R204+0x5480] ;  /* 0x00548000cca8783b */ /* 0x000fee0000000200 */
[-C--:B------:R-:W-:Y:S08]  /*6770*/  HMMA.16816.F32 R36, R184, R192.reuse, R36 ;  /* 0x000000c0b824723c */ /* 0x080ff00000001824 */
[C---:B------:R-:W-:Y:S08]  /*6780*/  HMMA.16816.F32 R40, R160.reuse, R192, R40 ;  /* 0x000000c0a028723c */ /* 0x040ff00000001828 */
[-C--:B------:R-:W-:Y:S01]  /*6790*/  HMMA.16816.F32 R44, R160, R194.reuse, R44 ;  /* 0x000000c2a02c723c */ /* 0x080fe2000000182c */
[----:B------:R-:W1:Y:S07]  /*67a0*/  LDSM.16.M88.4 R160, [R207+0xa080] ;  /* 0x00a08000cfa0783b */ /* 0x000e6e0000000200 */
[----:B------:R-:W-:Y:S01]  /*67b0*/  HMMA.16816.F32 R48, R184, R194, R48 ;  /* 0x000000c2b830723c */ /* 0x000fe20000001830 */
[----:B------:R-:W3:Y:S07]  /*67c0*/  LDSM.16.M88.4 R184, [R204+0x5880] ;  /* 0x00588000ccb8783b */ /* 0x000eee0000000200 */
[-C--:B-----5:R-:W-:Y:S01]  /*67d0*/  HMMA.16816.F32 R4, R176, R196.reuse, R4 ;  /* 0x000000c4b004723c */ /* 0x0a0fe20000001804 */
[----:B------:R-:W-:Y:S07]  /*67e0*/  LDSM.16.M88.4 R192, [R212] ;  /* 0x00000000d4c0783b */ /* 0x000fee0000000200 */
[C---:B------:R-:W-:Y:S08]  /*67f0*/  HMMA.16816.F32 R8, R200.reuse, R196, R8 ;  /* 0x000000c4c808723c */ /* 0x040ff00000001808 */
[-C--:B------:R-:W-:Y:S03]  /*6800*/  HMMA.16816.F32 R12, R200, R198.reuse, R12 ;  /* 0x000000c6c80c723c */ /* 0x080fe6000000180c */
[----:B--2---:R-:W-:Y:S05]  /*6810*/  ISETP.GT.AND P0, PT, R219, R0, PT ;  /* 0x00000000db00720c */ /* 0x004fea0003f04270 */
[C---:B------:R-:W-:Y:S01]  /*6820*/  HMMA.16816.F32 R16, R176.reuse, R198, R16 ;  /* 0x000000c6b010723c */ /* 0x040fe20000001810 */
[----:B------:R-:W-:Y:S07]  /*6830*/  LDSM.16.M88.4 R196, [R208+0xb080] ;  /* 0x00b08000d0c4783b */ /* 0x000fee0000000200 */
[-C--:B------:R-:W-:Y:S08]  /*6840*/  HMMA.16816.F32 R20, R176, R164.reuse, R20 ;  /* 0x000000a4b014723c */ /* 0x080ff00000001814 */
[C---:B------:R-:W-:Y:S08]  /*6850*/  HMMA.16816.F32 R24, R200.reuse, R164, R24 ;  /* 0x000000a4c818723c */ /* 0x040ff00000001818 */
[-C--:B------:R-:W-:Y:S08]  /*6860*/  HMMA.16816.F32 R28, R200, R166.reuse, R28 ;  /* 0x000000a6c81c723c */ /* 0x080ff0000000181c */
[C---:B------:R-:W-:Y:S01]  /*6870*/  HMMA.16816.F32 R32, R176.reuse, R166, R32 ;  /* 0x000000a6b020723c */ /* 0x040fe20000001820 */
[----:B------:R-:W2:Y:S07]  /*6880*/  LDSM.16.M88.4 R164, [R208+0xa080] ;  /* 0x00a08000d0a4783b */ /* 0x000eae0000000200 */
[-C--:B------:R-:W-:Y:S08]  /*6890*/  HMMA.16816.F32 R36, R176, R172.reuse, R36 ;  /* 0x000000acb024723c */ /* 0x080ff00000001824 */
[C---:B------:R-:W-:Y:S08]  /*68a0*/  HMMA.16816.F32 R40, R200.reuse, R172, R40 ;  /* 0x000000acc828723c */ /* 0x040ff00000001828 */
[-C--:B------:R-:W-:Y:S01]  /*68b0*/  HMMA.16816.F32 R44, R200, R174.reuse, R44 ;  /* 0x000000aec82c723c */ /* 0x080fe2000000182c */
[----:B------:R-:W4:Y:S07]  /*68c0*/  LDSM.16.M88.4 R200, [R211] ;  /* 0x00000000d3c8783b */ /* 0x000f2e0000000200 */
[----:B------:R-:W-:Y:S01]  /*68d0*/  HMMA.16816.F32 R48, R176, R174, R48 ;  /* 0x000000aeb030723c */ /* 0x000fe20000001830 */
[----:B------:R-:W5:Y:S01]  /*68e0*/  LDSM.16.M88.4 R172, [R210] ;  /* 0x00000000d2ac783b */ /* 0x000f620000000200 */
        /* <DEDUP_REMOVED lines=18> */
[-C--:B----4-:R-:W-:Y:S08]  /*6a10*/  HMMA.16816.F32 R20, R164, R200.reuse, R20 ;  /* 0x000000c8a414723c */ /* 0x090ff00000001814 */
[C---:B------:R-:W-:Y:S08]  /*6a20*/  HMMA.16816.F32 R24, R196.reuse, R200, R24 ;  /* 0x000000c8c418723c */ /* 0x040ff00000001818 */
[-C--:B------:R-:W-:Y:S08]  /*6a30*/  HMMA.16816.F32 R28, R196, R202.reuse, R28 ;  /* 0x000000cac41c723c */ /* 0x080ff0000000181c */
[C---:B------:R-:W-:Y:S08]  /*6a40*/  HMMA.16816.F32 R32, R164.reuse, R202, R32 ;  /* 0x000000caa420723c */ /* 0x040ff00000001820 */
[-C--:B-----5:R-:W-:Y:S08]  /*6a50*/  HMMA.16816.F32 R36, R164, R172.reuse, R36 ;  /* 0x000000aca424723c */ /* 0x0a0ff00000001824 */
[C---:B------:R-:W-:Y:S08]  /*6a60*/  HMMA.16816.F32 R40, R196.reuse, R172, R40 ;  /* 0x000000acc428723c */ /* 0x040ff00000001828 */
[-C--:B------:R-:W-:Y:S08]  /*6a70*/  HMMA.16816.F32 R44, R196, R174.reuse, R44 ;  /* 0x000000aec42c723c */ /* 0x080ff0000000182c */
[----:B------:R-:W-:Y:S01]  /*6a80*/  HMMA.16816.F32 R48, R164, R174, R48 ;  /* 0x000000aea430723c */ /* 0x000fe20000001830 */
[----:B------:R-:W-:-:S07]  /*6a90*/  @!P0 BRA `(.L_x_318) ;  /* 0x000004d000008947 */ /* 0x000fce0003800000 */
[----:B------:R-:W2:Y:S01]  /*6aa0*/  LDL R2, [R1+0x20] ;  /* 0x0000200001027983 */ /* 0x000ea20000100800 */
[----:B------:R-:W-:Y:S01]  /*6ab0*/  IMAD.MOV.U32 R222, RZ, RZ, RZ ;  /* 0x000000ffffde7224 */ /* 0x000fe200078e00ff */
[C---:B------:R-:W-:Y:S01]  /*6ac0*/  ISETP.GE.AND P5, PT, R225.reuse, c[0x0][0x1d4], PT ;  /* 0x00007500e1007a0c */ /* 0x040fe20003fa6270 */
[----:B------:R-:W-:Y:S01]  /*6ad0*/  IMAD.MOV.U32 R3, RZ, RZ, c[0x0][0x2b8] ;  /* 0x0000ae00ff037624 */ /* 0x000fe200078e00ff */
[----:B------:R-:W3:Y:S01]  /*6ae0*/  LDL R0, [R1+0x14] ;  /* 0x0000140001007983 */ /* 0x000ee20000100800 */
[----:B------:R-:W-:Y:S03]  /*6af0*/  IADD3 R137, R225, 0x20, RZ ;  /* 0x00000020e1897810 */ /* 0x000fe60007ffe0ff */
[----:B------:R-:W4:Y:S01]  /*6b00*/  LDL.64 R132, [R1+0x28] ;  /* 0x0000280001847983 */ /* 0x000f220000100a00 */
[----:B------:R-:W-:Y:S02]  /*6b10*/  ISETP.GE.AND P4, PT, R137, c[0x0][0x1d4], PT ;  /* 0x0000750089007a0c */ /* 0x000fe40003f86270 */
[----:B------:R-:W-:Y:S01]  /*6b20*/  ISETP.NE.AND P2, PT, R3, 0x1, PT ;  /* 0x000000010300780c */ /* 0x000fe20003f45270 */
[----:B------:R-:W5:Y:S04]  /*6b30*/  LDL R128, [R1+0x30] ;  /* 0x0000300001807983 */ /* 0x000f680000100800 */
[----:B------:R-:W1:Y:S04]  /*6b40*/  S2R R130, SR_CTAID.Y ;  /* 0x0000000000827919 */ /* 0x000e680000002600 */
[----:B------:R-:W1:Y:S02]  /*6b50*/  S2R R134, SR_CTAID.Y ;  /* 0x0000000000867919 */ /* 0x000e640000002600 */
[----:B-1----:R-:W-:Y:S01]  /*6b60*/  SHF.R.S32.HI R130, RZ, 0x1f, R130 ;  /* 0x0000001fff827819 */ /* 0x002fe20000011482 */
[----:B------:R-:W-:Y:S04]  /*6b70*/  IMAD.WIDE.U32 R138, R134, c[0x0][0x1e8], RZ ;  /* 0x00007a00868a7a25 */ /* 0x000fe800078e00ff */
[----:B------:R-:W-:Y:S04]  /*6b80*/  IMAD R130, R130, c[0x0][0x1e8], RZ ;  /* 0x00007a0082827a24 */ /* 0x000fe800078e02ff */
[----:B------:R-:W-:Y:S02]  /*6b90*/  IMAD R130, R134, c[0x0][0x1ec], R130 ;  /* 0x00007b0086827a24 */ /* 0x000fe400078e0282 */
[----:B------:R-:W1:Y:S02]  /*6ba0*/  S2R R134, SR_TID.X ;  /* 0x0000000000867919 */ /* 0x000e640000002100 */
[----:B------:R-:W-:Y:S02]  /*6bb0*/  IMAD.IADD R130, R139, 0x1, R130 ;  /* 0x000000018b827824 */ /* 0x000fe400078e0282 */
[----:B--2---:R-:W-:Y:S01]  /*6bc0*/  IMAD R2, R219, 0x30, R2 ;  /* 0x00000030db027824 */ /* 0x004fe200078e0202 */
[----:B---3--:R-:W-:Y:S04]  /*6bd0*/  ISETP.GT.AND P1, PT, R0, 0x2f, PT ;  /* 0x0000002f0000780c */ /* 0x008fe80003f24270 */
[----:B------:R-:W-:Y:S05]  /*6be0*/  IADD3 R2, R2, -0x30, R0 ;  /* 0xffffffd002027810 */ /* 0x000fea0007ffe000 */
[----:B------:R-:W-:Y:S04]  /*6bf0*/  @P2 IMAD.HI.U32 R3, R2, c[0x0][0x2bc], RZ ;  /* 0x0000af0002032a27 */ /* 0x000fe800078e00ff */
[----:B------:R-:W-:Y:S01]  /*6c00*/  IMAD.MOV.U32 R0, RZ, RZ, R2 ;  /* 0x000000ffff007224 */ /* 0x000fe200078e0002 */
[----:B------:R-:W-:Y:S04]  /*6c10*/  @P2 SHF.R.U32.HI R0, RZ, c[0x0][0x2c0], R3 ;  /* 0x0000b000ff002a19 */ /* 0x000fe80000011603 */
[C---:B----4-:R-:W-:Y:S04]  /*6c20*/  @!P1 IADD3 R3, P0, R0.reuse, R132, RZ ;  /* 0x0000008400039210 */ /* 0x050fe80007f1e0ff */
[----:B-----5:R-:W-:Y:S01]  /*6c30*/  @!P1 LEA.HI.X.SX32 R128, R0, R128, 0x1, P0 ;  /* 0x0000008000809211 */ /* 0x020fe200000f0eff */
[----:B------:R-:W-:Y:S01]  /*6c40*/  IMAD.MOV R0, RZ, RZ, -R0 ;  /* 0x000000ffff007224 */ /* 0x000fe200078e0a00 */
[C---:B------:R-:W-:Y:S03]  /*6c50*/  @!P1 LEA R132, P0, R3.reuse, c[0x0][0x2a0], 0x2 ;  /* 0x0000a80003849a11 */ /* 0x040fe600078010ff */
[----:B------:R-:W-:Y:S01]  /*6c60*/  IMAD R224, R0, c[0x0][0x2b8], R2 ;  /* 0x0000ae0000e07a24 */ /* 0x000fe200078e0202 */
[----:B------:R-:W-:Y:S03]  /*6c70*/  @!P1 LEA.HI.X R133, R3, c[0x0][0x2a4], R128, 0x2, P0 ;  /* 0x0000a90003859a11 */ /* 0x000fe600000f1480 */
[----:B------:R-:W-:Y:S01]  /*6c80*/  IMAD.WIDE.U32 R2, R224, c[0x0][0x1e0], RZ ;  /* 0x00007800e0027a25 */ /* 0x000fe200078e00ff */
[----:B------:R-:W-:Y:S01]  /*6c90*/  SHF.R.S32.HI R0, RZ, 0x1f, R224 ;  /* 0x0000001fff007819 */ /* 0x000fe200000114e0 */
[----:B------:R-:W2:Y:S04]  /*6ca0*/  @!P1 LDG.E R222, [R132.64] ;  /* 0x0000000684de9981 */ /* 0x000ea8000c1e1900 */
[----:B------:R-:W-:Y:S04]  /*6cb0*/  IMAD R0, R0, c[0x0][0x1e0], RZ ;  /* 0x0000780000007a24 */ /* 0x000fe800078e02ff */
        /* <DEDUP_REMOVED lines=8> */
[C---:B------:R-:W-:Y:S02]  /*6d40*/  LEA R128, P0, R0.reuse, c[0x0][0x1c8], 0x1 ;  /* 0x0000720000807a11 */ /* 0x040fe400078008ff */
[----:B-1----:R-:W-:Y:S02]  /*6d50*/  SHF.R.S32.HI R130, RZ, 0x1f, R134 ;  /* 0x0000001fff827819 */ /* 0x002fe40000011486 */
[----:B------:R-:W-:Y:S02]  /*6d60*/  LEA.HI.X R3, R0, c[0x0][0x1cc], R3, 0x1, P0 ;  /* 0x0000730000037a11 */ /* 0x000fe400000f0c03 */
[----:B------:R-:W1:Y:S01]  /*6d70*/  SHFL.IDX PT, R0, R128, RZ, 0x1c1f ;  /* 0x001c1fff80007589 */ /* 0x000e6200000e0000 */
[----:B------:R-:W-:Y:S01]  /*6d80*/  LEA.HI R130, R130, R134, RZ, 0x2 ;  /* 0x0000008682827211 */ /* 0x000fe200078f10ff */
[C---:B------:R-:W-:Y:S02]  /*6d90*/  IMAD.SHL.U32 R134, R225.reuse, 0x2, RZ ;  /* 0x00000002e1867824 */ /* 0x040fe400078e00ff */
[----:B------:R-:W2:Y:S01]  /*6da0*/  SHFL.IDX PT, R2, R3, RZ, 0x1c1f ;  /* 0x001c1fff03027589 */ /* 0x000ea200000e0000 */
[----:B------:R-:W-:Y:S04]  /*6db0*/  SHF.R.S32.HI R130, RZ, 0x2, R130 ;  /* 0x00000002ff827819 */ /* 0x000fe80000011482 */
[----:B------:R-:W-:Y:S04]  /*6dc0*/  IADD3 R130, -R130, 0x30, RZ ;  /* 0x0000003082827810 */ /* 0x000fe80007ffe1ff */
[----:B------:R-:W-:Y:S11]  /*6dd0*/  ISETP.GE.AND P1, PT, R130, 0x1, PT ;  /* 0x000000018200780c */ /* 0x000ff60003f26270 */
[----:B------:R-:W-:Y:S02]  /*6de0*/  @!UPT UIADD3 URZ, URZ, URZ, URZ ;  /* 0x0000003f3f3ff290 */ /* 0x000fe4000fffe03f */
[----:B-1----:R-:W-:Y:S05]  /*6df0*/  @P1 IADD3 R166, P0, R0, R134, RZ ;  /* 0x0000008600a61210 */ /* 0x002fea0007f1e0ff */
        /* <DEDUP_REMOVED lines=23> */
.L_x_318:
[----:B------:R-:W-:Y:S01]  /*6f70*/  IMAD.MOV.U32 R0, RZ, RZ, c[0x0][0x2c4] ;  /* 0x0000b100ff007624 */ /* 0x000fe200078e00ff */
[----:B------:R-:W2:Y:S01]  /*6f80*/  LDL R2, [R1+0x18] ;  /* 0x0000180001027983 */ /* 0x000ea20000100800 */
[----:B-1----:R-:W-:Y:S02]  /*6f90*/  IMAD.MOV.U32 R164, RZ, RZ, c[0x0][0x32c] ;  /* 0x0000cb00ffa47624 */ /* 0x002fe400078e00ff */
[----:B------:R-:W-:Y:S01]  /*6fa0*/  IMAD R3, R219, -0x30, RZ ;  /* 0xffffffd0db037824 */ /* 0x000fe200078e02ff */
[----:B------:R-:W-:Y:S01]  /*6fb0*/  ISETP.NE.AND P0, PT, R0, 0x1, PT ;  /* 0x000000010000780c */ /* 0x000fe20003f05270 */
[----:B------:R-:W0:Y:S01]  /*6fc0*/  LDGDEPBAR ;  /* 0x00000000000079af */ /* 0x000e220000000000 */
[----:B------:R-:W-:Y:S02]  /*6fd0*/  ISETP.GE.AND P1, PT, R164, 0x1, PT ;  /* 0x00000001a400780c */ /* 0x000fe40003f26270 */
[----:B------:R-:W-:Y:S04]  /*6fe0*/  IADD3 R139, -R251, 0x1, R3 ;  /* 0x00000001fb8b7810 */ /* 0x000fe80007ffe103 */
[----:B------:R-:W-:Y:S04]  /*6ff0*/  IADD3 R139, -R230, R139, R229 ;  /* 0x0000008be68b7210 */ /* 0x000fe80007ffe1e5 */
[C---:B------:R-:W-:Y:S02]  /*7000*/  IADD3 R138, R139.reuse, c[0x0][0x328], RZ ;  /* 0x0000ca008b8a7a10 */ /* 0x040fe40007ffe0ff */
[----:B------:R-:W-:Y:S01]  /*7010*/  IADD3 R139, R139, UR4, RZ ;  /* 0x000000048b8b7c10 */ /* 0x000fe2000fffe0ff */
[----:B--2---:R-:W-:Y:S04]  /*7020*/  @P0 IMAD.HI.U32 R0, R2, c[0x0][0x2c8], RZ ;  /* 0x0000b20002000a27 */ /* 0x004fe800078e00ff */
[----:B------:R-:W-:Y:S01]  /*7030*/  IMAD.MOV.U32 R137, RZ, RZ, R2 ;  /* 0x000000ffff897224 */ /* 0x000fe200078e0002 */
[----:B------:R-:W-:Y:S05]  /*7040*/  @P0 SHF.R.U32.HI R137, RZ, c[0x0][0x2cc], R0 ;  /* 0x0000b300ff890a19 */ /* 0x000fea0000011600 */
[----:B------:R-:W1:Y:S02]  /*7050*/  SHFL.IDX PT, R2, R137, RZ, 0x1c1f ;  /* 0x001c1fff89027589 */ /* 0x000e6400000e0000 */
[--C-:B-1----:R-:W-:Y:S02]  /*7060*/  IMAD.IADD R133, R138, 0x1, R2.reuse ;  /* 0x000000018a857824 */ /* 0x102fe400078e0202 */
[----:B------:R-:W-:Y:S01]  /*7070*/  IMAD.IADD R0, R139, 0x1, R2 ;  /* 0x000000018b007824 */ /* 0x000fe200078e0202 */
[----:B------:R-:W-:-:S05]  /*7080*/  @!P1 BRA `(.L_x_319) ;  /* 0x0000018000009947 */ /* 0x000fca0003800000 */
[----:B------:R-:W-:Y:S01]  /*7090*/  IADD3 R2, -R230, R229, R2 ;  /* 0x000000e5e6027210 */ /* 0x000fe20007ffe102 */
[----:B------:R-:W-:Y:S03]  /*70a0*/  BSSY B0, `(.L_x_320) ;  /* 0x0000011000007945 */ /* 0x000fe60003800000 */
[----:B------:R-:W-:Y:S11]  /*70b0*/  ISETP.GT.AND P0, PT, R2, -0x1, PT ;  /* 0xffffffff0200780c */ /* 0x000ff60003f04270 */
[----:B------:R-:W-:Y:S02]  /*70c0*/  @!UPT UIADD3 URZ, URZ, URZ, URZ ;  /* 0x0000003f3f3ff290 */ /* 0x000fe4000fffe03f */
[----:B------:R-:W-:-:S05]  /*70d0*/  @P0 BRA `(.L_x_321) ;  /* 0x0000008000000947 */ /* 0x000fca0003800000 */
[----:B------:R-:W-:Y:S01]  /*70e0*/  LOP3.LUT R2, RZ, R2, RZ, 0x33, !PT ;  /* 0x00000002ff027212 */ /* 0x000fe200078e33ff */
[----:B------:R-:W-:Y:S05]  /*70f0*/  IMAD.MOV.U32 R128, RZ, RZ, c[0x0][0x32c] ;  /* 0x0000cb00ff807624 */ /* 0x000fea00078e00ff */
[----:B------:R-:W-:Y:S11]  /*7100*/  ISETP.NE.AND P0, PT, R128, 0x1, PT ;  /* 0x000000018000780c */ /* 0x000ff60003f05270 */
[----:B------:R-:W-:Y:S02]  /*7110*/  @!UPT UIADD3 URZ, URZ, URZ, URZ ;  /* 0x0000003f3f3ff290 */ /* 0x000fe4000fffe03f */
[----:B------:R-:W-:Y:S05]  /*7120*/  @P0 IMAD.HI.U32 R128, R2, c[0x0][0x330], RZ ;  /* 0x0000cc0002800a27 */ /* 0x000fea00078e00ff */
[----:B------:R-:W-:Y:S04]  /*7130*/  @P0 SHF.R.U32.HI R2, RZ, c[0x0][0x334], R128 ;  /* 0x0000cd00ff020a19 */ /* 0x000fe80000011680 */
[----:B------:R-:W-:Y:S01]  /*7140*/  LOP3.LUT R2, RZ, R2, RZ, 0x33, !PT ;  /* 0x00000002ff027212 */ /* 0x000fe200078e33ff */
[----:B------:R-:W-:-:S05]  /*7150*/  BRA `(.L_x_322) ;  /* 0x0000005000007947 */ /* 0x000fca0003800000 */
.L_x_321:
[----:B------:R-:W-:Y:S04]  /*7160*/  MOV R128, c[0x0][0x32c] ;  /* 0x0000cb0000807a02 */ /* 0x000fe80000000f00 */
[----:B------:R-:W-:Y:S11]  /*7170*/  ISETP.NE.AND P0, PT, R128, 0x1, PT ;  /* 0x000000018000780c */ /* 0x000ff60003f05270 */
[----:B------:R-:W-:Y:S02]  /*7180*/  @!UPT UIADD3 URZ, URZ, URZ, URZ ;  /* 0x0000003f3f3ff290 */ /* 0x000fe4000fffe03f */
[----:B------:R-:W-:Y:S05]  /*7190*/  @P0 IMAD.HI.U32 R128, R2, c[0x0][0x330], RZ ;  /* 0x0000cc0002800a27 */ /* 0x000fea00078e00ff */
[----:B------:R-:W-:Y:S02]  /*71a0*/  @P0 SHF.R.U32.HI R2, RZ, c[0x0][0x334], R128 ;  /* 0x0000cd00ff020a19 */ /* 0x000fe40000011680 */
.L_x_322:
[----:B------:R-:W-:Y:S05]  /*71b0*/  BSYNC B0 ;  /* 0x0000000000007941 */ /* 0x000fea0003800000 */
.L_x_320:
[----:B------:R-:W-:Y:S04]  /*71c0*/  IMAD.IADD R128, R3, 0x1, -R251 ;  /* 0x0000000103807824 */ /* 0x000fe800078e0afb */
[----:B------:R-:W-:Y:S05]  /*71d0*/  IMAD R2, R2, c[0x0][0x32c], R128 ;  /* 0x0000cb0002027a24 */ /* 0x000fea00078e0280 */
[----:B------:R-:W-:Y:S02]  /*71e0*/  IADD3 R128, R2, c[0x0][0x32c], RZ ;  /* 0x0000cb0002807a10 */ /* 0x000fe40007ffe0ff */
[----:B------:R-:W-:Y:S02]  /*71f0*/  IMNMX R0, R0, R2, !PT ;  /* 0x0000000200007217 */ /* 0x000fe40007800200 */
[----:B------:R-:W-:Y:S02]  /*7200*/  IMNMX R133, R133, R128, PT ;  /* 0x0000008085857217 */ /* 0x000fe40003800200 */
.L_x_319:
[----:B------:R-:W1:Y:S02]  /*7210*/  SHFL.IDX PT, R2, R137, 0x1, 0x1c1f ;  /* 0x003c1f0089027f89 */ /* 0x000e6400000e0000 */
[-C--:B-1----:R-:W-:Y:S02]  /*7220*/  IADD3 R132, R138, R2.reuse, RZ ;  /* 0x000000028a847210 */ /* 0x082fe40007ffe0ff */
[----:B------:R-:W-:Y:S01]  /*7230*/  IADD3 R128, R139, R2, RZ ;  /* 0x000000028b807210 */ /* 0x000fe20007ffe0ff */
        /* <DEDUP_REMOVED lines=14> */
.L_x_325:
[----:B------:R-:W-:Y:S04]  /*7320*/  MOV R130, c[0x0][0x32c] ;  /* 0x0000cb0000827a02 */ /* 0x000fe80000000f00 */
[----:B------:R-:W-:Y:S11]  /*7330*/  ISETP.NE.AND P0, PT, R130, 0x1, PT ;  /* 0x000000018200780c */ /* 0x000ff60003f05270 */
[----:B------:R-:W-:Y:S02]  /*7340*/  @!UPT UIADD3 URZ, URZ, URZ, URZ ;  /* 0x0000003f3f3ff290 */ /* 0x000fe4000fffe03f */
[----:B------:R-:W-:Y:S05]  /*7350*/  @P0 IMAD.HI.U32 R130, R2, c[0x0][0x330], RZ ;  /* 0x0000cc0002820a27 */ /* 0x000fea00078e00ff */
[----:B------:R-:W-:Y:S02]  /*7360*/  @P0 SHF.R.U32.HI R2, RZ, c[0x0][0x334], R130 ;  /* 0x0000cd00ff020a19 */ /* 0x000fe40000011682 */
.L_x_326:
[----:B------:R-:W-:Y:S05]  /*7370*/  BSYNC B0 ;  /* 0x0000000000007941 */ /* 0x000fea0003800000 */
.L_x_324:
[----:B------:R-:W-:Y:S04]  /*7380*/  IMAD.IADD R130, R3, 0x1, -R251 ;  /* 0x0000000103827824 */ /* 0x000fe800078e0afb */
[----:B------:R-:W-:Y:S05]  /*7390*/  IMAD R2, R2, c[0x0][0x32c], R130 ;  /* 0x0000cb0002027a24 */ /* 0x000fea00078e0282 */
[----:B------:R-:W-:Y:S02]  /*73a0*/  IADD3 R130, R2, c[0x0][0x32c], RZ ;  /* 0x0000cb0002827a10 */ /* 0x000fe40007ffe0ff */
[----:B------:R-:W-:Y:S02]  /*73b0*/  IMNMX R128, R128, R2, !PT ;  /* 0x0000000280807217 */ /* 0x000fe40007800200 */
[----:B------:R-:W-:Y:S02]  /*73c0*/  IMNMX R132, R132, R130, PT ;  /* 0x0000008284847217 */ /* 0x000fe40003800200 */
.L_x_323:
        /* <DEDUP_REMOVED lines=17> */
.L_x_329:
[----:B------:R-:W-:Y:S04]  /*74e0*/  MOV R160, c[0x0][0x32c] ;  /* 0x0000cb0000a07a02 */ /* 0x000fe80000000f00 */
[----:B------:R-:W-:Y:S11]  /*74f0*/  ISETP.NE.AND P0, PT, R160, 0x1, PT ;  /* 0x00000001a000780c */ /* 0x000ff60003f05270 */
[----:B------:R-:W-:Y:S02]  /*7500*/  @!UPT UIADD3 URZ, URZ, URZ, URZ ;  /* 0x0000003f3f3ff290 */ /* 0x000fe4000fffe03f */
[----:B------:R-:W-:Y:S05]  /*7510*/  @P0 IMAD.HI.U32 R160, R134, c[0x0][0x330], RZ ;  /* 0x0000cc0086a00a27 */ /* 0x000fea00078e00ff */
[----:B------:R-:W-:Y:S02]  /*7520*/  @P0 SHF.R.U32.HI R134, RZ, c[0x0][0x334], R160 ;  /* 0x0000cd00ff860a19 */ /* 0x000fe400000116a0 */
.L_x_330:
[----:B------:R-:W-:Y:S05]  /*7530*/  BSYNC B0 ;  /* 0x0000000000007941 */ /* 0x000fea0003800000 */
.L_x_328:
[----:B------:R-:W-:Y:S04]  /*7540*/  IMAD.IADD R160, R3, 0x1, -R251 ;  /* 0x0000000103a07824 */ /* 0x000fe800078e0afb */
[----:B------:R-:W-:Y:S05]  /*7550*/  IMAD R134, R134, c[0x0][0x32c], R160 ;  /* 0x0000cb0086867a24 */ /* 0x000fea00078e02a0 */
[----:B------:R-:W-:Y:S02]  /*7560*/  IADD3 R160, R134, c[0x0][0x32c], RZ ;  /* 0x0000cb0086a07a10 */ /* 0x000fe40007ffe0ff */
[----:B------:R-:W-:Y:S02]  /*7570*/  IMNMX R2, R2, R134, !PT ;  /* 0x0000008602027217 */ /* 0x000fe40007800200 */
[----:B------:R-:W-:Y:S02]  /*7580*/  IMNMX R130, R130, R160, PT ;  /* 0x000000a082827217 */ /* 0x000fe40003800200 */
.L_x_327:
        /* <DEDUP_REMOVED lines=135> */
[----:B------:R-:W-:Y:S11]  /*7e00*/  ISETP.GE.AND P0, PT, R164, 0x1, PT ;  /* 0x00000001a400780c */ /* 0x000ff60003f06270 */
[----:B------:R-:W-:Y:S02]  /*7e10*/  @!UPT UIADD3 URZ, URZ, URZ, URZ ;  /* 0x0000003f3f3ff290 */ /* 0x000fe4000fffe03f */
        /* <DEDUP_REMOVED lines=14> */
.L_x_333:
[----:B------:R-:W-:Y:S04]  /*7f00*/  MOV R5, c[0x0][0x32c] ;  /* 0x0000cb0000057a02 */ /* 0x000fe80000000f00 */
[----:B------:R-:W-:Y:S11]  /*7f10*/  ISETP.NE.AND P0, PT, R5, 0x1, PT ;  /* 0x000000010500780c */ /* 0x000ff60003f05270 */
[----:B------:R-:W-:Y:S02]  /*7f20*/  @!UPT UIADD3 URZ, URZ, URZ, URZ ;  /* 0x0000003f3f3ff290 */ /* 0x000fe4000fffe03f */
[----:B------:R-:W-:Y:S05]  /*7f30*/  @P0 IMAD.HI.U32 R5, R4, c[0x0][0x330], RZ ;  /* 0x0000cc0004050a27 */ /* 0x000fea00078e00ff */
[----:B------:R-:W-:Y:S02]  /*7f40*/  @P0 SHF.R.U32.HI R4, RZ, c[0x0][0x334], R5 ;  /* 0x0000cd00ff040a19 */ /* 0x000fe40000011605 */
.L_x_334:
[----:B------:R-:W-:Y:S05]  /*7f50*/  BSYNC B0 ;  /* 0x0000000000007941 */ /* 0x000fea0003800000 */
.L_x_332:
[----:B------:R-:W-:Y:S04]  /*7f60*/  IMAD.IADD R3, R3, 0x1, -R251 ;  /* 0x0000000103037824 */ /* 0x000fe800078e0afb */
[----:B------:R-:W-:Y:S05]  /*7f70*/  IMAD R4, R4, c[0x0][0x32c], R3 ;  /* 0x0000cb0004047a24 */ /* 0x000fea00078e0203 */
[----:B------:R-:W-:Y:S02]  /*7f80*/  IADD3 R3, R4, c[0x0][0x32c], RZ ;  /* 0x0000cb0004037a10 */ /* 0x000fe40007ffe0ff */
[----:B------:R-:W-:Y:S02]  /*7f90*/  IMNMX R0, R0, R4, !PT ;  /* 0x0000000400007217 */ /* 0x000fe40007800200 */
[----:B------:R-:W-:Y:S02]  /*7fa0*/  IMNMX R2, R2, R3, PT ;  /* 0x0000000302027217 */ /* 0x000fe40003800200 */
.L_x_331:
[----:B------:R-:W-:Y:S01]  /*7fb0*/  ISETP.GT.AND P0, PT, R0, RZ, !P2 ;  /* 0x000000ff0000720c */ /* 0x000fe20005704270 */
[----:B------:R-:W-:Y:S01]  /*7fc0*/  LDSM.16.MT88.4 R36, [R206+0x1880] ;  /* 0x00188000ce24783b */ /* 0x000fe20000004200 */
[----:B------:R-:W-:Y:S02]  /*7fd0*/  ISETP.NE.AND P2, PT, R16, RZ, PT ;  /* 0x000000ff1000720c */ /* 0x000fe40003f45270 */
[----:B------:R-:W-:Y:S04]  /*7fe0*/  ISETP.LT.OR P0, PT, R2, 0x1, P0 ;  /* 0x000000010200780c */ /* 0x000fe80000701670 */
[----:B------:R-:W-:Y:S02]  /*7ff0*/  FSEL R10, R10, -INF , !P0 ;  /* 0xff8000000a0a7808 */ /* 0x000fe40004000000 */
[----:B------:R-:W-:Y:S02]  /*8000*/  ISETP.GT.AND P0, PT, R0, 0x1, !P1 ;  /* 0x000000010000780c */ /* 0x000fe40004f04270 */
[----:B------:R-:W-:Y:S02]  /*8010*/  ISETP.NE.AND P1, PT, R17, RZ, PT ;  /* 0x000000ff1100720c */ /* 0x000fe40003f25270 */
[----:B------:R-:W-:Y:S04]  /*8020*/  ISETP.LT.OR P0, PT, R2, 0x2, P0 ;  /* 0x000000020200780c */ /* 0x000fe80000701670 */
[----:B------:R-:W-:Y:S02]  /*8030*/  FSEL R11, R11, -INF , !P0 ;  /* 0xff8000000b0b7808 */ /* 0x000fe40004000000 */
[----:B------:R-:W-:Y:S04]  /*8040*/  ISETP.NE.AND P0, PT, R160, RZ, PT ;  /* 0x000000ffa000720c */ /* 0x000fe80003f05270 */
[----:B------:R-:W-:Y:S04]  /*8050*/  ISETP.GT.AND P0, PT, R0, 0x8, !P0 ;  /* 0x000000080000780c */ /* 0x000fe80004704270 */
[----:B------:R-:W-:Y:S04]  /*8060*/  ISETP.LT.OR P0, PT, R2, 0x9, P0 ;  /* 0x000000090200780c */ /* 0x000fe80000701670 */
        /* <DEDUP_REMOVED lines=40> */
[----:B------:R-:W-:Y:S02]  /*82f0*/  ISETP.GT.AND P0, PT, R0, 0x29, !P6 ;  /* 0x000000290000780c */ /* 0x000fe40007704270 */
[----:B------:R-:W1:Y:S02]  /*8300*/  SHFL.BFLY PT, R0, R134, 0x2, 0x1f ;  /* 0x0c401f0086007f89 */ /* 0x000e6400000e0000 */
[----:B------:R-:W-:Y:S04]  /*8310*/  ISETP.LT.OR P0, PT, R2, 0x2a, P0 ;  /* 0x0000002a0200780c */ /* 0x000fe80000701670 */
[----:B------:R-:W-:Y:S02]  /*8320*/  FSEL R137, R47, -INF , !P0 ;  /* 0xff8000002f897808 */ /* 0x000fe40004000000 */
        /* <DEDUP_REMOVED lines=11> */
[--C-:B------:R-:W-:Y:S01]  /*83e0*/  FFMA.FTZ R6, R162, c[0x0][0x2d0], -R138.reuse ;  /* 0x0000b400a2067a23 */ /* 0x100fe2000001088a */
[----:B------:R-:W-:Y:S01]  /*83f0*/  FMNMX.FTZ R0, R169, R0, !PT ;  /* 0x00000000a9007209 */ /* 0x000fe20007810000 */
[----:B------:R-:W-:Y:S02]  /*8400*/  FFMA.FTZ R7, R22, c[0x0][0x2d0], -R138 ;  /* 0x0000b40016077a23 */ /* 0x000fe4000001088a */
[----:B------:R1:W-:Y:S01]  /*8410*/  MUFU.EX2 R25, R6 ;  /* 0x0000000600197308 */ /* 0x0003e20000000800 */
[----:B------:R-:W-:Y:S04]  /*8420*/  FMNMX.FTZ R0, R170, R0, !PT ;  /* 0x00000000aa007209 */ /* 0x000fe80007810000 */
[----:B------:R-:W-:Y:S04]  /*8430*/  FMNMX.FTZ R0, R174, R0, !PT ;  /* 0x00000000ae007209 */ /* 0x000fe80007810000 */
[----:B------:R-:W-:Y:S01]  /*8440*/  FMNMX.FTZ R0, R176, R0, !PT ;  /* 0x00000000b0007209 */ /* 0x000fe20007810000 */
[----:B------:R-:W-:Y:S03]  /*8450*/  MUFU.EX2 R28, R7 ;  /* 0x00000007001c7308 */ /* 0x000fe60000000800 */
[----:B------:R-:W-:Y:S04]  /*8460*/  FMNMX.FTZ R0, R187, R0, !PT ;  /* 0x00000000bb007209 */ /* 0x000fe80007810000 */
[----:B------:R-:W-:Y:S04]  /*8470*/  FMNMX.FTZ R0, R188, R0, !PT ;  /* 0x00000000bc007209 */ /* 0x000fe80007810000 */
[----:B------:R-:W-:Y:S04]  /*8480*/  FMNMX.FTZ R0, R194, R0, !PT ;  /* 0x00000000c2007209 */ /* 0x000fe80007810000 */
[----:B------:R-:W-:Y:S05]  /*8490*/  FMNMX.FTZ R0, R195, R0, !PT ;  /* 0x00000000c3007209 */ /* 0x000fea0007810000 */
[----:B------:R-:W2:Y:S02]  /*84a0*/  SHFL.BFLY PT, R2, R0, 0x2, 0x1f ;  /* 0x0c401f0000027f89 */ /* 0x000ea400000e0000 */
[----:B--2---:R-:W-:Y:S06]  /*84b0*/  FMNMX.FTZ R0, R0, R2, !PT ;  /* 0x0000000200007209 */ /* 0x004fec0007810000 */
[----:B------:R-:W2:Y:S02]  /*84c0*/  SHFL.BFLY PT, R133, R0, 0x1, 0x1f ;  /* 0x0c201f0000857f89 */ /* 0x000ea400000e0000 */
[----:B--2---:R-:W-:Y:S02]  /*84d0*/  FMNMX.FTZ R133, R0, R133, !PT ;  /* 0x0000008500857209 */ /* 0x004fe40007810000 */
[----:B------:R-:W-:Y:S02]  /*84e0*/  FMNMX.FTZ R0, R8, R135, !PT ;  /* 0x0000008708007209 */ /* 0x000fe40007810000 */
[C---:B------:R-:W-:Y:S01]  /*84f0*/  FSETP.NEU.FTZ.AND P0, PT, R133.reuse, -INF , PT ;  /* 0xff8000008500780b */ /* 0x040fe20003f1d000 */
[----:B------:R-:W-:Y:S01]  /*8500*/  FMUL.FTZ R139, R133, c[0x0][0x2d0] ;  /* 0x0000b400858b7a20 */ /* 0x000fe20000410000 */
[----:B------:R-:W-:Y:S02]  /*8510*/  FMNMX.FTZ R0, R9, R0, !PT ;  /* 0x0000000009007209 */ /* 0x000fe40007810000 */
[----:B------:R-:W-:Y:S02]  /*8520*/  FSEL R4, R133, RZ, P0 ;  /* 0x000000ff85047208 */ /* 0x000fe40000000000 */
[----:B------:R-:W-:Y:S02]  /*8530*/  FMNMX.FTZ R0, R12, R0, !PT ;  /* 0x000000000c007209 */ /* 0x000fe40007810000 */
[----:B------:R-:W-:Y:S02]  /*8540*/  FSEL R139, R139, RZ, P0 ;  /* 0x000000ff8b8b7208 */ /* 0x000fe40000000000 */
[----:B------:R-:W-:Y:S04]  /*8550*/  FMNMX.FTZ R0, R13, R0, !PT ;  /* 0x000000000d007209 */ /* 0x000fe80007810000 */
        /* <DEDUP_REMOVED lines=20> */
[----:B-1----:R-:W-:Y:S01]  /*86a0*/  FFMA.FTZ R6, R12, c[0x0][0x2d0], -R164 ;  /* 0x0000b4000c067a23 */ /* 0x002fe200000108a4 */
        /* <DEDUP_REMOVED lines=21> */
[----:B--2---:R-:W-:Y:S09]  /*8800*/  FFMA.FTZ R0, R161, c[0x0][0x2d0], -R138 ;  /* 0x0000b400a1007a23 */ /* 0x004ff2000001088a */
[----:B------:R1:W-:Y:S02]  /*8810*/  MUFU.EX2 R24, R0 ;  /* 0x0000000000187308 */ /* 0x0003e40000000800 */
[--C-:B-1----:R-:W-:Y:S08]  /*8820*/  FFMA.FTZ R0, R21, c[0x0][0x2d0], -R139.reuse ;  /* 0x0000b40015007a23 */ /* 0x102ff0000001088b */
[----:B------:R1:W-:Y:S02]  /*8830*/  MUFU.EX2 R248, R0 ;  /* 0x0000000000f87308 */ /* 0x0003e40000000800 */
[--C-:B-1----:R-:W-:Y:S02]  /*8840*/  FFMA.FTZ R0, R23, c[0x0][0x2d0], -R139.reuse ;  /* 0x0000b40017007a23 */ /* 0x102fe4000001088b */
[----:B------:R-:W1:Y:S06]  /*8850*/  LDSM.16.MT88.4 R20, [R205+0x1880] ;  /* 0x00188000cd14783b */ /* 0x000e6c0000004200 */
[----:B------:R2:W4:Y:S02]  /*8860*/  MUFU.EX2 R249, R0 ;  /* 0x0000000000f97308 */ /* 0x0005240000000800 */
[--C-:B--2---:R-:W-:Y:S01]  /*8870*/  FFMA.FTZ R0, R166, c[0x0][0x2d0], -R139.reuse ;  /* 0x0000b400a6007a23 */ /* 0x104fe2000001088b */
[----:B---3--:R-:W-:Y:S02]  /*8880*/  MOV R166, R29 ;  /* 0x0000001d00a67202 */ /* 0x008fe40000000f00 */
[----:B----4-:R-:W-:Y:S05]  /*8890*/  F2FP.PACK_AB R161, R249, R248 ;  /* 0x000000f8f9a1723e */ /* 0x010fea00000000ff */
        /* <DEDUP_REMOVED lines=38> */
[----:B---3--:R-:W-:Y:S01]  /*8b00*/  FADD.FTZ R0, -R5, R135 ;  /* 0x0000008705007221 */ /* 0x008fe20000010100 */
[----:B------:R-:W-:Y:S01]  /*8b10*/  MOV R135, R25 ;  /* 0x0000001900877202 */ /* 0x000fe20000000f00 */
        /* <DEDUP_REMOVED lines=24> */
[C---:B------:R-:W-:Y:S02]  /*8ca0*/  FMUL.FTZ R82, R128.reuse, R82 ;  /* 0x0000005280527220 */ /* 0x040fe40000410000 */
[----:B------:R-:W-:Y:S02]  /*8cb0*/  FMUL.FTZ R83, R128, R83 ;  /* 0x0000005380537220 */ /* 0x000fe40000410000 */
[----:B----4-:R-:W-:Y:S02]  /*8cc0*/  FFMA.FTZ R0, R15, c[0x0][0x2d0], -R165 ;  /* 0x0000b4000f007a23 */ /* 0x010fe400000108a5 */
[C---:B-----5:R-:W-:Y:S02]  /*8cd0*/  FMUL.FTZ R8, R3.reuse, R144 ;  /* 0x0000009003087220 */ /* 0x060fe40000410000 */
[----:B------:R-:W2:Y:S01]  /*8ce0*/  MUFU.EX2 R243, R0 ;  /* 0x0000000000f37308 */ /* 0x000ea20000000800 */
        /* <DEDUP_REMOVED lines=12> */
[----:B--2---:R-:W-:Y:S01]  /*8db0*/  F2FP.PACK_AB R143, R243, R242 ;  /* 0x000000f2f38f723e */ /* 0x004fe200000000ff */
[----:B------:R-:W-:Y:S01]  /*8dc0*/  FADD.FTZ R0, -R2, R136 ;  /* 0x0000008802007221 */ /* 0x000fe20000010100 */
[----:B------:R-:W-:Y:S01]  /*8dd0*/  MOV R136, R24 ;  /* 0x0000001800887202 */ /* 0x000fe20000000f00 */
[--C-:B------:R-:W-:Y:S02]  /*8de0*/  FFMA.FTZ R2, R167, c[0x0][0x2d0], -R138.reuse ;  /* 0x0000b400a7027a23 */ /* 0x100fe4000001088a */
[----:B------:R-:W-:Y:S01]  /*8df0*/  FMUL.FTZ R0, R0, c[0x0][0x2d0] ;  /* 0x0000b40000007a20 */ /* 0x000fe20000410000 */
[----:B------:R-:W-:Y:S01]  /*8e00*/  F2FP.PACK_AB R162, R136, R135 ;  /* 0x0000008788a2723e */ /* 0x000fe200000000ff */
[----:B------:R2:W-:Y:S01]  /*8e10*/  MUFU.EX2 R241, R2 ;  /* 0x0000000200f17308 */ /* 0x0005e20000000800 */
[C---:B------:R-:W-:Y:S02]  /*8e20*/  FMUL.FTZ R24, R3.reuse, R104 ;  /* 0x0000006803187220 */ /* 0x040fe40000410000 */
[C---:B------:R-:W-:Y:S02]  /*8e30*/  FMUL.FTZ R60, R3.reuse, R60 ;  /* 0x0000003c033c7220 */ /* 0x040fe40000410000 */
[C---:B------:R-:W-:Y:S01]  /*8e40*/  FMUL.FTZ R61, R3.reuse, R61 ;  /* 0x0000003d033d7220 */ /* 0x040fe20000410000 */
[-C--:B-1----:R-:W-:Y:S01]  /*8e50*/  HMMA.16816.F32 R4, R160, R20.reuse, R4 ;  /* 0x00000014a004723c */ /* 0x082fe20000001804 */
[C---:B------:R-:W-:Y:S02]  /*8e60*/  FMUL.FTZ R72, R3.reuse, R72 ;  /* 0x0000004803487220 */ /* 0x040fe40000410000 */
[C---:B------:R-:W-:Y:S01]  /*8e70*/  FMUL.FTZ R73, R3.reuse, R73 ;  /* 0x0000004903497220 */ /* 0x040fe20000410000 */
[----:B------:R-:W1:Y:S01]  /*8e80*/  MUFU.EX2 R0, R0 ;  /* 0x0000000000007308 */ /* 0x000e620000000800 */
[C---:B------:R-:W-:Y:S02]  /*8e90*/  FMUL.FTZ R76, R3.reuse, R76 ;  /* 0x0000004c034c7220 */ /* 0x040fe40000410000 */
[C---:B------:R-:W-:Y:S02]  /*8ea0*/  FMUL.FTZ R77, R3.reuse, R77 ;  /* 0x0000004d034d7220 */ /* 0x040fe40000410000 */
[C---:B------:R-:W-:Y:S03]  /*8eb0*/  FMUL.FTZ R88, R3.reuse, R88 ;  /* 0x0000005803587220 */ /* 0x040fe60000410000 */
[C---:B------:R-:W-:Y:S02]  /*8ec0*/  FMUL.FTZ R89, R3.reuse, R89 ;  /* 0x0000005903597220 */ /* 0x040fe40000410000 */
[C---:B------:R-:W-:Y:S02]  /*8ed0*/  FMUL.FTZ R92, R3.reuse, R92 ;  /* 0x0000005c035c7220 */ /* 0x040fe40000410000 */
[----:B------:R-:W-:Y:S02]  /*8ee0*/  FMUL.FTZ R93, R3, R93 ;  /* 0x0000005d035d7220 */ /* 0x000fe40000410000 */
[--C-:B--2---:R-:W-:Y:S02]  /*8ef0*/  FFMA.FTZ R2, R168, c[0x0][0x2d0], -R138.reuse ;  /* 0x0000b400a8027a23 */ /* 0x104fe4000001088a */
[C---:B------:R-:W-:Y:S02]  /*8f00*/  FMUL.FTZ R98, R128.reuse, R98 ;  /* 0x0000006280627220 */ /* 0x040fe40000410000 */
[----:B------:R2:W3:Y:S01]  /*8f10*/  MUFU.EX2 R240, R2 ;  /* 0x0000000200f07308 */ /* 0x0004e20000000800 */
[----:B------:R-:W-:Y:S02]  /*8f20*/  FMUL.FTZ R99, R128, R99 ;  /* 0x0000006380637220 */ /* 0x000fe40000410000 */
[C---:B------:R-:W-:Y:S02]  /*8f30*/  FMUL.FTZ R84, R129.reuse, R84 ;  /* 0x0000005481547220 */ /* 0x040fe40000410000 */
[C---:B------:R-:W-:Y:S02]  /*8f40*/  FMUL.FTZ R85, R129.reuse, R85 ;  /* 0x0000005581557220 */ /* 0x040fe40000410000 */
[C---:B-1----:R-:W-:Y:S02]  /*8f50*/  FMUL.FTZ R10, R0.reuse, R146 ;  /* 0x00000092000a7220 */ /* 0x042fe40000410000 */
        /* <DEDUP_REMOVED lines=8> */
[----:B------:R-:W-:Y:S02]  /*8fe0*/  FMUL.FTZ R20, R129, R100 ;  /* 0x0000006481147220 */ /* 0x000fe40000410000 */
[--C-:B--2---:R-:W-:Y:S01]  /*8ff0*/  FFMA.FTZ R2, R169, c[0x0][0x2d0], -R139.reuse ;  /* 0x0000b400a9027a23 */ /* 0x104fe2000001088b */
[-C--:B------:R-:W-:Y:S02]  /*9000*/  HMMA.16816.F32 R12, R140, R22.reuse, R12 ;  /* 0x000000168c0c723c */ /* 0x080fe4000000180c */
[C---:B------:R-:W-:Y:S01]  /*9010*/  FMUL.FTZ R21, R129.reuse, R101 ;  /* 0x0000006581157220 */ /* 0x040fe20000410000 */
[----:B------:R1:W-:Y:S01]  /*9020*/  MUFU.EX2 R239, R2 ;  /* 0x0000000200ef7308 */ /* 0x0003e20000000800 */
[C---:B------:R-:W-:Y:S02]  /*9030*/  FMUL.FTZ R31, R0.reuse, R111 ;  /* 0x0000006f001f7220 */ /* 0x040fe40000410000 */
[----:B------:R-:W-:Y:S01]  /*9040*/  LDSM.16.MT88.4 R108, [R205+0x1c80] ;  /* 0x001c8000cd6c783b */ /* 0x000fe20000004200 */
[C---:B------:R-:W-:Y:S01]  /*9050*/  FMUL.FTZ R42, R0.reuse, R122 ;  /* 0x0000007a002a7220 */ /* 0x040fe20000410000 */
        /* <DEDUP_REMOVED lines=8> */
[----:B------:R-:W-:Y:S02]  /*90e0*/  FMUL.FTZ R59, R0, R59 ;  /* 0x0000003b003b7220 */ /* 0x000fe40000410000 */
[-C--:B------:R-:W-:Y:S01]  /*90f0*/  HMMA.16816.F32 R20, R160, R36.reuse, R20 ;  /* 0x00000024a014723c */ /* 0x080fe20000001814 */
[--C-:B-1----:R-:W-:Y:S02]  /*9100*/  FFMA.FTZ R2, R170, c[0x0][0x2d0], -R139.reuse ;  /* 0x0000b400aa027a23 */ /* 0x102fe4000001088b */
[C---:B------:R-:W-:Y:S02]  /*9110*/  FMUL.FTZ R62, R0.reuse, R62 ;  /* 0x0000003e003e7220 */ /* 0x040fe40000410000 */
[----:B------:R1:W4:Y:S01]  /*9120*/  MUFU.EX2 R238, R2 ;  /* 0x0000000200ee7308 */ /* 0x0003220000000800 */
[C---:B------:R-:W-:Y:S02]  /*9130*/  FMUL.FTZ R63, R0.reuse, R63 ;  /* 0x0000003f003f7220 */ /* 0x040fe40000410000 */
[C---:B------:R-:W-:Y:S01]  /*9140*/  HMMA.16816.F32 R24, R140.reuse, R36, R24 ;  /* 0x000000248c18723c */ /* 0x040fe20000001818 */
[C---:B------:R-:W-:Y:S03]  /*9150*/  FMUL.FTZ R74, R0.reuse, R74 ;  /* 0x0000004a004a7220 */ /* 0x040fe60000410000 */
[C---:B------:R-:W-:Y:S02]  /*9160*/  FMUL.FTZ R75, R0.reuse, R75 ;  /* 0x0000004b004b7220 */ /* 0x040fe40000410000 */
[C---:B------:R-:W-:Y:S02]  /*9170*/  FMUL.FTZ R78, R0.reuse, R78 ;  /* 0x0000004e004e7220 */ /* 0x040fe40000410000 */
[-C--:B------:R-:W-:Y:S01]  /*9180*/  HMMA.16816.F32 R28, R140, R38.reuse, R28 ;  /* 0x000000268c1c723c */ /* 0x080fe2000000181c */
[C---:B------:R-:W-:Y:S03]  /*9190*/  FMUL.FTZ R36, R129.reuse, R116 ;  /* 0x0000007481247220 */ /* 0x040fe60000410000 */
[----:B------:R-:W-:Y:S02]  /*91a0*/  FMUL.FTZ R37, R129, R117 ;  /* 0x0000007581257220 */ /* 0x000fe40000410000 */
[----:B------:R-:W-:Y:S02]  /*91b0*/  FMUL.FTZ R79, R0, R79 ;  /* 0x0000004f004f7220 */ /* 0x000fe40000410000 */
[C---:B------:R-:W-:Y:S01]  /*91c0*/  HMMA.16816.F32 R32, R160.reuse, R38, R32 ;  /* 0x00000026a020723c */ /* 0x040fe20000001820 */
[C---:B------:R-:W-:Y:S03]  /*91d0*/  FMUL.FTZ R86, R128.reuse, R86 ;  /* 0x0000005680567220 */ /* 0x040fe60000410000 */
[C---:B------:R-:W-:Y:S02]  /*91e0*/  FMUL.FTZ R87, R128.reuse, R87 ;  /* 0x0000005780577220 */ /* 0x040fe40000410000 */
[--C-:B-1----:R-:W-:Y:S02]  /*91f0*/  FFMA.FTZ R2, R171, c[0x0][0x2d0], -R138.reuse ;  /* 0x0000b400ab027a23 */ /* 0x102fe4000001088a */
[C---:B------:R-:W-:Y:S01]  /*9200*/  FMUL.FTZ R38, R128.reuse, R118 ;  /* 0x0000007680267220 */ /* 0x040fe20000410000 */
[----:B------:R-:W-:Y:S01]  /*9210*/  LDSM.16.MT88.4 R168, [R205+0x3880] ;  /* 0x00388000cda8783b */ /* 0x000fe20000004200 */
[----:B------:R1:W-:Y:S02]  /*9220*/  MUFU.EX2 R237, R2 ;  /* 0x0000000200ed7308 */ /* 0x0003e40000000800 */
[----:B------:R-:W-:Y:S02]  /*9230*/  FMUL.FTZ R39, R128, R119 ;  /* 0x0000007780277220 */ /* 0x000fe40000410000 */
[C---:B------:R-:W-:Y:S02]  /*9240*/  FMUL.FTZ R90, R0.reuse, R90 ;  /* 0x0000005a005a7220 */ /* 0x040fe40000410000 */
[C---:B------:R-:W-:Y:S01]  /*9250*/  FMUL.FTZ R91, R0.reuse, R91 ;  /* 0x0000005b005b7220 */ /* 0x040fe20000410000 */
[----:B------:R-:W-:Y:S01]  /*9260*/  LDSM.16.MT88.4 R116, [R205+0x2880] ;  /* 0x00288000cd74783b */ /* 0x000fe20000004200 */
[C---:B------:R-:W-:Y:S01]  /*9270*/  FMUL.FTZ R94, R0.reuse, R94 ;  /* 0x0000005e005e7220 */ /* 0x040fe20000410000 */
[-C--:B--2---:R-:W-:Y:S01]  /*9280*/  HMMA.16816.F32 R36, R160, R100.reuse, R36 ;  /* 0x00000064a024723c */ /* 0x084fe20000001824 */
[----:B------:R-:W-:Y:S07]  /*9290*/  FMUL.FTZ R95, R0, R95 ;  /* 0x0000005f005f7220 */ /* 0x000fee0000410000 */
        /* <DEDUP_REMOVED lines=66> */
[--C-:B----4-:R-:W-:Y:S03]  /*96c0*/  FFMA.FTZ R2, R188, c[0x0][0x2d0], -R139.reuse ;  /* 0x0000b400bc027a23 */ /* 0x110fe6000001088b */
[----:B------:R-:W-:Y:S04]  /*96d0*/  MOV R188, R136 ;  /* 0x0000008800bc7202 */ /* 0x000fe80000000f00 */
[C---:B------:R-:W-:Y:S01]  /*96e0*/  HMMA.16816.F32 R48, R100.reuse, R118, R48 ;  /* 0x000000766430723c */ /* 0x040fe20000001830 */
[----:B------:R4:W-:Y:S01]  /*96f0*/  MUFU.EX2 R187, R2 ;  /* 0x0000000200bb7308 */ /* 0x0009e20000000800 */
[----:B------:R-:W5:Y:S02]  /*9700*/  LDSM.16.MT88.4 R116, [R206+0x3480] ;  /* 0x00348000ce74783b */ /* 0x000f640000004200 */
[----:B---3--:R-:W-:Y:S04]  /*9710*/  F2FP.PACK_AB R136, R202, R201 ;  /* 0x000000c9ca88723e */ /* 0x008fe800000000ff */
[-C--:B--2---:R-:W-:Y:S08]  /*9720*/  HMMA.16816.F32 R52, R100, R108.reuse, R52 ;  /* 0x0000006c6434723c */ /* 0x084ff00000001834 */
[C---:B------:R-:W-:Y:S08]  /*9730*/  HMMA.16816.F32 R56, R104.reuse, R108, R56 ;  /* 0x0000006c6838723c */ /* 0x040ff00000001838 */
[-C--:B------:R-:W-:Y:S01]  /*9740*/  HMMA.16816.F32 R60, R104, R110.reuse, R60 ;  /* 0x0000006e683c723c */ /* 0x080fe2000000183c */
[--C-:B----4-:R-:W-:Y:S02]  /*9750*/  FFMA.FTZ R2, R189, c[0x0][0x2d0], -R138.reuse ;  /* 0x0000b400bd027a23 */ /* 0x110fe4000001088a */
[----:B------:R-:W2:Y:S01]  /*9760*/  LDL.LU R189, [R1+0xc] ;  /* 0x00000c0001bd7983 */ /* 0x000ea20000300800 */
[----:B------:R-:W-:Y:S01]  /*9770*/  FFMA.FTZ R138, R190, c[0x0][0x2d0], -R138 ;  /* 0x0000b400be8a7a23 */ /* 0x000fe2000001088a */
[----:B------:R3:W-:Y:S01]  /*9780*/  MUFU.EX2 R186, R2 ;  /* 0x0000000200ba7308 */ /* 0x0007e20000000800 */
[----:B------:R-:W-:Y:S02]  /*9790*/  MOV R190, R135 ;  /* 0x0000008700be7202 */ /* 0x000fe40000000f00 */
[C---:B------:R-:W-:Y:S07]  /*97a0*/  HMMA.16816.F32 R64, R100.reuse, R110, R64 ;  /* 0x0000006e6440723c */ /* 0x040fee0000001840 */
[----:B------:R-:W4:Y:S01]  /*97b0*/  MUFU.EX2 R185, R138 ;  /* 0x0000008a00b97308 */ /* 0x000f220000000800 */
[-C--:B-1----:R-:W-:Y:S08]  /*97c0*/  HMMA.16816.F32 R68, R100, R112.reuse, R68 ;  /* 0x000000706444723c */ /* 0x082ff00000001844 */
[C---:B------:R-:W-:Y:S01]  /*97d0*/  HMMA.16816.F32 R72, R104.reuse, R112, R72 ;  /* 0x000000706848723c */ /* 0x040fe20000001848 */
[--C-:B---3--:R-:W-:Y:S03]  /*97e0*/  FFMA.FTZ R2, R194, c[0x0][0x2d0], -R139.reuse ;  /* 0x0000b400c2027a23 */ /* 0x108fe6000001088b */
[----:B------:R-:W-:Y:S01]  /*97f0*/  MOV R194, R131 ;  /* 0x0000008300c27202 */ /* 0x000fe20000000f00 */
[----:B------:R-:W-:Y:S03]  /*9800*/  FFMA.FTZ R139, R195, c[0x0][0x2d0], -R139 ;  /* 0x0000b400c38b7a23 */ /* 0x000fe6000001088b */
[-C--:B------:R-:W-:Y:S01]  /*9810*/  HMMA.16816.F32 R76, R104, R114.reuse, R76 ;  /* 0x00000072684c723c */ /* 0x080fe2000000184c */
[----:B------:R1:W-:Y:S01]  /*9820*/  MUFU.EX2 R182, R2 ;  /* 0x0000000200b67308 */ /* 0x0003e20000000800 */
[----:B------:R-:W3:Y:S02]  /*9830*/  LDL.LU R195, [R1+0x4] ;  /* 0x0000040001c37983 */ /* 0x000ee40000300800 */
[----:B----4-:R-:W-:Y:S04]  /*9840*/  F2FP.PACK_AB R138, R185, R186 ;  /* 0x000000bab98a723e */ /* 0x010fe800000000ff */
[C---:B------:R-:W-:Y:S01]  /*9850*/  HMMA.16816.F32 R80, R100.reuse, R114, R80 ;  /* 0x000000726450723c */ /* 0x040fe20000001850 */
[----:B------:R-:W4:Y:S02]  /*9860*/  LDSM.16.MT88.4 R112, [R206+0x2080] ;  /* 0x00208000ce70783b */ /* 0x000f240000004200 */
[----:B------:R-:W1:Y:S05]  /*9870*/  MUFU.EX2 R181, R139 ;  /* 0x0000008b00b57308 */ /* 0x000e6a0000000800 */
[-C--:B-----5:R-:W-:Y:S08]  /*9880*/  HMMA.16816.F32 R84, R100, R116.reuse, R84 ;  /* 0x000000746454723c */ /* 0x0a0ff00000001854 */
[C---:B------:R-:W-:Y:S01]  /*9890*/  HMMA.16816.F32 R88, R104.reuse, R116, R88 ;  /* 0x000000746858723c */ /* 0x040fe20000001858 */
[--C-:B-1----:R-:W-:Y:S02]  /*98a0*/  FFMA.FTZ R2, R193, c[0x0][0x2d0], -R164.reuse ;  /* 0x0000b400c1027a23 */ /* 0x102fe400000108a4 */
[----:B------:R-:W5:Y:S02]  /*98b0*/  LDL.LU R193, [R1] ;  /* 0x0000000001c17983 */ /* 0x000f640000300800 */
[----:B------:R1:W-:Y:S03]  /*98c0*/  MUFU.EX2 R180, R2 ;  /* 0x0000000200b47308 */ /* 0x0003e60000000800 */
[-C--:B------:R-:W-:Y:S01]  /*98d0*/  HMMA.16816.F32 R92, R104, R118.reuse, R92 ;  /* 0x00000076685c723c */ /* 0x080fe2000000185c */
[----:B------:R-:W-:Y:S07]  /*98e0*/  F2FP.PACK_AB R139, R181, R182 ;  /* 0x000000b6b58b723e */ /* 0x000fee00000000ff */
[----:B------:R-:W-:Y:S01]  /*98f0*/  HMMA.16816.F32 R96, R100, R118, R96 ;  /* 0x000000766460723c */ /* 0x000fe20000001860 */
[--C-:B-1----:R-:W-:Y:S02]  /*9900*/  FFMA.FTZ R2, R196, c[0x0][0x2d0], -R164.reuse ;  /* 0x0000b400c4027a23 */ /* 0x102fe400000108a4 */
[----:B------:R-:W5:Y:S02]  /*9910*/  LDL.LU R196, [R1+0x8] ;  /* 0x0000080001c47983 */ /* 0x000f640000300800 */
[----:B------:R1:W1:Y:S02]  /*9920*/  MUFU.EX2 R178, R2 ;  /* 0x0000000200b27308 */ /* 0x0002640000000800 */
[--C-:B-1----:R-:W-:Y:S01]  /*9930*/  FFMA.FTZ R2, R198, c[0x0][0x2d0], -R164.reuse ;  /* 0x0000b400c6027a23 */ /* 0x102fe200000108a4 */
[----:B------:R-:W-:Y:S01]  /*9940*/  F2FP.PACK_AB R160, R178, R180 ;  /* 0x000000b4b2a0723e */ /* 0x000fe200000000ff */
[----:B------:R-:W-:Y:S03]  /*9950*/  FFMA.FTZ R164, R199, c[0x0][0x2d0], -R164 ;  /* 0x0000b400c7a47a23 */ /* 0x000fe600000108a4 */
[----:B------:R-:W-:Y:S03]  /*9960*/  MOV R198, R166 ;  /* 0x000000a600c67202 */ /* 0x000fe60000000f00 */
[----:B------:R1:W-:Y:S10]  /*9970*/  MUFU.EX2 R179, R2 ;  /* 0x0000000200b37308 */ /* 0x0003f40000000800 */
[----:B------:R-:W4:Y:S01]  /*9980*/  MUFU.EX2 R177, R164 ;  /* 0x000000a400b17308 */ /* 0x000f220000000800 */
[--C-:B-1----:R-:W-:Y:S09]  /*9990*/  FFMA.FTZ R2, R191, c[0x0][0x2d0], -R165.reuse ;  /* 0x0000b400bf027a23 */ /* 0x102ff200000108a5 */
[----:B------:R1:W-:Y:S01]  /*99a0*/  MUFU.EX2 R173, R2 ;  /* 0x0000000200ad7308 */ /* 0x0003e20000000800 */
[----:B----4-:R-:W-:Y:S01]  /*99b0*/  F2FP.PACK_AB R162, R177, R179 ;  /* 0x000000b3b1a2723e */ /* 0x010fe200000000ff */
[--C-:B-1----:R-:W-:Y:S08]  /*99c0*/  FFMA.FTZ R2, R192, c[0x0][0x2d0], -R165.reuse ;  /* 0x0000b400c0027a23 */ /* 0x102ff000000108a5 */
[----:B------:R1:W4:Y:S02]  /*99d0*/  MUFU.EX2 R172, R2 ;  /* 0x0000000200ac7308 */ /* 0x0003240000000800 */
[--C-:B-1----:R-:W-:Y:S01]  /*99e0*/  FFMA.FTZ R2, R197, c[0x0][0x2d0], -R165.reuse ;  /* 0x0000b400c5027a23 */ /* 0x102fe200000108a5 */
[----:B----4-:R-:W-:Y:S01]  /*99f0*/  F2FP.PACK_AB R161, R172, R173 ;  /* 0x000000adaca1723e */ /* 0x010fe200000000ff */
        /* <DEDUP_REMOVED lines=9> */
[----:B------:R-:W4:Y:S06]  /*9a90*/  LDL R11, [R1+0x1c] ;  /* 0x00001c00010b7983 */ /* 0x000f2c0000100800 */
        /* <DEDUP_REMOVED lines=12> */
[----:B------:R-:W-:Y:S03]  /*9b60*/  FADD.FTZ R3, R245, R3 ;  /* 0x00000003f5037221 */ /* 0x000fe60000010000 */
[C---:B------:R-:W-:Y:S01]  /*9b70*/  HMMA.16816.F32 R56, R160.reuse, R164, R56 ;  /* 0x000000a4a038723c */ /* 0x040fe20000001838 */
[----:B------:R-:W-:Y:S03]  /*9b80*/  FADD.FTZ R8, R246, R3 ;  /* 0x00000003f6087221 */ /* 0x000fe60000010000 */
[----:B--2---:R-:W-:Y:S02]  /*9b90*/  FFMA.FTZ R3, R0, R189, R183 ;  /* 0x000000bd00037223 */ /* 0x004fe400000100b7 */
[----:B------:R-:W-:Y:S02]  /*9ba0*/  FADD.FTZ R0, R247, R8 ;  /* 0x00000008f7007221 */ /* 0x000fe40000010000 */
[-C--:B------:R-:W-:Y:S01]  /*9bb0*/  HMMA.16816.F32 R60, R160, R166.reuse, R60 ;  /* 0x000000a6a03c723c */ /* 0x080fe2000000183c */
[----:B------:R-:W-:Y:S03]  /*9bc0*/  FADD.FTZ R3, R184, R3 ;  /* 0x00000003b8037221 */ /* 0x000fe60000010000 */
[----:B------:R-:W-:Y:S02]  /*9bd0*/  FADD.FTZ R8, R233, R0 ;  /* 0x00000000e9087221 */ /* 0x000fe40000010000 */
[----:B------:R-:W-:Y:S02]  /*9be0*/  FADD.FTZ R3, R242, R3 ;  /* 0x00000003f2037221 */ /* 0x000fe40000010000 */
[C---:B------:R-:W-:Y:S01]  /*9bf0*/  HMMA.16816.F32 R64, R136.reuse, R166, R64 ;  /* 0x000000a68840723c */ /* 0x040fe20000001840 */
[----:B-----5:R-:W-:Y:S03]  /*9c00*/  FFMA.FTZ R128, R128, R193, R248 ;  /* 0x000000c180807223 */ /* 0x020fe600000100f8 */
[----:B------:R-:W-:Y:S02]  /*9c10*/  FADD.FTZ R3, R243, R3 ;  /* 0x00000003f3037221 */ /* 0x000fe40000010000 */
[----:B------:R-:W-:Y:S02]  /*9c20*/  FADD.FTZ R128, R249, R128 ;  /* 0x00000080f9807221 */ /* 0x000fe40000010000 */
[-C--:B------:R-:W-:Y:S04]  /*9c30*/  HMMA.16816.F32 R68, R136, R168.reuse, R68 ;  /* 0x000000a88844723c */ /* 0x080fe80000001844 */
[----:B------:R-:W-:Y:S02]  /*9c40*/  FADD.FTZ R128, R250, R128 ;  /* 0x00000080fa807221 */ /* 0x000fe40000010000 */
[----:B------:R-:W-:Y:S02]  /*9c50*/  FADD.FTZ R3, R203, R3 ;  /* 0x00000003cb037221 */ /* 0x000fe40000010000 */
[C---:B------:R-:W-:Y:S04]  /*9c60*/  HMMA.16816.F32 R72, R160.reuse, R168, R72 ;  /* 0x000000a8a048723c */ /* 0x040fe80000001848 */
[----:B------:R-:W-:Y:S04]  /*9c70*/  FADD.FTZ R3, R176, R3 ;  /* 0x00000003b0037221 */ /* 0x000fe80000010000 */
[----:B------:R-:W-:Y:S01]  /*9c80*/  FADD.FTZ R3, R174, R3 ;  /* 0x00000003ae037221 */ /* 0x000fe20000010000 */
[-C--:B------:R-:W-:Y:S03]  /*9c90*/  HMMA.16816.F32 R76, R160, R170.reuse, R76 ;  /* 0x000000aaa04c723c */ /* 0x080fe6000000184c */
[----:B------:R-:W-:Y:S02]  /*9ca0*/  FADD.FTZ R3, R175, R3 ;  /* 0x00000003af037221 */ /* 0x000fe40000010000 */
[----:B------:R-:W-:Y:S03]  /*9cb0*/  FFMA.FTZ R129, R129, R196, R198 ;  /* 0x000000c481817223 */ /* 0x000fe600000100c6 */
[C---:B------:R-:W-:Y:S01]  /*9cc0*/  HMMA.16816.F32 R80, R136.reuse, R170, R80 ;  /* 0x000000aa8850723c */ /* 0x040fe20000001850 */
[----:B------:R-:W-:Y:S03]  /*9cd0*/  FADD.FTZ R2, R194, R129 ;  /* 0x00000081c2027221 */ /* 0x000fe60000010000 */
[----:B------:R-:W-:Y:S01]  /*9ce0*/  MOV R129, R134 ;  /* 0x0000008600817202 */ /* 0x000fe20000000f00 */
[----:B------:R-:W-:Y:S03]  /*9cf0*/  FADD.FTZ R2, R190, R2 ;  /* 0x00000002be027221 */ /* 0x000fe60000010000 */
[-C--:B------:R-:W-:Y:S01]  /*9d00*/  HMMA.16816.F32 R84, R136, R4.reuse, R84 ;  /* 0x000000048854723c */ /* 0x080fe20000001854 */
[----:B------:R-:W-:Y:S03]  /*9d10*/  FADD.FTZ R9, R188, R2 ;  /* 0x00000002bc097221 */ /* 0x000fe60000010000 */
[----:B------:R-:W-:Y:S01]  /*9d20*/  FADD.FTZ R2, R252, R128 ;  /* 0x00000080fc027221 */ /* 0x000fe20000010000 */
[-C--:B------:R-:W-:Y:S01]  /*9d30*/  MOV R128, R130.reuse ;  /* 0x0000008200807202 */ /* 0x080fe20000000f00 */
[----:B------:R-:W-:Y:S02]  /*9d40*/  FADD.FTZ R9, R241, R9 ;  /* 0x00000009f1097221 */ /* 0x000fe40000010000 */
[C---:B------:R-:W-:Y:S01]  /*9d50*/  HMMA.16816.F32 R88, R160.reuse, R4, R88 ;  /* 0x00000004a058723c */ /* 0x040fe20000001858 */
[----:B------:R-:W-:Y:S03]  /*9d60*/  FADD.FTZ R10, R239, R2 ;  /* 0x00000002ef0a7221 */ /* 0x000fe60000010000 */
[----:B------:R-:W-:Y:S02]  /*9d70*/  FADD.FTZ R2, R240, R9 ;  /* 0x00000009f0027221 */ /* 0x000fe40000010000 */
[----:B------:R-:W-:Y:S02]  /*9d80*/  FADD.FTZ R0, R238, R10 ;  /* 0x0000000aee007221 */ /* 0x000fe40000010000 */
[----:B------:R-:W-:Y:S01]  /*9d90*/  FADD.FTZ R9, R232, R8 ;  /* 0x00000008e8097221 */ /* 0x000fe20000010000 */
[-C--:B------:R-:W-:Y:S03]  /*9da0*/  HMMA.16816.F32 R92, R160, R6.reuse, R92 ;  /* 0x00000006a05c723c */ /* 0x080fe6000000185c */
[----:B------:R-:W-:Y:S02]  /*9db0*/  FADD.FTZ R10, R237, R2 ;  /* 0x00000002ed0a7221 */ /* 0x000fe40000010000 */
[----:B------:R-:W-:Y:S02]  /*9dc0*/  FADD.FTZ R8, R235, R0 ;  /* 0x00000000eb087221 */ /* 0x000fe40000010000 */
[----:B------:R-:W-:Y:S01]  /*9dd0*/  FADD.FTZ R2, R231, R9 ;  /* 0x00000009e7027221 */ /* 0x000fe20000010000 */
[----:B------:R-:W-:Y:S01]  /*9de0*/  HMMA.16816.F32 R96, R136, R6, R96 ;  /* 0x000000068860723c */ /* 0x000fe20000001860 */
[----:B------:R-:W-:Y:S03]  /*9df0*/  FADD.FTZ R0, R236, R10 ;  /* 0x0000000aec007221 */ /* 0x000fe60000010000 */
[----:B------:R-:W-:Y:S02]  /*9e00*/  FADD.FTZ R5, R234, R8 ;  /* 0x00000008ea057221 */ /* 0x000fe40000010000 */
[----:B------:R-:W-:Y:S01]  /*9e10*/  FADD.FTZ R8, R223, R2 ;  /* 0x00000002df087221 */ /* 0x000fe20000010000 */
[----:B------:R-:W-:Y:S01]  /*9e20*/  IADD3 R223, R219, -0x1, RZ ;  /* 0xffffffffdbdf7810 */ /* 0x000fe20007ffe0ff */
[----:B------:R-:W-:Y:S01]  /*9e30*/  FADD.FTZ R4, R201, R0 ;  /* 0x00000000c9047221 */ /* 0x000fe20000010000 */
[----:B------:R-:W-:Y:S03]  /*9e40*/  MOV R136, R130 ;  /* 0x0000008200887202 */ /* 0x000fe60000000f00 */
        /* <DEDUP_REMOVED lines=21> */
[----:B----4-:R-:W-:Y:S02]  /*9fa0*/  ISETP.GT.AND P0, PT, R219, R11, PT ;  /* 0x0000000bdb00720c */ /* 0x010fe40003f04270 */
[----:B------:R-:W-:Y:S11]  /*9fb0*/  MOV R219, R223 ;  /* 0x000000df00db7202 */ /* 0x000ff60000000f00 */
[----:B-1----:R-:W-:-:S05]  /*9fc0*/  @P0 BRA `(.L_x_335) ;  /* 0xffffbfa000000947 */ /* 0x002fca000383ffff */
.L_x_314:
[----:B------:R-:W-:Y:S01]  /*9fd0*/  IMAD.MOV.U32 R0, RZ, RZ, c[0x0][0x2c4] ;  /* 0x0000b100ff007624 */ /* 0x000fe200078e00ff */
[----:B------:R-:W-:Y:S01]  /*9fe0*/  IADD3 R2, R229, 0x1, -R230 ;  /* 0x00000001e5027810 */ /* 0x000fe20007ffe8e6 */
[----:B------:R-:W-:-:S03]  /*9ff0*/  IMAD.MOV.U32 R4, RZ, RZ, c[0x0][0x32c] ;  /* 0x0000cb00ff047624 */ /* 0x000fc600078e00ff */
[----:B------:R-:W-:Y:S02]  /*a000*/  ISETP.NE.AND P1, PT, R0, 0x1, PT ;  /* 0x000000010000780c */ /* 0x000fe40003f25270 */
[----:B------:R-:W2:Y:S01]  /*a010*/  S2R R0, SR_CTAID.X ;  /* 0x0000000000007919 */ /* 0x000ea20000002500 */
[----:B------:R-:W-:Y:S02]  /*a020*/  ISETP.GE.AND P0, PT, R4, 0x1, PT ;  /* 0x000000010400780c */ /* 0x000fe40003f06270 */
[----:B--2---:R-:W-:-:S08]  /*a030*/  LEA R0, R0, 0x7f, 0x7 ;  /* 0x0000007f00007811 */ /* 0x004fd000078e38ff */
[----:B-1----:R-:W-:-:S05]  /*a040*/  @P1 IMAD.HI.U32 R3, R0, c[0x0][0x2c8], RZ ;  /* 0x0000b20000031a27 */ /* 0x002fca00078e00ff */
[----:B------:R-:W-:-:S05]  /*a050*/  @P1 SHF.R.U32.HI R0, RZ, c[0x0][0x2cc], R3 ;  /* 0x0000b300ff001a19 */ /* 0x000fca0000011603 */
[----:B------:R-:W-:-:S05]  /*a060*/  IMAD.IADD R0, R2, 0x1, R0 ;  /* 0x0000000102007824 */ /* 0x000fca00078e0200 */
[----:B------:R-:W-:Y:S01]  /*a070*/  IADD3 R2, R0, -c[0x0][0x324], RZ ;  /* 0x8000c90000027a10 */ /* 0x000fe20007ffe0ff */
[----:B------:R-:W-:Y:S05]  /*a080*/  @!P0 BRA `(.L_x_336) ;  /* 0x000000f000008947 */ /* 0x000fea0003800000 */
        /* <DEDUP_REMOVED lines=9> */
.L_x_337:
[----:B------:R-:W-:-:S04]  /*a120*/  MOV R3, 0x1 ;  /* 0x0000000100037802 */ /* 0x000fc80000000f00 */
[----:B------:R-:W-:-:S13]  /*a130*/  ISETP.NE.AND P0, PT, R3, c[0x0][0x32c], PT ;  /* 0x0000cb0003007a0c */ /* 0x000fda0003f05270 */
[----:B------:R-:W-:-:S05]  /*a140*/  @P0 IMAD.HI.U32 R3, R0, c[0x0][0x330], RZ ;  /* 0x0000cc0000030a27 */ /* 0x000fca00078e00ff */
[----:B------:R-:W-:-:S05]  /*a150*/  @P0 SHF.R.U32.HI R0, RZ, c[0x0][0x334], R3 ;  /* 0x0000cd00ff000a19 */ /* 0x000fca0000011603 */
.L_x_338:
[----:B------:R-:W-:-:S05]  /*a160*/  IMAD R0, R0, c[0x0][0x32c], RZ ;  /* 0x0000cb0000007a24 */ /* 0x000fca00078e02ff */
[----:B------:R-:W-:-:S03]  /*a170*/  IMNMX R2, R2, R0, !PT ;  /* 0x0000000002027217 */ /* 0x000fc60007800200 */
.L_x_336:
        /* <DEDUP_REMOVED lines=27> */
.L_x_344:
        /* <DEDUP_REMOVED lines=19> */
[----:B-1-34-:R-:W1:Y:S01]  /*a460*/  S2R R5, SR_CTAID.Y ;  /* 0x0000000000057919 */ /* 0x01ae620000002600 */
[----:B------:R-:W-:Y:S01]  /*a470*/  SHF.R.S32.HI R2, RZ, 0x1f, R224 ;  /* 0x0000001fff027819 */ /* 0x000fe200000114e0 */
[----:B------:R-:W-:Y:S01]  /*a480*/  BSSY B0, `(.L_x_340) ;  /* 0x000003b000007945 */ /* 0x000fe20003800000 */
[C---:B------:R-:W-:Y:S01]  /*a490*/  ISETP.GE.AND P1, PT, R225.reuse, c[0x0][0x1d4], PT ;  /* 0x00007500e1007a0c */ /* 0x040fe20003f26270 */
[----:B------:R-:W2:Y:S01]  /*a4a0*/  S2R R9, SR_CTAID.Y ;  /* 0x0000000000097919 */ /* 0x000ea20000002600 */
[C---:B------:R-:W-:Y:S01]  /*a4b0*/  IADD3 R12, R225.reuse, 0x20, RZ ;  /* 0x00000020e10c7810 */ /* 0x040fe20007ffe0ff */
[----:B------:R-:W-:Y:S01]  /*a4c0*/  IMAD R4, R2, c[0x0][0x208], RZ ;  /* 0x0000820002047a24 */ /* 0x000fe200078e02ff */
[----:B------:R-:W-:Y:S01]  /*a4d0*/  IADD3 R11, R225, 0x40, RZ ;  /* 0x00000040e10b7810 */ /* 0x000fe20007ffe0ff */
[----:B------:R-:W-:Y:S01]  /*a4e0*/  IMAD.WIDE.U32 R2, R224, c[0x0][0x208], RZ ;  /* 0x00008200e0027a25 */ /* 0x000fe200078e00ff */
[----:B------:R-:W-:Y:S01]  /*a4f0*/  ISETP.GE.AND P3, PT, R12, c[0x0][0x1d4], PT ;  /* 0x000075000c007a0c */ /* 0x000fe20003f66270 */
[----:B------:R-:W3:Y:S01]  /*a500*/  S2R R10, SR_TID.X ;  /* 0x00000000000a7919 */ /* 0x000ee20000002100 */
[----:B------:R-:W-:Y:S01]  /*a510*/  ISETP.GE.AND P2, PT, R11, c[0x0][0x1d4], PT ;  /* 0x000075000b007a0c */ /* 0x000fe20003f46270 */
[----:B------:R-:W-:Y:S01]  /*a520*/  IMAD R4, R224, c[0x0][0x20c], R4 ;  /* 0x00008300e0047a24 */ /* 0x000fe200078e0204 */
[----:B------:R-:W-:Y:S03]  /*a530*/  SHF.R.S32.HI R8, RZ, 0x1f, R222 ;  /* 0x0000001fff087819 */ /* 0x000fe600000114de */
        /* <DEDUP_REMOVED lines=10> */
[----:B------:R-:W-:Y:S02]  /*a5e0*/  IADD3.X R8, R5, R3, R8, P0, !PT ;  /* 0x0000000305087210 */ /* 0x000fe400007fe408 */
[C---:B------:R-:W-:Y:S04]  /*a5f0*/  LEA R9, P0, R2.reuse, c[0x0][0x1f8], 0x1 ;  /* 0x00007e0002097a11 */ /* 0x040fe800078008ff */
[----:B------:R-:W-:Y:S02]  /*a600*/  LEA.HI.X R8, R2, c[0x0][0x1fc], R8, 0x1, P0 ;  /* 0x00007f0002087a11 */ /* 0x000fe400000f0c08 */
[----:B------:R-:W1:Y:S04]  /*a610*/  SHFL.IDX PT, R2, R9, RZ, 0x1c1f ;  /* 0x001c1fff09027589 */ /* 0x000e6800000e0000 */
[----:B------:R-:W2:Y:S01]  /*a620*/  SHFL.IDX PT, R3, R8, RZ, 0x1c1f ;  /* 0x001c1fff08037589 */ /* 0x000ea200000e0000 */
[C---:B-1----:R-:W-:Y:S05]  /*a630*/  IADD3 R6, P0, R2.reuse, R228, RZ ;  /* 0x000000e402067210 */ /* 0x042fea0007f1e0ff */
[C---:B--2---:R-:W-:Y:S01]  /*a640*/  IMAD.X R7, R3.reuse, 0x1, R200, P0 ;  /* 0x0000000103077824 */ /* 0x044fe200000e06c8 */
[C---:B------:R-:W-:Y:S04]  /*a650*/  IADD3 R4, P0, R2.reuse, R198, RZ ;  /* 0x000000c602047210 */ /* 0x040fe80007f1e0ff */
[----:B------:R-:W-:Y:S01]  /*a660*/  @!PT LDS RZ, [RZ] ;  /* 0x00000000fffff984 */ /* 0x000fe20000000800 */
[----:B------:R1:W-:Y:S01]  /*a670*/  LDGSTS.E.BYPASS.LTC128B.128 [R218+0x1880], [R6.64], !P1 ;  /* 0x0188000006da7fae */ /* 0x0003e2000c901d46 */
[C---:B------:R-:W-:Y:S01]  /*a680*/  IMAD.X R5, R3.reuse, 0x1, R199, P0 ;  /* 0x0000000103057824 */ /* 0x040fe200000e06c7 */
        /* <DEDUP_REMOVED lines=9> */
.L_x_386:
[C---:B------:R-:W-:Y:S02]  /*a720*/  IADD3 R10, R225.reuse, 0x20, RZ ;  /* 0x00000020e10a7810 */ /* 0x040fe40007ffe0ff */
[C---:B------:R-:W-:Y:S02]  /*a730*/  ISETP.GE.AND P3, PT, R225.reuse, c[0x0][0x1d4], PT ;  /* 0x00007500e1007a0c */ /* 0x040fe40003f66270 */
        /* <DEDUP_REMOVED lines=15> */
.L_x_341:
[----:B------:R-:W-:Y:S05]  /*a830*/  BSYNC B0 ;  /* 0x0000000000007941 */ /* 0x000fea0003800000 */
.L_x_340:
[----:B-1-34-:R-:W0:Y:S01]  /*a840*/  LDGDEPBAR ;  /* 0x00000000000079af */ /* 0x01ae220000000000 */
[----:B------:R-:W-:Y:S01]  /*a850*/  WARPSYNC 0xffffffff ;  /* 0xffffffff00007948 */ /* 0x000fe20003800000 */
[-C--:B------:R-:W-:Y:S06]  /*a860*/  HMMA.16816.F32 R4, R48, R16.reuse, RZ ;  /* 0x000000103004723c */ /* 0x080fec00000018ff */
[----:B------:R-:W2:Y:S02]  /*a870*/  LDL R2, [R1+0x10] ;  /* 0x0000100001027983 */ /* 0x000ea40000100800 */
[C---:B------:R-:W-:Y:S02]  /*a880*/  HMMA.16816.F32 R8, R44.reuse, R16, RZ ;  /* 0x000000102c08723c */ /* 0x040fe400000018ff */
[----:B------:R-:W-:Y:S06]  /*a890*/  LDSM.16.M88.4 R180, [R204+0x4880] ;  /* 0x00488000ccb4783b */ /* 0x000fec0000000200 */
        /* <DEDUP_REMOVED lines=10> */
[C---:B------:R-:W-:Y:S08]  /*a940*/  HMMA.16816.F32 R40, R44.reuse, R136, RZ ;  /* 0x000000882c28723c */ /* 0x040ff000000018ff */
[-C--:B------:R-:W-:Y:S08]  /*a950*/  HMMA.16816.F32 R44, R44, R138.reuse, RZ ;  /* 0x0000008a2c2c723c */ /* 0x080ff000000018ff */
[----:B------:R-:W-:Y:S01]  /*a960*/  HMMA.16816.F32 R48, R48, R138, RZ ;  /* 0x0000008a3030723c */ /* 0x000fe200000018ff */
[----:B------:R-:W1:Y:S07]  /*a970*/  LDSM.16.M88.4 R136, [R207+0x8080] ;  /* 0x00808000cf88783b */ /* 0x000e6e0000000200 */
[-C--:B------:R-:W-:Y:S08]  /*a980*/  HMMA.16816.F32 R4, R160, R164.reuse, R4 ;  /* 0x000000a4a004723c */ /* 0x080ff00000001804 */
[C---:B------:R-:W-:Y:S08]  /*a990*/  HMMA.16816.F32 R8, R168.reuse, R164, R8 ;  /* 0x000000a4a808723c */ /* 0x040ff00000001808 */
[-C--:B------:R-:W-:Y:S08]  /*a9a0*/  HMMA.16816.F32 R12, R168, R166.reuse, R12 ;  /* 0x000000a6a80c723c */ /* 0x080ff0000000180c */
[C---:B------:R-:W-:Y:S01]  /*a9b0*/  HMMA.16816.F32 R16, R160.reuse, R166, R16 ;  /* 0x000000a6a010723c */ /* 0x040fe20000001810 */
        /* <DEDUP_REMOVED lines=8> */
[-C--:B------:R-:W-:Y:S01]  /*aa40*/  HMMA.16816.F32 R44, R168, R178.reuse, R44 ;  /* 0x000000b2a82c723c */ /* 0x080fe2000000182c */
[----:B------:R-:W5:Y:S07]  /*aa50*/  LDSM.16.M88.4 R168, [R208+0x8080] ;  /* 0x00808000d0a8783b */ /* 0x000f6e0000000200 */
[----:B------:R-:W-:Y:S01]  /*aa60*/  HMMA.16816.F32 R48, R160, R178, R48 ;  /* 0x000000b2a030723c */ /* 0x000fe20000001830 */
[----:B------:R-:W2:Y:S07]  /*aa70*/  LDSM.16.M88.4 R160, [R214] ;  /* 0x00000000d6a0783b */ /* 0x000eae0000000200 */
[-C--:B-1----:R-:W-:Y:S01]  /*aa80*/  HMMA.16816.F32 R4, R136, R180.reuse, R4 ;  /* 0x000000b48804723c */ /* 0x082fe20000001804 */
[----:B------:R-:W1:Y:S07]  /*aa90*/  LDSM.16.M88.4 R176, [R213] ;  /* 0x00000000d5b0783b */ /* 0x000e6e0000000200 */
[C---:B------:R-:W-:Y:S08]  /*aaa0*/  HMMA.16816.F32 R8, R184.reuse, R180, R8 ;  /* 0x000000b4b808723c */ /* 0x040ff00000001808 */
[-C--:B------:R-:W-:Y:S08]  /*aab0*/  HMMA.16816.F32 R12, R184, R182.reuse, R12 ;  /* 0x000000b6b80c723c */ /* 0x080ff0000000180c */
[C---:B------:R-:W-:Y:S01]  /*aac0*/  HMMA.16816.F32 R16, R136.reuse, R182, R16 ;  /* 0x000000b68810723c */ /* 0x040fe20000001810 */
[----:B------:R-:W-:Y:S07]  /*aad0*/  LDSM.16.M88.4 R180, [R204+0x5880] ;  /* 0x00588000ccb4783b */ /* 0x000fee0000000200 */
[-C--:B---3--:R-:W-:Y:S08]  /*aae0*/  HMMA.16816.F32 R20, R136, R164.reuse, R20 ;  /* 0x000000a48814723c */ /* 0x088ff00000001814 */
[C---:B------:R-:W-:Y:S08]  /*aaf0*/  HMMA.16816.F32 R24, R184.reuse, R164, R24 ;  /* 0x000000a4b818723c */ /* 0x040ff00000001818 */
[-C--:B------:R-:W-:Y:S08]  /*ab00*/  HMMA.16816.F32 R28, R184, R166.reuse, R28 ;  /* 0x000000a6b81c723c */ /* 0x080ff0000000181c */
[C---:B------:R-:W-:Y:S01]  /*ab10*/  HMMA.16816.F32 R32, R136.reuse, R166, R32 ;  /* 0x000000a68820723c */ /* 0x040fe20000001820 */
[----:B------:R-:W-:Y:S07]  /*ab20*/  LDSM.16.M88.4 R164, [R204+0x5480] ;  /* 0x00548000cca4783b */ /* 0x000fee0000000200 */
[-C--:B----4-:R-:W-:Y:S08]  /*ab30*/  HMMA.16816.F32 R36, R136, R172.reuse, R36 ;  /* 0x000000ac8824723c */ /* 0x090ff00000001824 */
[C---:B------:R-:W-:Y:S08]  /*ab40*/  HMMA.16816.F32 R40, R184.reuse, R172, R40 ;  /* 0x000000acb828723c */ /* 0x040ff00000001828 */
[-C--:B------:R-:W-:Y:S01]  /*ab50*/  HMMA.16816.F32 R44, R184, R174.reuse, R44 ;  /* 0x000000aeb82c723c */ /* 0x080fe2000000182c */
[----:B------:R-:W-:Y:S07]  /*ab60*/  LDSM.16.M88.4 R184, [R204+0x5c80] ;  /* 0x005c8000ccb8783b */ /* 0x000fee0000000200 */
[----:B------:R-:W-:Y:S01]  /*ab70*/  HMMA.16816.F32 R48, R136, R174, R48 ;  /* 0x000000ae8830723c */ /* 0x000fe20000001830 */
[----:B------:R-:W3:Y:S07]  /*ab80*/  LDSM.16.M88.4 R136, [R207+0xa080] ;  /* 0x00a08000cf88783b */ /* 0x000eee0000000200 */
[-C--:B-----5:R-:W-:Y:S01]  /*ab90*/  HMMA.16816.F32 R4, R168, R188.reuse, R4 ;  /* 0x000000bca804723c */ /* 0x0a0fe20000001804 */
[----:B------:R-:W4:Y:S07]  /*aba0*/  LDSM.16.M88.4 R172, [R207+0xb080] ;  /* 0x00b08000cfac783b */ /* 0x000f2e0000000200 */
        /* <DEDUP_REMOVED lines=10> */
[-C--:B-1----:R-:W-:Y:S08]  /*ac50*/  HMMA.16816.F32 R36, R168, R176.reuse, R36 ;  /* 0x000000b0a824723c */ /* 0x082ff00000001824 */
[C---:B------:R-:W-:Y:S08]  /*ac60*/  HMMA.16816.F32 R40, R192.reuse, R176, R40 ;  /* 0x000000b0c028723c */ /* 0x040ff00000001828 */
[-C--:B------:R-:W-:Y:S01]  /*ac70*/  HMMA.16816.F32 R44, R192, R178.reuse, R44 ;  /* 0x000000b2c02c723c */ /* 0x080fe2000000182c */
[----:B------:R-:W1:Y:S07]  /*ac80*/  LDSM.16.M88.4 R192, [R208+0xb080] ;  /* 0x00b08000d0c0783b */ /* 0x000e6e0000000200 */
[----:B------:R-:W-:Y:S01]  /*ac90*/  HMMA.16816.F32 R48, R168, R178, R48 ;  /* 0x000000b2a830723c */ /* 0x000fe20000001830 */
[----:B------:R-:W5:Y:S07]  /*aca0*/  LDSM.16.M88.4 R168, [R211] ;  /* 0x00000000d3a8783b */ /* 0x000f6e0000000200 */
[-C--:B---3--:R-:W-:Y:S01]  /*acb0*/  HMMA.16816.F32 R4, R136, R164.reuse, R4 ;  /* 0x000000a48804723c */ /* 0x088fe20000001804 */
[----:B------:R-:W3:Y:S01]  /*acc0*/  LDSM.16.M88.4 R176, [R210] ;  /* 0x00000000d2b0783b */ /* 0x000ee20000000200 */
[----:B------:R-:W-:Y:S06]  /*acd0*/  DEPBAR.LE SB0, 0x0 ;  /* 0x000080000000791a */ /* 0x000fec0000000000 */
[C---:B----4-:R-:W-:Y:S01]  /*ace0*/  HMMA.16816.F32 R8, R172.reuse, R164, R8 ;  /* 0x000000a4ac08723c */ /* 0x050fe20000001808 */
[----:B------:R-:W-:Y:S07]  /*acf0*/  BAR.SYNC.DEFER_BLOCKING 0x0 ;  /* 0x0000000000007b1d */ /* 0x000fee0000010000 */
        /* <DEDUP_REMOVED lines=11> */
[C---:B-1----:R-:W-:Y:S08]  /*adb0*/  HMMA.16816.F32 R8, R192.reuse, R188, R8 ;  /* 0x000000bcc008723c */ /* 0x042ff00000001808 */
[-C--:B------:R-:W-:Y:S08]  /*adc0*/  HMMA.16816.F32 R12, R192, R190.reuse, R12 ;  /* 0x000000bec00c723c */ /* 0x080ff0000000180c */
[C---:B------:R-:W-:Y:S08]  /*add0*/  HMMA.16816.F32 R16, R160.reuse, R190, R16 ;  /* 0x000000bea010723c */ /* 0x040ff00000001810 */
[-C--:B-----5:R-:W-:Y:S08]  /*ade0*/  HMMA.16816.F32 R20, R160, R168.reuse, R20 ;  /* 0x000000a8a014723c */ /* 0x0a0ff00000001814 */
[C---:B------:R-:W-:Y:S08]  /*adf0*/  HMMA.16816.F32 R24, R192.reuse, R168, R24 ;  /* 0x000000a8c018723c */ /* 0x040ff00000001818 */
[-C--:B------:R-:W-:Y:S08]  /*ae00*/  HMMA.16816.F32 R28, R192, R170.reuse, R28 ;  /* 0x000000aac01c723c */ /* 0x080ff0000000181c */
[C---:B------:R-:W-:Y:S08]  /*ae10*/  HMMA.16816.F32 R32, R160.reuse, R170, R32 ;  /* 0x000000aaa020723c */ /* 0x040ff00000001820 */
[-C--:B---3--:R-:W-:Y:S08]  /*ae20*/  HMMA.16816.F32 R36, R160, R176.reuse, R36 ;  /* 0x000000b0a024723c */ /* 0x088ff00000001824 */
[C---:B------:R-:W-:Y:S08]  /*ae30*/  HMMA.16816.F32 R40, R192.reuse, R176, R40 ;  /* 0x000000b0c028723c */ /* 0x040ff00000001828 */
[-C--:B------:R-:W-:Y:S08]  /*ae40*/  HMMA.16816.F32 R44, R192, R178.reuse, R44 ;  /* 0x000000b2c02c723c */ /* 0x080ff0000000182c */
[----:B------:R-:W-:Y:S01]  /*ae50*/  HMMA.16816.F32 R48, R160, R178, R48 ;  /* 0x000000b2a030723c */ /* 0x000fe20000001830 */
[----:B------:R-:W-:-:S07]  /*ae60*/  @!P0 BRA `(.L_x_343) ;  /* 0x000004b000008947 */ /* 0x000fce0003800000 */
[----:B------:R-:W2:Y:S01]  /*ae70*/  LDL R3, [R1+0x20] ;  /* 0x0000200001037983 */ /* 0x000ea20000100800 */
[----:B------:R-:W-:Y:S01]  /*ae80*/  IMAD.MOV.U32 R222, RZ, RZ, RZ ;  /* 0x000000ffffde7224 */ /* 0x000fe200078e00ff */
[----:B------:R-:W-:Y:S01]  /*ae90*/  ISETP.GE.AND P5, PT, R225, c[0x0][0x1d4], PT ;  /* 0x00007500e1007a0c */ /* 0x000fe20003fa6270 */
[----:B------:R-:W-:Y:S01]  /*aea0*/  IMAD.MOV.U32 R130, RZ, RZ, c[0x0][0x2b8] ;  /* 0x0000ae00ff827624 */ /* 0x000fe200078e00ff */
[----:B------:R-:W3:Y:S04]  /*aeb0*/  LDL R2, [R1+0x14] ;  /* 0x0000140001027983 */ /* 0x000ee80000100800 */
[----:B------:R-:W4:Y:S01]  /*aec0*/  LDL.64 R202, [R1+0x28] ;  /* 0x0000280001ca7983 */ /* 0x000f220000100a00 */
[----:B------:R-:W-:Y:S03]  /*aed0*/  ISETP.NE.AND P2, PT, R130, 0x1, PT ;  /* 0x000000018200780c */ /* 0x000fe60003f45270 */
[----:B------:R-:W5:Y:S01]  /*aee0*/  LDL R201, [R1+0x30] ;  /* 0x0000300001c97983 */ /* 0x000f620000100800 */
[----:B---3--:R-:W-:Y:S01]  /*aef0*/  ISETP.GT.AND P1, PT, R2, 0x2f, PT ;  /* 0x0000002f0200780c */ /* 0x008fe20003f24270 */
[----:B--2---:R-:W-:Y:S05]  /*af00*/  IMAD R3, R223, 0x30, R3 ;  /* 0x00000030df037824 */ /* 0x004fea00078e0203 */
[----:B------:R-:W-:Y:S05]  /*af10*/  IADD3 R3, R3, -0x30, R2 ;  /* 0xffffffd003037810 */ /* 0x000fea0007ffe002 */
[----:B------:R-:W-:Y:S04]  /*af20*/  @P2 IMAD.HI.U32 R130, R3, c[0x0][0x2bc], RZ ;  /* 0x0000af0003822a27 */ /* 0x000fe800078e00ff */
[--C-:B------:R-:W-:Y:S01]  /*af30*/  IMAD.MOV.U32 R2, RZ, RZ, R3.reuse ;  /* 0x000000ffff027224 */ /* 0x100fe200078e0003 */
[----:B------:R-:W-:Y:S04]  /*af40*/  @P2 SHF.R.U32.HI R2, RZ, c[0x0][0x2c0], R130 ;  /* 0x0000b000ff022a19 */ /* 0x000fe80000011682 */
[C---:B----4-:R-:W-:Y:S02]  /*af50*/  @!P1 IADD3 R131, P0, R2.reuse, R202, RZ ;  /* 0x000000ca02839210 */ /* 0x050fe40007f1e0ff */
[----:B------:R-:W1:Y:S02]  /*af60*/  S2R R202, SR_CTAID.Y ;  /* 0x0000000000ca7919 */ /* 0x000e640000002600 */
[----:B-----5:R-:W-:Y:S01]  /*af70*/  @!P1 LEA.HI.X.SX32 R136, R2, R201, 0x1, P0 ;  /* 0x000000c902889211 */ /* 0x020fe200000f0eff */
[----:B------:R-:W-:Y:S01]  /*af80*/  IMAD.MOV R2, RZ, RZ, -R2 ;  /* 0x000000ffff027224 */ /* 0x000fe200078e0a02 */
[----:B------:R-:W2:Y:S01]  /*af90*/  S2R R201, SR_CTAID.Y ;  /* 0x0000000000c97919 */ /* 0x000ea20000002600 */
[C---:B------:R-:W-:Y:S02]  /*afa0*/  @!P1 LEA R130, P0, R131.reuse, c[0x0][0x2a0], 0x2 ;  /* 0x0000a80083829a11 */ /* 0x040fe400078010ff */
[----:B------:R-:W-:Y:S02]  /*afb0*/  IMAD R224, R2, c[0x0][0x2b8], R3 ;  /* 0x0000ae0002e07a24 */ /* 0x000fe400078e0203 */
[----:B------:R-:W-:Y:S03]  /*afc0*/  @!P1 LEA.HI.X R131, R131, c[0x0][0x2a4], R136, 0x2, P0 ;  /* 0x0000a90083839a11 */ /* 0x000fe600000f1488 */
[----:B------:R-:W-:Y:S02]  /*afd0*/  SHF.R.S32.HI R2, RZ, 0x1f, R224 ;  /* 0x0000001fff027819 */ /* 0x000fe400000114e0 */
[----:B------:R3:W4:Y:S01]  /*afe0*/  @!P1 LDG.E R222, [R130.64] ;  /* 0x0000000682de9981 */ /* 0x000722000c1e1900 */
[----:B-1----:R-:W-:Y:S01]  /*aff0*/  SHF.R.S32.HI R202, RZ, 0x1f, R202 ;  /* 0x0000001fffca7819 */ /* 0x002fe200000114ca */
[C---:B--2---:R-:W-:Y:S04]  /*b000*/  IMAD.WIDE.U32 R220, R201.reuse, c[0x0][0x1e8], RZ ;  /* 0x00007a00c9dc7a25 */ /* 0x044fe800078e00ff */
[----:B------:R-:W-:Y:S04]  /*b010*/  IMAD R202, R202, c[0x0][0x1e8], RZ ;  /* 0x00007a00caca7a24 */ /* 0x000fe800078e02ff */
[----:B------:R-:W-:Y:S02]  /*b020*/  IMAD R202, R201, c[0x0][0x1ec], R202 ;  /* 0x00007b00c9ca7a24 */ /* 0x000fe400078e02ca */
[----:B------:R-:W1:Y:S01]  /*b030*/  S2R R201, SR_TID.X ;  /* 0x0000000000c97919 */ /* 0x000e620000002100 */
[----:B---3--:R-:W-:Y:S02]  /*b040*/  IMAD R130, R2, c[0x0][0x1e0], RZ ;  /* 0x0000780002827a24 */ /* 0x008fe400078e02ff */
[C---:B------:R-:W-:Y:S04]  /*b050*/  IMAD.WIDE.U32 R2, R224.reuse, c[0x0][0x1e0], RZ ;  /* 0x00007800e0027a25 */ /* 0x040fe800078e00ff */
[----:B------:R-:W-:Y:S02]  /*b060*/  IMAD R130, R224, c[0x0][0x1e4], R130 ;  /* 0x00007900e0827a24 */ /* 0x000fe400078e0282 */
[----:B------:R-:W-:Y:S02]  /*b070*/  IMAD.IADD R202, R221, 0x1, R202 ;  /* 0x00000001ddca7824 */ /* 0x000fe400078e02ca */
[----:B------:R-:W-:Y:S01]  /*b080*/  IMAD.IADD R3, R3, 0x1, R130 ;  /* 0x0000000103037824 */ /* 0x000fe200078e0282 */
[----:B-1----:R-:W-:Y:S04]  /*b090*/  SHF.R.S32.HI R137, RZ, 0x1f, R201 ;  /* 0x0000001fff897819 */ /* 0x002fe800000114c9 */
[----:B------:R-:W-:Y:S02]  /*b0a0*/  LEA.HI R137, R137, R201, RZ, 0x2 ;  /* 0x000000c989897211 */ /* 0x000fe400078f10ff */
[----:B------:R-:W-:Y:S02]  /*b0b0*/  IADD3 R201, R225, 0x40, RZ ;  /* 0x00000040e1c97810 */ /* 0x000fe40007ffe0ff */
[----:B------:R-:W-:Y:S02]  /*b0c0*/  SHF.R.S32.HI R137, RZ, 0x2, R137 ;  /* 0x00000002ff897819 */ /* 0x000fe40000011489 */
[----:B------:R-:W-:Y:S02]  /*b0d0*/  ISETP.GE.AND P3, PT, R201, c[0x0][0x1d4], PT ;  /* 0x00007500c9007a0c */ /* 0x000fe40003f66270 */
[----:B------:R-:W-:Y:S04]  /*b0e0*/  IADD3 R136, -R137, 0x30, RZ ;  /* 0x0000003089887810 */ /* 0x000fe80007ffe1ff */
[----:B------:R-:W-:Y:S02]  /*b0f0*/  ISETP.GE.AND P1, PT, R136, 0x1, PT ;  /* 0x000000018800780c */ /* 0x000fe40003f26270 */
[----:B----4-:R-:W-:Y:S01]  /*b100*/  SHF.R.S32.HI R130, RZ, 0x1f, R222 ;  /* 0x0000001fff827819 */ /* 0x010fe200000114de */
[----:B------:R-:W-:Y:S04]  /*b110*/  IMAD.WIDE.U32 R2, R222, c[0x0][0x1f0], R2 ;  /* 0x00007c00de027a25 */ /* 0x000fe800078e0002 */
[----:B------:R-:W-:Y:S01]  /*b120*/  IMAD R130, R130, c[0x0][0x1f0], RZ ;  /* 0x00007c0082827a24 */ /* 0x000fe200078e02ff */
[----:B------:R-:W-:Y:S03]  /*b130*/  IADD3 R2, P0, R220, R2, RZ ;  /* 0x00000002dc027210 */ /* 0x000fe60007f1e0ff */
[----:B------:R-:W-:Y:S05]  /*b140*/  IMAD R130, R222, c[0x0][0x1f4], R130 ;  /* 0x00007d00de827a24 */ /* 0x000fea00078e0282 */
[----:B------:R-:W-:Y:S02]  /*b150*/  IADD3.X R130, R202, R3, R130, P0, !PT ;  /* 0x00000003ca827210 */ /* 0x000fe400007fe482 */
[C---:B------:R-:W-:Y:S02]  /*b160*/  LEA R131, P0, R2.reuse, c[0x0][0x1c8], 0x1 ;  /* 0x0000720002837a11 */ /* 0x040fe400078008ff */
[----:B------:R-:W-:Y:S02]  /*b170*/  IADD3 R202, R225, 0x20, RZ ;  /* 0x00000020e1ca7810 */ /* 0x000fe40007ffe0ff */
[----:B------:R-:W-:Y:S02]  /*b180*/  LEA.HI.X R130, R2, c[0x0][0x1cc], R130, 0x1, P0 ;  /* 0x0000730002827a11 */ /* 0x000fe400000f0c82 */
[----:B------:R-:W1:Y:S01]  /*b190*/  SHFL.IDX PT, R2, R131, RZ, 0x1c1f ;  /* 0x001c1fff83027589 */ /* 0x000e6200000e0000 */
[----:B------:R-:W-:Y:S03]  /*b1a0*/  ISETP.GE.AND P4, PT, R202, c[0x0][0x1d4], PT ;  /* 0x00007500ca007a0c */ /* 0x000fe60003f86270 */
[----:B------:R-:W2:Y:S01]  /*b1b0*/  SHFL.IDX PT, R3, R130, RZ, 0x1c1f ;  /* 0x001c1fff82037589 */ /* 0x000ea200000e0000 */
[C---:B-1----:R-:W-:Y:S05]  /*b1c0*/  @P1 IADD3 R162, P0, R2.reuse, R228, RZ ;  /* 0x000000e402a21210 */ /* 0x042fea0007f1e0ff */
[C-C-:B--2---:R-:W-:Y:S01]  /*b1d0*/  @P1 IMAD.X R163, R3.reuse, 0x1, R200.reuse, P0 ;  /* 0x0000000103a31824 */ /* 0x144fe200000e06c8 */
        /* <DEDUP_REMOVED lines=20> */
.L_x_343:
[----:B-1----:R-:W-:Y:S01]  /*b320*/  FMNMX.FTZ R2, R4, R134, !PT ;  /* 0x0000008604027209 */ /* 0x002fe20007810000 */
[----:B------:R-:W-:Y:S01]  /*b330*/  LDSM.16.MT88.4 R160, [R205+0x1880] ;  /* 0x00188000cda0783b */ /* 0x000fe20000004200 */
[----:B------:R-:W-:Y:S02]  /*b340*/  ISETP.GT.AND P0, PT, R223, R227, PT ;  /* 0x000000e3df00720c */ /* 0x000fe40003f04270 */
        /* <DEDUP_REMOVED lines=39> */
[----:B------:R-:W-:Y:S03]  /*b5c0*/  FMNMX.FTZ R2, R41, R2, !PT ;  /* 0x0000000229027209 */ /* 0x000fe60007810000 */
[----:B------:R-:W1:Y:S01]  /*b5d0*/  SHFL.BFLY PT, R131, R3, 0x2, 0x1f ;  /* 0x0c401f0003837f89 */ /* 0x000e6200000e0000 */
[----:B------:R-:W-:Y:S04]  /*b5e0*/  FMNMX.FTZ R2, R44, R2, !PT ;  /* 0x000000022c027209 */ /* 0x000fe80007810000 */
[----:B------:R-:W-:Y:S05]  /*b5f0*/  FMNMX.FTZ R2, R45, R2, !PT ;  /* 0x000000022d027209 */ /* 0x000fea0007810000 */
[----:B------:R-:W1:Y:S02]  /*b600*/  SHFL.BFLY PT, R132, R2, 0x2, 0x1f ;  /* 0x0c401f0002847f89 */ /* 0x000e6400000e0000 */
[----:B-1----:R-:W-:Y:S02]  /*b610*/  FMNMX.FTZ R134, R134, R130, !PT ;  /* 0x0000008286867209 */ /* 0x002fe40007810000 */
[----:B------:R-:W-:Y:S04]  /*b620*/  FMNMX.FTZ R130, R10, R128, !PT ;  /* 0x000000800a827209 */ /* 0x000fe80007810000 */
[----:B------:R-:W1:Y:S01]  /*b630*/  SHFL.BFLY PT, R133, R134, 0x1, 0x1f ;  /* 0x0c201f0086857f89 */ /* 0x000e6200000e0000 */
[----:B------:R-:W-:Y:S02]  /*b640*/  FMNMX.FTZ R130, R11, R130, !PT ;  /* 0x000000820b827209 */ /* 0x000fe40007810000 */
[----:B------:R-:W-:Y:S02]  /*b650*/  FMNMX.FTZ R3, R3, R131, !PT ;  /* 0x0000008303037209 */ /* 0x000fe40007810000 */
[----:B------:R-:W-:Y:S03]  /*b660*/  FMNMX.FTZ R130, R14, R130, !PT ;  /* 0x000000820e827209 */ /* 0x000fe60007810000 */
[----:B------:R-:W1:Y:S01]  /*b670*/  SHFL.BFLY PT, R131, R3, 0x1, 0x1f ;  /* 0x0c201f0003837f89 */ /* 0x000e6200000e0000 */
[----:B------:R-:W-:Y:S02]  /*b680*/  FMNMX.FTZ R132, R2, R132, !PT ;  /* 0x0000008402847209 */ /* 0x000fe40007810000 */
[----:B------:R-:W-:Y:S05]  /*b690*/  FMNMX.FTZ R2, R15, R130, !PT ;  /* 0x000000820f027209 */ /* 0x000fea0007810000 */
[----:B------:R-:W1:Y:S01]  /*b6a0*/  SHFL.BFLY PT, R130, R132, 0x1, 0x1f ;  /* 0x0c201f0084827f89 */ /* 0x000e6200000e0000 */
[----:B------:R-:W-:Y:S02]  /*b6b0*/  FMNMX.FTZ R2, R26, R2, !PT ;  /* 0x000000021a027209 */ /* 0x000fe40007810000 */
[----:B-1----:R-:W-:Y:S02]  /*b6c0*/  FMNMX.FTZ R134, R134, R133, !PT ;  /* 0x0000008586867209 */ /* 0x002fe40007810000 */
[----:B------:R-:W-:Y:S03]  /*b6d0*/  FMNMX.FTZ R2, R27, R2, !PT ;  /* 0x000000021b027209 */ /* 0x000fe60007810000 */
[----:B------:R-:W-:Y:S01]  /*b6e0*/  FADD.FTZ R0, -R134, R0 ;  /* 0x0000000086007221 */ /* 0x000fe20000010100 */
[----:B------:R-:W-:Y:S04]  /*b6f0*/  FMNMX.FTZ R2, R30, R2, !PT ;  /* 0x000000021e027209 */ /* 0x000fe80007810000 */
[----:B------:R-:W-:Y:S02]  /*b700*/  FMNMX.FTZ R2, R31, R2, !PT ;  /* 0x000000021f027209 */ /* 0x000fe40007810000 */
[----:B------:R-:W-:Y:S02]  /*b710*/  FMNMX.FTZ R133, R3, R131, !PT ;  /* 0x0000008303857209 */ /* 0x000fe40007810000 */
[----:B------:R-:W-:Y:S01]  /*b720*/  FMNMX.FTZ R3, R42, R2, !PT ;  /* 0x000000022a037209 */ /* 0x000fe20007810000 */
[----:B------:R-:W-:Y:S02]  /*b730*/  FMUL.FTZ R2, R0, c[0x0][0x2d0] ;  /* 0x0000b40000027a20 */ /* 0x000fe40000410000 */
[----:B------:R-:W-:Y:S01]  /*b740*/  FMUL.FTZ R168, R133, c[0x0][0x2d0] ;  /* 0x0000b40085a87a20 */ /* 0x000fe20000410000 */
[----:B------:R-:W-:Y:S01]  /*b750*/  FMNMX.FTZ R0, R43, R3, !PT ;  /* 0x000000032b007209 */ /* 0x000fe20007810000 */
[----:B------:R1:W1:Y:S01]  /*b760*/  MUFU.EX2 R131, R2 ;  /* 0x0000000200837308 */ /* 0x0002620000000800 */
[----:B------:R-:W-:Y:S01]  /*b770*/  FMNMX.FTZ R132, R132, R130, !PT ;  /* 0x0000008284847209 */ /* 0x000fe20007810000 */
[--C-:B------:R-:W-:Y:S01]  /*b780*/  FFMA.FTZ R18, R18, c[0x0][0x2d0], -R168.reuse ;  /* 0x0000b40012127a23 */ /* 0x100fe200000108a8 */
[----:B------:R-:W-:Y:S01]  /*b790*/  FMNMX.FTZ R0, R46, R0, !PT ;  /* 0x000000002e007209 */ /* 0x000fe20007810000 */
[--C-:B------:R-:W-:Y:S02]  /*b7a0*/  FFMA.FTZ R19, R19, c[0x0][0x2d0], -R168.reuse ;  /* 0x0000b40013137a23 */ /* 0x100fe400000108a8 */
[--C-:B------:R-:W-:Y:S01]  /*b7b0*/  FFMA.FTZ R6, R6, c[0x0][0x2d0], -R168.reuse ;  /* 0x0000b40006067a23 */ /* 0x100fe200000108a8 */
[----:B------:R-:W-:Y:S01]  /*b7c0*/  FMNMX.FTZ R0, R47, R0, !PT ;  /* 0x000000002f007209 */ /* 0x000fe20007810000 */
[--C-:B------:R-:W-:Y:S02]  /*b7d0*/  FFMA.FTZ R7, R7, c[0x0][0x2d0], -R168.reuse ;  /* 0x0000b40007077a23 */ /* 0x100fe400000108a8 */
[----:B------:R-:W-:Y:S01]  /*b7e0*/  MUFU.EX2 R202, R6 ;  /* 0x0000000600ca7308 */ /* 0x000fe20000000800 */
[----:B------:R-:W-:Y:S01]  /*b7f0*/  FMUL.FTZ R169, R132, c[0x0][0x2d0] ;  /* 0x0000b40084a97a20 */ /* 0x000fe20000410000 */
[----:B------:R-:W1:Y:S01]  /*b800*/  SHFL.BFLY PT, R3, R0, 0x2, 0x1f ;  /* 0x0c401f0000037f89 */ /* 0x000e6200000e0000 */
[--C-:B------:R-:W-:Y:S02]  /*b810*/  FFMA.FTZ R22, R22, c[0x0][0x2d0], -R168.reuse ;  /* 0x0000b40016167a23 */ /* 0x100fe400000108a8 */
[--C-:B------:R-:W-:Y:S02]  /*b820*/  FFMA.FTZ R8, R8, c[0x0][0x2d0], -R169.reuse ;  /* 0x0000b40008087a23 */ /* 0x100fe400000108a9 */
[--C-:B------:R-:W-:Y:S02]  /*b830*/  FFMA.FTZ R9, R9, c[0x0][0x2d0], -R169.reuse ;  /* 0x0000b40009097a23 */ /* 0x100fe400000108a9 */
[--C-:B------:R-:W-:Y:S01]  /*b840*/  FFMA.FTZ R12, R12, c[0x0][0x2d0], -R169.reuse ;  /* 0x0000b4000c0c7a23 */ /* 0x100fe200000108a9 */
[----:B------:R-:W1:Y:S01]  /*b850*/  MUFU.EX2 R203, R7 ;  /* 0x0000000700cb7308 */ /* 0x000e620000000800 */
[----:B------:R-:W-:Y:S02]  /*b860*/  FFMA.FTZ R13, R13, c[0x0][0x2d0], -R169 ;  /* 0x0000b4000d0d7a23 */ /* 0x000fe400000108a9 */
[--C-:B------:R-:W-:Y:S02]  /*b870*/  FFMA.FTZ R34, R34, c[0x0][0x2d0], -R168.reuse ;  /* 0x0000b40022227a23 */ /* 0x100fe400000108a8 */
[----:B-1----:R-:W-:Y:S02]  /*b880*/  FADD.FTZ R2, -R133, R129 ;  /* 0x0000008185027221 */ /* 0x002fe40000010100 */
[C---:B------:R-:W-:Y:S02]  /*b890*/  FMUL.FTZ R100, R131.reuse, R100 ;  /* 0x0000006483647220 */ /* 0x040fe40000410000 */
[----:B------:R-:W-:Y:S01]  /*b8a0*/  FMUL.FTZ R2, R2, c[0x0][0x2d0] ;  /* 0x0000b40002027a20 */ /* 0x000fe20000410000 */
[----:B------:R-:W-:Y:S01]  /*b8b0*/  MUFU.EX2 R201, R18 ;  /* 0x0000001200c97308 */ /* 0x000fe20000000800 */
[----:B------:R-:W-:Y:S02]  /*b8c0*/  FMUL.FTZ R101, R131, R101 ;  /* 0x0000006583657220 */ /* 0x000fe40000410000 */
[--C-:B------:R-:W-:Y:S02]  /*b8d0*/  FFMA.FTZ R35, R35, c[0x0][0x2d0], -R168.reuse ;  /* 0x0000b40023237a23 */ /* 0x100fe400000108a8 */
[--C-:B------:R-:W-:Y:S01]  /*b8e0*/  FFMA.FTZ R38, R38, c[0x0][0x2d0], -R168.reuse ;  /* 0x0000b40026267a23 */ /* 0x100fe200000108a8 */
[----:B------:R-:W-:Y:S01]  /*b8f0*/  FMNMX.FTZ R0, R0, R3, !PT ;  /* 0x0000000300007209 */ /* 0x000fe20007810000 */
[----:B------:R-:W-:Y:S02]  /*b900*/  FFMA.FTZ R39, R39, c[0x0][0x2d0], -R168 ;  /* 0x0000b40027277a23 */ /* 0x000fe400000108a8 */
[--C-:B------:R-:W-:Y:S01]  /*b910*/  FFMA.FTZ R40, R40, c[0x0][0x2d0], -R169.reuse ;  /* 0x0000b40028287a23 */ /* 0x100fe200000108a9 */
[----:B------:R1:W-:Y:S01]  /*b920*/  MUFU.EX2 R130, R2 ;  /* 0x0000000200827308 */ /* 0x0003e20000000800 */
[--C-:B------:R-:W-:Y:S02]  /*b930*/  FFMA.FTZ R41, R41, c[0x0][0x2d0], -R169.reuse ;  /* 0x0000b40029297a23 */ /* 0x100fe400000108a9 */
[--C-:B------:R-:W-:Y:S01]  /*b940*/  FFMA.FTZ R44, R44, c[0x0][0x2d0], -R169.reuse ;  /* 0x0000b4002c2c7a23 */ /* 0x100fe200000108a9 */
[----:B------:R-:W-:Y:S01]  /*b950*/  F2FP.PACK_AB R137, R203, R202 ;  /* 0x000000cacb89723e */ /* 0x000fe200000000ff */
[----:B------:R-:W-:Y:S02]  /*b960*/  FFMA.FTZ R45, R45, c[0x0][0x2d0], -R169 ;  /* 0x0000b4002d2d7a23 */ /* 0x000fe400000108a9 */
[C---:B------:R-:W-:Y:S02]  /*b970*/  FMUL.FTZ R112, R131.reuse, R112 ;  /* 0x0000007083707220 */ /* 0x040fe40000410000 */
[C---:B------:R-:W-:Y:S01]  /*b980*/  FMUL.FTZ R113, R131.reuse, R113 ;  /* 0x0000007183717220 */ /* 0x040fe20000410000 */
[----:B------:R-:W1:Y:S01]  /*b990*/  MUFU.EX2 R195, R19 ;  /* 0x0000001300c37308 */ /* 0x000e620000000800 */
[C---:B------:R-:W-:Y:S02]  /*b9a0*/  FMUL.FTZ R116, R131.reuse, R116 ;  /* 0x0000007483747220 */ /* 0x040fe40000410000 */
[C---:B------:R-:W-:Y:S02]  /*b9b0*/  FMUL.FTZ R117, R131.reuse, R117 ;  /* 0x0000007583757220 */ /* 0x040fe40000410000 */
[C---:B------:R-:W-:Y:S02]  /*b9c0*/  FMUL.FTZ R124, R131.reuse, R124 ;  /* 0x0000007c837c7220 */ /* 0x040fe40000410000 */
[C---:B------:R-:W-:Y:S02]  /*b9d0*/  FMUL.FTZ R125, R131.reuse, R125 ;  /* 0x0000007d837d7220 */ /* 0x040fe40000410000 */
[C---:B------:R-:W-:Y:S01]  /*b9e0*/  FMUL.FTZ R52, R131.reuse, R52 ;  /* 0x0000003483347220 */ /* 0x040fe20000410000 */
[----:B------:R-:W-:Y:S01]  /*b9f0*/  MUFU.EX2 R191, R8 ;  /* 0x0000000800bf7308 */ /* 0x000fe20000000800 */
[C---:B------:R-:W-:Y:S02]  /*ba00*/  FMUL.FTZ R53, R131.reuse, R53 ;  /* 0x0000003583357220 */ /* 0x040fe40000410000 */
[----:B------:R-:W-:Y:S02]  /*ba10*/  FMUL.FTZ R64, R131, R64 ;  /* 0x0000004083407220 */ /* 0x000fe40000410000 */
[----:B-1----:R-:W-:Y:S02]  /*ba20*/  FADD.FTZ R2, -R132, R135 ;  /* 0x0000008784027221 */ /* 0x002fe40000010100 */
        /* <DEDUP_REMOVED lines=101> */
[C---:B----4-:R-:W-:Y:S02]  /*c080*/  FMUL.FTZ R20, R129.reuse, R156 ;  /* 0x0000009c81147220 */ /* 0x050fe40000410000 */
[C---:B------:R-:W-:Y:S02]  /*c090*/  FMUL.FTZ R66, R130.reuse, R66 ;  /* 0x0000004282427220 */ /* 0x040fe40000410000 */
[-C--:B------:R-:W-:Y:S01]  /*c0a0*/  HMMA.16816.F32 R12, R140, R162.reuse, R12 ;  /* 0x000000a28c0c723c */ /* 0x080fe2000000180c */
[----:B------:R-:W4:Y:S03]  /*c0b0*/  MUFU.EX2 R181, R33 ;  /* 0x0000002100b57308 */ /* 0x000f260000000800 */
[C---:B------:R-:W-:Y:S02]  /*c0c0*/  FMUL.FTZ R67, R130.reuse, R67 ;  /* 0x0000004382437220 */ /* 0x040fe40000410000 */
[----:B--2---:R-:W-:Y:S02]  /*c0d0*/  FMUL.FTZ R21, R129, R157 ;  /* 0x0000009d81157220 */ /* 0x004fe40000410000 */
[C---:B------:R-:W-:Y:S03]  /*c0e0*/  HMMA.16816.F32 R16, R136.reuse, R162, R16 ;  /* 0x000000a28810723c */ /* 0x040fe60000001810 */
[----:B------:R-:W-:Y:S01]  /*c0f0*/  MUFU.EX2 R180, R34 ;  /* 0x0000002200b47308 */ /* 0x000fe20000000800 */
[C---:B------:R-:W-:Y:S02]  /*c100*/  FMUL.FTZ R68, R131.reuse, R68 ;  /* 0x0000004483447220 */ /* 0x040fe40000410000 */
[----:B------:R-:W-:Y:S02]  /*c110*/  FMUL.FTZ R69, R131, R69 ;  /* 0x0000004583457220 */ /* 0x000fe40000410000 */
[-C--:B------:R-:W-:Y:S04]  /*c120*/  HMMA.16816.F32 R100, R136, R164.reuse, R100 ;  /* 0x000000a48864723c */ /* 0x080fe80000001864 */
[C---:B------:R-:W-:Y:S01]  /*c130*/  FMUL.FTZ R70, R130.reuse, R70 ;  /* 0x0000004682467220 */ /* 0x040fe20000410000 */
[----:B------:R2:W1:Y:S01]  /*c140*/  MUFU.EX2 R179, R35 ;  /* 0x0000002300b37308 */ /* 0x0004620000000800 */
[----:B------:R-:W-:Y:S02]  /*c150*/  FMUL.FTZ R71, R130, R71 ;  /* 0x0000004782477220 */ /* 0x000fe40000410000 */
[C---:B------:R-:W-:Y:S04]  /*c160*/  HMMA.16816.F32 R104, R140.reuse, R164, R104 ;  /* 0x000000a48c68723c */ /* 0x040fe80000001868 */
[C---:B------:R-:W-:Y:S02]  /*c170*/  FMUL.FTZ R72, R129.reuse, R72 ;  /* 0x0000004881487220 */ /* 0x040fe40000410000 */
        /* <DEDUP_REMOVED lines=9> */
[----:B------:R-:W-:Y:S02]  /*c210*/  FMUL.FTZ R77, R129, R77 ;  /* 0x0000004d814d7220 */ /* 0x000fe40000410000 */
[-C--:B---3--:R-:W-:Y:S03]  /*c220*/  HMMA.16816.F32 R116, R136, R144.reuse, R116 ;  /* 0x000000908874723c */ /* 0x088fe60000001874 */
[----:B------:R-:W-:Y:S01]  /*c230*/  MUFU.EX2 R167, R37 ;  /* 0x0000002500a77308 */ /* 0x000fe20000000800 */
[C---:B------:R-:W-:Y:S02]  /*c240*/  FMUL.FTZ R78, R0.reuse, R78 ;  /* 0x0000004e004e7220 */ /* 0x040fe40000410000 */
[----:B------:R-:W-:Y:S02]  /*c250*/  FMUL.FTZ R79, R0, R79 ;  /* 0x0000004f004f7220 */ /* 0x000fe40000410000 */
[C---:B------:R-:W-:Y:S04]  /*c260*/  HMMA.16816.F32 R120, R140.reuse, R144, R120 ;  /* 0x000000908c78723c */ /* 0x040fe80000001878 */
[C---:B------:R-:W-:Y:S01]  /*c270*/  FMUL.FTZ R80, R131.reuse, R80 ;  /* 0x0000005083507220 */ /* 0x040fe20000410000 */
[----:B------:R-:W-:Y:S01]  /*c280*/  MUFU.EX2 R166, R38 ;  /* 0x0000002600a67308 */ /* 0x000fe20000000800 */
[C---:B------:R-:W-:Y:S02]  /*c290*/  FMUL.FTZ R81, R131.reuse, R81 ;  /* 0x0000005183517220 */ /* 0x040fe40000410000 */
[----:B------:R-:W-:Y:S04]  /*c2a0*/  FMUL.FTZ R82, R130, R82 ;  /* 0x0000005282527220 */ /* 0x000fe80000410000 */
[----:B-1----:R-:W-:Y:S02]  /*c2b0*/  FMUL.FTZ R22, R0, R158 ;  /* 0x0000009e00167220 */ /* 0x002fe40000410000 */
[C---:B------:R-:W-:Y:S01]  /*c2c0*/  FMUL.FTZ R83, R130.reuse, R83 ;  /* 0x0000005382537220 */ /* 0x040fe20000410000 */
[----:B------:R1:W-:Y:S01]  /*c2d0*/  MUFU.EX2 R165, R39 ;  /* 0x0000002700a57308 */ /* 0x0003e20000000800 */
[C---:B------:R-:W-:Y:S02]  /*c2e0*/  FMUL.FTZ R84, R131.reuse, R84 ;  /* 0x0000005483547220 */ /* 0x040fe40000410000 */
[----:B------:R-:W-:Y:S01]  /*c2f0*/  FMUL.FTZ R85, R131, R85 ;  /* 0x0000005583557220 */ /* 0x000fe20000410000 */
[-C--:B------:R-:W-:Y:S03]  /*c300*/  HMMA.16816.F32 R20, R140, R146.reuse, R20 ;  /* 0x000000928c14723c */ /* 0x080fe60000001814 */
[C---:B------:R-:W-:Y:S02]  /*c310*/  FMUL.FTZ R86, R130.reuse, R86 ;  /* 0x0000005682567220 */ /* 0x040fe40000410000 */
[----:B------:R-:W-:Y:S01]  /*c320*/  FMUL.FTZ R87, R130, R87 ;  /* 0x0000005782577220 */ /* 0x000fe20000410000 */
[----:B------:R-:W-:Y:S01]  /*c330*/  MUFU.EX2 R160, R40 ;  /* 0x0000002800a07308 */ /* 0x000fe20000000800 */
[--C-:B------:R-:W-:Y:S01]  /*c340*/  FFMA.FTZ R26, R26, c[0x0][0x2d0], -R3.reuse ;  /* 0x0000b4001a1a7a23 */ /* 0x100fe20000010803 */
[C---:B------:R-:W-:Y:S01]  /*c350*/  HMMA.16816.F32 R124, R136.reuse, R146, R124 ;  /* 0x00000092887c723c */ /* 0x040fe2000000187c */
[----:B------:R-:W2:Y:S03]  /*c360*/  LDSM.16.MT88.4 R144, [R205+0x3080] ;  /* 0x00308000cd90783b */ /* 0x000ea60000004200 */
[--C-:B------:R-:W-:Y:S02]  /*c370*/  FFMA.FTZ R27, R27, c[0x0][0x2d0], -R3.reuse ;  /* 0x0000b4001b1b7a23 */ /* 0x100fe40000010803 */
[C---:B------:R-:W-:Y:S02]  /*c380*/  FMUL.FTZ R88, R129.reuse, R88 ;  /* 0x0000005881587220 */ /* 0x040fe40000410000 */
[-C--:B------:R-:W-:Y:S01]  /*c390*/  HMMA.16816.F32 R52, R136, R148.reuse, R52 ;  /* 0x000000948834723c */ /* 0x080fe20000001834 */
[----:B------:R-:W-:Y:S01]  /*c3a0*/  MUFU.EX2 R183, R128 ;  /* 0x0000008000b77308 */ /* 0x000fe20000000800 */
[----:B-1----:R-:W-:Y:S02]  /*c3b0*/  LDSM.16.MT88.4 R36, [R205+0x3480] ;  /* 0x00348000cd24783b */ /* 0x002fe40000004200 */
[----:B------:R-:W-:Y:S02]  /*c3c0*/  FMUL.FTZ R89, R129, R89 ;  /* 0x0000005981597220 */ /* 0x000fe40000410000 */
[C---:B------:R-:W-:Y:S02]  /*c3d0*/  FMUL.FTZ R90, R0.reuse, R90 ;  /* 0x0000005a005a7220 */ /* 0x040fe40000410000 */
[C---:B------:R-:W-:Y:S03]  /*c3e0*/  HMMA.16816.F32 R56, R140.reuse, R148, R56 ;  /* 0x000000948c38723c */ /* 0x040fe60000001838 */
[----:B------:R-:W-:Y:S01]  /*c3f0*/  MUFU.EX2 R128, R43 ;  /* 0x0000002b00807308 */ /* 0x000fe20000000800 */
[----:B------:R-:W-:Y:S02]  /*c400*/  FMUL.FTZ R91, R0, R91 ;  /* 0x0000005b005b7220 */ /* 0x000fe40000410000 */
[--C-:B------:R-:W-:Y:S02]  /*c410*/  FFMA.FTZ R30, R30, c[0x0][0x2d0], -R3.reuse ;  /* 0x0000b4001e1e7a23 */ /* 0x100fe40000010803 */
[-C--:B------:R-:W-:Y:S04]  /*c420*/  HMMA.16816.F32 R60, R140, R150.reuse, R60 ;  /* 0x000000968c3c723c */ /* 0x080fe8000000183c */
[--C-:B------:R-:W-:Y:S01]  /*c430*/  FFMA.FTZ R31, R31, c[0x0][0x2d0], -R3.reuse ;  /* 0x0000b4001f1f7a23 */ /* 0x100fe20000010803 */
[----:B------:R4:W-:Y:S01]  /*c440*/  MUFU.EX2 R176, R26 ;  /* 0x0000001a00b07308 */ /* 0x0009e20000000800 */
[----:B------:R-:W-:Y:S02]  /*c450*/  FFMA.FTZ R3, R47, c[0x0][0x2d0], -R3 ;  /* 0x0000b4002f037a23 */ /* 0x000fe40000010803 */
[C---:B------:R-:W-:Y:S04]  /*c460*/  HMMA.16816.F32 R64, R136.reuse, R150, R64 ;  /* 0x000000968840723c */ /* 0x040fe80000001840 */
[C---:B------:R-:W-:Y:S02]  /*c470*/  FMUL.FTZ R92, R129.reuse, R92 ;  /* 0x0000005c815c7220 */ /* 0x040fe40000410000 */
[----:B------:R-:W-:Y:S01]  /*c480*/  FMUL.FTZ R93, R129, R93 ;  /* 0x0000005d815d7220 */ /* 0x000fe20000410000 */
[----:B------:R1:W-:Y:S01]  /*c490*/  MUFU.EX2 R175, R27 ;  /* 0x0000001b00af7308 */ /* 0x0003e20000000800 */
[C---:B------:R-:W-:Y:S01]  /*c4a0*/  FMUL.FTZ R94, R0.reuse, R94 ;  /* 0x0000005e005e7220 */ /* 0x040fe20000410000 */
[-C--:B--2---:R-:W-:Y:S03]  /*c4b0*/  HMMA.16816.F32 R68, R136, R144.reuse, R68 ;  /* 0x000000908844723c */ /* 0x084fe60000001844 */
[----:B------:R-:W-:Y:S02]  /*c4c0*/  FMUL.FTZ R95, R0, R95 ;  /* 0x0000005f005f7220 */ /* 0x000fe40000410000 */
[C---:B------:R-:W-:Y:S02]  /*c4d0*/  FMUL.FTZ R96, R131.reuse, R96 ;  /* 0x0000006083607220 */ /* 0x040fe40000410000 */
[----:B------:R-:W-:Y:S01]  /*c4e0*/  FMUL.FTZ R97, R131, R97 ;  /* 0x0000006183617220 */ /* 0x000fe20000410000 */
[C---:B------:R-:W-:Y:S01]  /*c4f0*/  HMMA.16816.F32 R72, R140.reuse, R144, R72 ;  /* 0x000000908c48723c */ /* 0x040fe20000001848 */
[----:B------:R-:W-:Y:S03]  /*c500*/  MUFU.EX2 R172, R30 ;  /* 0x0000001e00ac7308 */ /* 0x000fe60000000800 */
[C---:B------:R-:W-:Y:S01]  /*c510*/  FMUL.FTZ R98, R130.reuse, R98 ;  /* 0x0000006282627220 */ /* 0x040fe20000410000 */
[----:B----4-:R-:W-:Y:S01]  /*c520*/  F2FP.PACK_AB R26, R181, R182 ;  /* 0x000000b6b51a723e */ /* 0x010fe200000000ff */
[----:B------:R-:W-:Y:S02]  /*c530*/  FMUL.FTZ R99, R130, R99 ;  /* 0x0000006382637220 */ /* 0x000fe40000410000 */
[-C--:B------:R-:W-:Y:S03]  /*c540*/  HMMA.16816.F32 R76, R140, R146.reuse, R76 ;  /* 0x000000928c4c723c */ /* 0x080fe6000000184c */
[----:B------:R-:W2:Y:S01]  /*c550*/  MUFU.EX2 R171, R31 ;  /* 0x0000001f00ab7308 */ /* 0x000ea20000000800 */
[--C-:B------:R-:W-:Y:S01]  /*c560*/  FFMA.FTZ R48, R48, c[0x0][0x2d0], -R135.reuse ;  /* 0x0000b40030307a23 */ /* 0x100fe20000010887 */
        /* <DEDUP_REMOVED lines=13> */
[--C-:B------:R-:W-:Y:S02]  /*c640*/  FFMA.FTZ R50, R50, c[0x0][0x2d0], -R168.reuse ;  /* 0x0000b40032327a23 */ /* 0x100fe400000108a8 */
[----:B------:R-:W-:Y:S01]  /*c650*/  FFMA.FTZ R51, R51, c[0x0][0x2d0], -R168 ;  /* 0x0000b40033337a23 */ /* 0x000fe200000108a8 */
[-C--:B------:R-:W-:Y:S01]  /*c660*/  HMMA.16816.F32 R92, R140, R34.reuse, R92 ;  /* 0x000000228c5c723c */ /* 0x080fe2000000185c */
[----:B------:R2:W4:Y:S01]  /*c670*/  MUFU.EX2 R177, R25 ;  /* 0x0000001900b17308 */ /* 0x0005220000000800 */
[----:B------:R-:W4:Y:S02]  /*c680*/  LDSM.16.MT88.4 R140, [R206+0x1c80] ;  /* 0x001c8000ce8c783b */ /* 0x000f240000004200 */
[----:B-----5:R-:W-:Y:S02]  /*c690*/  FFMA.FTZ R0, R0, R231, R187 ;  /* 0x000000e700007223 */ /* 0x020fe400000100bb */
[----:B------:R-:W-:Y:S02]  /*c6a0*/  FFMA.FTZ R131, R131, R234, R221 ;  /* 0x000000ea83837223 */ /* 0x000fe400000100dd */
        /* <DEDUP_REMOVED lines=10> */
[----:B------:R-:W-:Y:S01]  /*c750*/  FFMA.FTZ R129, R129, R232, R191 ;  /* 0x000000e881817223 */ /* 0x000fe200000100bf */
[----:B--2---:R-:W-:Y:S08]  /*c760*/  F2FP.PACK_AB R25, R183, R184 ;  /* 0x000000b8b719723e */ /* 0x004ff000000000ff */
        /* <DEDUP_REMOVED lines=13> */
[----:B------:R1:W-:Y:S05]  /*c840*/  MUFU.EX2 R51, R44 ;  /* 0x0000002c00337308 */ /* 0x0003ea0000000800 */
[C---:B------:R-:W-:Y:S05]  /*c850*/  HMMA.16816.F32 R104, R28.reuse, R140, R104 ;  /* 0x0000008c1c68723c */ /* 0x040fea0000001868 */
[----:B------:R-:W-:Y:S03]  /*c860*/  MUFU.EX2 R164, R48 ;  /* 0x0000003000a47308 */ /* 0x000fe60000000800 */
[-C--:B------:R-:W-:Y:S07]  /*c870*/  HMMA.16816.F32 R108, R28, R142.reuse, R108 ;  /* 0x0000008e1c6c723c */ /* 0x080fee000000186c */
[----:B------:R2:W-:Y:S01]  /*c880*/  MUFU.EX2 R48, R3 ;  /* 0x0000000300307308 */ /* 0x0005e20000000800 */
[C---:B------:R-:W-:Y:S01]  /*c890*/  HMMA.16816.F32 R112, R24.reuse, R142, R112 ;  /* 0x0000008e1870723c */ /* 0x040fe20000001870 */
[----:B-1----:R-:W-:Y:S07]  /*c8a0*/  LDSM.16.MT88.4 R44, [R206+0x2c80] ;  /* 0x002c8000ce2c783b */ /* 0x002fee0000004200 */
[-C--:B-----5:R-:W-:Y:S08]  /*c8b0*/  HMMA.16816.F32 R116, R24, R32.reuse, R116 ;  /* 0x000000201874723c */ /* 0x0a0ff00000001874 */
        /* <DEDUP_REMOVED lines=102> */
.L_x_339:
        /* <DEDUP_REMOVED lines=15> */
.L_x_366:
[----:B------:R-:W2:Y:S01]  /*d010*/  LDL R13, [R1+0x38] ;  /* 0x00003800010d7983 */ /* 0x000ea20000100800 */
[----:B------:R-:W-:Y:S04]  /*d020*/  DEPBAR.LE SB0, 0x0 ;  /* 0x000080000000791a */ /* 0x000fe80000000000 */
[----:B------:R-:W3:Y:S01]  /*d030*/  LDL R12, [R1+0x34] ;  /* 0x00003400010c7983 */ /* 0x000ee20000100800 */
[C---:B------:R-:W-:Y:S01]  /*d040*/  ISETP.GE.AND P1, PT, R225.reuse, c[0x0][0x1d4], PT ;  /* 0x00007500e1007a0c */ /* 0x040fe20003f26270 */
[----:B------:R-:W-:Y:S01]  /*d050*/  IMAD.WIDE.U32 R2, R224, c[0x0][0x208], RZ ;  /* 0x00008200e0027a25 */ /* 0x000fe200078e00ff */
[----:B------:R-:W-:Y:S01]  /*d060*/  SHF.R.S32.HI R4, RZ, 0x1f, R222 ;  /* 0x0000001fff047819 */ /* 0x000fe200000114de */
[----:B------:R-:W1:Y:S01]  /*d070*/  S2R R5, SR_CTAID.Y ;  /* 0x0000000000057919 */ /* 0x000e620000002600 */
[----:B------:R-:W-:Y:S01]  /*d080*/  IADD3 R11, R225, 0x40, RZ ;  /* 0x00000040e10b7810 */ /* 0x000fe20007ffe0ff */
[----:B------:R-:W-:Y:S01]  /*d090*/  BSSY B0, `(.L_x_346) ;  /* 0x0000051000007945 */ /* 0x000fe20003800000 */
[----:B------:R-:W-:Y:S01]  /*d0a0*/  SHF.R.S32.HI R0, RZ, 0x1f, R224 ;  /* 0x0000001fff007819 */ /* 0x000fe200000114e0 */
[----:B------:R-:W4:Y:S01]  /*d0b0*/  S2R R8, SR_CTAID.Y ;  /* 0x0000000000087919 */ /* 0x000f220000002600 */
[----:B------:R-:W-:Y:S03]  /*d0c0*/  IMAD R4, R4, c[0x0][0x218], RZ ;  /* 0x0000860004047a24 */ /* 0x000fe600078e02ff */
[----:B------:R-:W-:Y:S01]  /*d0d0*/  BAR.SYNC.DEFER_BLOCKING 0x0 ;  /* 0x0000000000007b1d */ /* 0x000fe20000010000 */
[----:B------:R-:W-:Y:S02]  /*d0e0*/  IMAD R0, R0, c[0x0][0x208], RZ ;  /* 0x0000820000007a24 */ /* 0x000fe400078e02ff */
[----:B------:R-:W-:Y:S02]  /*d0f0*/  IMAD R4, R222, c[0x0][0x21c], R4 ;  /* 0x00008700de047a24 */ /* 0x000fe400078e0204 */
[----:B------:R-:W-:Y:S04]  /*d100*/  IMAD R0, R224, c[0x0][0x20c], R0 ;  /* 0x00008300e0007a24 */ /* 0x000fe800078e0200 */
[----:B------:R-:W-:Y:S04]  /*d110*/  IMAD.IADD R3, R3, 0x1, R0 ;  /* 0x0000000103037824 */ /* 0x000fe800078e0200 */
[----:B------:R-:W-:Y:S01]  /*d120*/  IMAD.WIDE.U32 R2, R222, c[0x0][0x218], R2 ;  /* 0x00008600de027a25 */ /* 0x000fe200078e0002 */
[----:B------:R-:W-:Y:S04]  /*d130*/  LDSM.16.M88.4 R48, [R207+0x6080] ;  /* 0x00608000cf30783b */ /* 0x000fe80000000200 */
[----:B------:R-:W-:Y:S04]  /*d140*/  LDSM.16.M88.4 R44, [R207+0x7080] ;  /* 0x00708000cf2c783b */ /* 0x000fe80000000200 */
[----:B------:R-:W-:Y:S04]  /*d150*/  LDSM.16.M88.4 R16, [R204+0x3c80] ;  /* 0x003c8000cc10783b */ /* 0x000fe80000000200 */
[----:B------:R-:W-:Y:S04]  /*d160*/  LDSM.16.M88.4 R32, [R204+0x4080] ;  /* 0x00408000cc20783b */ /* 0x000fe80000000200 */
[----:B------:R-:W-:Y:S01]  /*d170*/  LDSM.16.M88.4 R136, [R204+0x4480] ;  /* 0x00448000cc88783b */ /* 0x000fe20000000200 */
[----:B-1----:R-:W-:Y:S01]  /*d180*/  SHF.R.S32.HI R5, RZ, 0x1f, R5 ;  /* 0x0000001fff057819 */ /* 0x002fe20000011405 */
[----:B----4-:R-:W-:Y:S02]  /*d190*/  IMAD.WIDE.U32 R6, R8, c[0x0][0x210], RZ ;  /* 0x0000840008067a25 */ /* 0x010fe400078e00ff */
[----:B------:R-:W-:Y:S02]  /*d1a0*/  LDSM.16.M88.4 R160, [R208+0x6080] ;  /* 0x00608000d0a0783b */ /* 0x000fe40000000200 */
[----:B------:R-:W-:Y:S01]  /*d1b0*/  IMAD R5, R5, c[0x0][0x210], RZ ;  /* 0x0000840005057a24 */ /* 0x000fe200078e02ff */
[----:B------:R-:W-:Y:S01]  /*d1c0*/  IADD3 R0, P0, R6, R2, RZ ;  /* 0x0000000206007210 */ /* 0x000fe20007f1e0ff */
[----:B------:R-:W-:Y:S01]  /*d1d0*/  LDSM.16.M88.4 R168, [R208+0x7080] ;  /* 0x00708000d0a8783b */ /* 0x000fe20000000200 */
[----:B------:R-:W-:Y:S01]  /*d1e0*/  IADD3 R6, R225, 0x20, RZ ;  /* 0x00000020e1067810 */ /* 0x000fe20007ffe0ff */
[----:B------:R-:W-:Y:S02]  /*d1f0*/  IMAD R5, R8, c[0x0][0x214], R5 ;  /* 0x0000850008057a24 */ /* 0x000fe400078e0205 */
[----:B------:R-:W-:Y:S01]  /*d200*/  LDSM.16.M88.4 R164, [R209] ;  /* 0x00000000d1a4783b */ /* 0x000fe20000000200 */
[----:B------:R-:W-:Y:S01]  /*d210*/  SHF.R.S32.HI R6, RZ, 0x1f, R6 ;  /* 0x0000001fff067819 */ /* 0x000fe20000011406 */
[----:B------:R-:W-:Y:S01]  /*d220*/  IMAD.IADD R5, R7, 0x1, R5 ;  /* 0x0000000107057824 */ /* 0x000fe200078e0205 */
[----:B------:R-:W-:Y:S01]  /*d230*/  IADD3 R7, R225, 0x20, RZ ;  /* 0x00000020e1077810 */ /* 0x000fe20007ffe0ff */
[----:B------:R-:W-:Y:S03]  /*d240*/  LDSM.16.M88.4 R172, [R217] ;  /* 0x00000000d9ac783b */ /* 0x000fe60000000200 */
[----:B------:R-:W-:Y:S01]  /*d250*/  IADD3.X R3, R5, R3, R4, P0, !PT ;  /* 0x0000000305037210 */ /* 0x000fe200007fe404 */
[----:B------:R-:W-:Y:S01]  /*d260*/  LDSM.16.M88.4 R176, [R216] ;  /* 0x00000000d8b0783b */ /* 0x000fe20000000200 */
[C---:B------:R-:W-:Y:S02]  /*d270*/  LEA R10, P0, R0.reuse, c[0x0][0x1f8], 0x1 ;  /* 0x00007e00000a7a11 */ /* 0x040fe400078008ff */
[----:B------:R-:W-:Y:S02]  /*d280*/  IADD3 R5, R225, 0x40, RZ ;  /* 0x00000040e1057810 */ /* 0x000fe40007ffe0ff */
[----:B------:R-:W-:Y:S02]  /*d290*/  LEA.HI.X R3, R0, c[0x0][0x1fc], R3, 0x1, P0 ;  /* 0x00007f0000037a11 */ /* 0x000fe400000f0c03 */
[----:B------:R-:W-:Y:S01]  /*d2a0*/  LEA.HI R6, R6, R7, RZ, 0x3 ;  /* 0x0000000706067211 */ /* 0x000fe200078f18ff */
[----:B------:R-:W1:Y:S01]  /*d2b0*/  SHFL.IDX PT, R0, R10, RZ, 0x1c1f ;  /* 0x001c1fff0a007589 */ /* 0x000e6200000e0000 */
[----:B------:R-:W-:Y:S02]  /*d2c0*/  SHF.R.S32.HI R5, RZ, 0x1f, R5 ;  /* 0x0000001fff057819 */ /* 0x000fe40000011405 */
[----:B------:R-:W-:Y:S01]  /*d2d0*/  LOP3.LUT R6, R6, 0xfffffff8, RZ, 0xc0, !PT ;  /* 0xfffffff806067812 */ /* 0x000fe200078ec0ff */
[----:B------:R-:W4:Y:S01]  /*d2e0*/  SHFL.IDX PT, R2, R3, RZ, 0x1c1f ;  /* 0x001c1fff03027589 */ /* 0x000f2200000e0000 */
[----:B------:R-:W-:Y:S03]  /*d2f0*/  LEA.HI R5, R5, R11, RZ, 0x3 ;  /* 0x0000000b05057211 */ /* 0x000fe600078f18ff */
[----:B------:R-:W-:Y:S01]  /*d300*/  IMAD.SHL.U32 R134, R6, 0x2, RZ ;  /* 0x0000000206867824 */ /* 0x000fe200078e00ff */
[----:B------:R-:W-:Y:S01]  /*d310*/  LOP3.LUT R5, R5, 0xfffffff8, RZ, 0xc0, !PT ;  /* 0xfffffff805057812 */ /* 0x000fe200078ec0ff */
[----:B------:R-:W5:Y:S04]  /*d320*/  S2R R11, SR_TID.X ;  /* 0x00000000000b7919 */ /* 0x000f680000002100 */
[----:B------:R-:W-:Y:S01]  /*d330*/  IMAD.SHL.U32 R219, R5, 0x2, RZ ;  /* 0x0000000205db7824 */ /* 0x000fe200078e00ff */
[----:B-1----:R-:W-:Y:S05]  /*d340*/  IADD3 R8, P0, R0, R237, RZ ;  /* 0x000000ed00087210 */ /* 0x002fea0007f1e0ff */
[----:B----4-:R-:W-:Y:S05]  /*d350*/  IMAD.X R9, R2, 0x1, R227, P0 ;  /* 0x0000000102097824 */ /* 0x010fea00000e06e3 */
[----:B------:R-:W-:Y:S01]  /*d360*/  @!PT LDS RZ, [RZ] ;  /* 0x00000000fffff984 */ /* 0x000fe20000000800 */
[----:B------:R1:W-:Y:S01]  /*d370*/  LDGSTS.E.BYPASS.LTC128B.128 [R218+0x1880], [R8.64], !P1 ;  /* 0x0188000008da7fae */ /* 0x0003e2000c901d46 */
[----:B-----5:R-:W-:Y:S02]  /*d380*/  ISETP.GT.AND P1, PT, R11, 0x3f, PT ;  /* 0x0000003f0b00780c */ /* 0x020fe40003f24270 */
        /* <DEDUP_REMOVED lines=14> */
[----:B-1----:R1:W2:Y:S04]  /*d470*/  SHFL.IDX PT, R4, R3, 0x1, 0x1c1f ;  /* 0x003c1f0003047f89 */ /* 0x0022a800000e0000 */
[----:B------:R1:W3:Y:S02]  /*d480*/  SHFL.IDX PT, R0, R10, 0x1, 0x1c1f ;  /* 0x003c1f000a007f89 */ /* 0x0002e400000e0000 */
.L_x_387:
[C---:B-1----:R-:W-:Y:S02]  /*d490*/  IADD3 R10, R225.reuse, 0x20, RZ ;  /* 0x00000020e10a7810 */ /* 0x042fe40007ffe0ff */
[C---:B------:R-:W-:Y:S02]  /*d4a0*/  ISETP.GE.AND P3, PT, R225.reuse, c[0x0][0x1d4], PT ;  /* 0x00007500e1007a0c */ /* 0x040fe40003f66270 */
        /* <DEDUP_REMOVED lines=15> */
.L_x_347:
[----:B------:R-:W-:Y:S05]  /*d5a0*/  BSYNC B0 ;  /* 0x0000000000007941 */ /* 0x000fea0003800000 */
.L_x_346:
[----:B------:R-:W0:Y:S01]  /*d5b0*/  LDGDEPBAR ;  /* 0x00000000000079af */ /* 0x000e220000000000 */
[----:B------:R-:W-:Y:S01]  /*d5c0*/  WARPSYNC 0xffffffff ;  /* 0xffffffff00007948 */ /* 0x000fe20003800000 */
[-C--:B-1----:R-:W-:Y:S06]  /*d5d0*/  HMMA.16816.F32 R4, R48, R16.reuse, RZ ;  /* 0x000000103004723c */ /* 0x082fec00000018ff */
        /* <DEDUP_REMOVED lines=40> */
[----:B------:R-:W-:Y:S07]  /*d860*/  LDSM.16.M88.4 R184, [R212] ;  /* 0x00000000d4b8783b */ /* 0x000fee0000000200 */
[-C--:B----4-:R-:W-:Y:S08]  /*d870*/  HMMA.16816.F32 R20, R180, R136.reuse, R20 ;  /* 0x00000088b414723c */ /* 0x090ff00000001814 */
[C---:B------:R-:W-:Y:S08]  /*d880*/  HMMA.16816.F32 R24, R188.reuse, R136, R24 ;  /* 0x00000088bc18723c */ /* 0x040ff00000001818 */
[-C--:B------:R-:W-:Y:S08]  /*d890*/  HMMA.16816.F32 R28, R188, R138.reuse, R28 ;  /* 0x0000008abc1c723c */ /* 0x080ff0000000181c */
[C---:B------:R-:W-:Y:S01]  /*d8a0*/  HMMA.16816.F32 R32, R180.reuse, R138, R32 ;  /* 0x0000008ab420723c */ /* 0x040fe20000001820 */
[----:B------:R-:W-:Y:S07]  /*d8b0*/  LDSM.16.M88.4 R136, [R207+0xa080] ;  /* 0x00a08000cf88783b */ /* 0x000fee0000000200 */
[-C--:B-----5:R-:W-:Y:S08]  /*d8c0*/  HMMA.16816.F32 R36, R180, R164.reuse, R36 ;  /* 0x000000a4b424723c */ /* 0x0a0ff00000001824 */
[C---:B------:R-:W-:Y:S08]  /*d8d0*/  HMMA.16816.F32 R40, R188.reuse, R164, R40 ;  /* 0x000000a4bc28723c */ /* 0x040ff00000001828 */
[-C--:B------:R-:W-:Y:S01]  /*d8e0*/  HMMA.16816.F32 R44, R188, R166.reuse, R44 ;  /* 0x000000a6bc2c723c */ /* 0x080fe2000000182c */
[----:B------:R-:W-:Y:S07]  /*d8f0*/  LDSM.16.M88.4 R188, [R208+0xb080] ;  /* 0x00b08000d0bc783b */ /* 0x000fee0000000200 */
[----:B------:R-:W-:Y:S01]  /*d900*/  HMMA.16816.F32 R48, R180, R166, R48 ;  /* 0x000000a6b430723c */ /* 0x000fe20000001830 */
[----:B------:R-:W1:Y:S07]  /*d910*/  LDSM.16.M88.4 R164, [R204+0x5480] ;  /* 0x00548000cca4783b */ /* 0x000e6e0000000200 */
[-C--:B------:R-:W-:Y:S01]  /*d920*/  HMMA.16816.F32 R4, R192, R196.reuse, R4 ;  /* 0x000000c4c004723c */ /* 0x080fe20000001804 */
[----:B------:R-:W3:Y:S07]  /*d930*/  LDSM.16.M88.4 R180, [R204+0x5c80] ;  /* 0x005c8000ccb4783b */ /* 0x000eee0000000200 */
        /* <DEDUP_REMOVED lines=21> */
[-C--:B------:R-:W-:Y:S08]  /*da90*/  HMMA.16816.F32 R20, R136, R176.reuse, R20 ;  /* 0x000000b08814723c */ /* 0x080ff00000001814 */
[C---:B------:R-:W-:Y:S08]  /*daa0*/  HMMA.16816.F32 R24, R172.reuse, R176, R24 ;  /* 0x000000b0ac18723c */ /* 0x040ff00000001818 */
[-C--:B------:R-:W-:Y:S08]  /*dab0*/  HMMA.16816.F32 R28, R172, R178.reuse, R28 ;  /* 0x000000b2ac1c723c */ /* 0x080ff0000000181c */
[C---:B------:R-:W-:Y:S08]  /*dac0*/  HMMA.16816.F32 R32, R136.reuse, R178, R32 ;  /* 0x000000b28820723c */ /* 0x040ff00000001820 */
[-C--:B---3--:R-:W-:Y:S08]  /*dad0*/  HMMA.16816.F32 R36, R136, R180.reuse, R36 ;  /* 0x000000b48824723c */ /* 0x088ff00000001824 */
        /* <DEDUP_REMOVED lines=23> */
[----:B------:R-:W5:Y:S04]  /*dc50*/  LDL R128, [R1+0x30] ;  /* 0x0000300001807983 */ /* 0x000f680000100800 */
[----:B------:R-:W1:Y:S04]  /*dc60*/  S2R R228, SR_CTAID.Y ;  /* 0x0000000000e47919 */ /* 0x000e680000002600 */
[----:B------:R-:W1:Y:S02]  /*dc70*/  S2R R231, SR_CTAID.Y ;  /* 0x0000000000e77919 */ /* 0x000e640000002600 */
[----:B-1----:R-:W-:Y:S01]  /*dc80*/  SHF.R.S32.HI R228, RZ, 0x1f, R228 ;  /* 0x0000001fffe47819 */ /* 0x002fe200000114e4 */
[C---:B------:R-:W-:Y:S04]  /*dc90*/  IMAD.WIDE.U32 R232, R231.reuse, c[0x0][0x1e8], RZ ;  /* 0x00007a00e7e87a25 */ /* 0x040fe800078e00ff */
[----:B------:R-:W-:Y:S04]  /*dca0*/  IMAD R228, R228, c[0x0][0x1e8], RZ ;  /* 0x00007a00e4e47a24 */ /* 0x000fe800078e02ff */
[----:B------:R-:W-:Y:S01]  /*dcb0*/  IMAD R228, R231, c[0x0][0x1ec], R228 ;  /* 0x00007b00e7e47a24 */ /* 0x000fe200078e02e4 */
[----:B------:R-:W-:Y:S03]  /*dcc0*/  IADD3 R231, R225, 0x20, RZ ;  /* 0x00000020e1e77810 */ /* 0x000fe60007ffe0ff */
[----:B------:R-:W-:Y:S01]  /*dcd0*/  IMAD.IADD R228, R233, 0x1, R228 ;  /* 0x00000001e9e47824 */ /* 0x000fe200078e02e4 */
[----:B------:R-:W-:Y:S01]  /*dce0*/  ISETP.GE.AND P4, PT, R231, c[0x0][0x1d4], PT ;  /* 0x00007500e7007a0c */ /* 0x000fe20003f86270 */
        /* <DEDUP_REMOVED lines=31> */
[----:B-1----:R-:W-:Y:S05]  /*dee0*/  @P1 IADD3 R164, P0, R0, R237, RZ ;  /* 0x000000ed00a41210 */ /* 0x002fea0007f1e0ff */
[----:B--2---:R-:W-:Y:S01]  /*def0*/  @P1 IMAD.X R165, R2, 0x1, R227, P0 ;  /* 0x0000000102a51824 */ /* 0x004fe200000e06e3 */
[-C--:B------:R-:W-:Y:S04]  /*df00*/  @P1 IADD3 R162, P0, R0, R134.reuse, RZ ;  /* 0x0000008600a21210 */ /* 0x080fe80007f1e0ff */
[----:B------:R-:W-:Y:S01]  /*df10*/  @!PT LDS RZ, [RZ] ;  /* 0x00000000fffff984 */ /* 0x000fe20000000800 */
[----:B------:R1:W-:Y:S01]  /*df20*/  @P1 LDGSTS.E.BYPASS.LTC128B.128 [R218+0x3c80], [R164.64], !P5 ;  /* 0x03c80000a4da1fae */ /* 0x0003e2000e901d46 */
[--C-:B------:R-:W-:Y:S01]  /*df30*/  @P1 IMAD.X R163, R2, 0x1, R220.reuse, P0 ;  /* 0x0000000102a31824 */ /* 0x100fe200000e06dc */
[-C--:B------:R-:W-:Y:S02]  /*df40*/  @P1 IADD3 R160, P0, R0, R219.reuse, RZ ;  /* 0x000000db00a01210 */ /* 0x080fe40007f1e0ff */
        /* <DEDUP_REMOVED lines=15> */
.L_x_349:
[----:B------:R-:W2:Y:S01]  /*e040*/  LDL R2, [R1+0x18] ;  /* 0x0000180001027983 */ /* 0x000ea20000100800 */
[----:B------:R-:W-:Y:S02]  /*e050*/  IMAD.MOV.U32 R0, RZ, RZ, c[0x0][0x2c4] ;  /* 0x0000b100ff007624 */ /* 0x000fe400078e00ff */
[----:B------:R-:W-:Y:S01]  /*e060*/  IMAD.MOV.U32 R179, RZ, RZ, c[0x0][0x32c] ;  /* 0x0000cb00ffb37624 */ /* 0x000fe200078e00ff */
[----:B------:R-:W0:Y:S02]  /*e070*/  LDGDEPBAR ;  /* 0x00000000000079af */ /* 0x000e240000000000 */
[----:B------:R-:W-:Y:S02]  /*e080*/  ISETP.NE.AND P0, PT, R0, 0x1, PT ;  /* 0x000000010000780c */ /* 0x000fe40003f05270 */
[----:B------:R-:W-:Y:S11]  /*e090*/  ISETP.GE.AND P1, PT, R179, 0x1, PT ;  /* 0x00000001b300780c */ /* 0x000ff60003f26270 */
[----:B--2---:R-:W-:Y:S04]  /*e0a0*/  @P0 IMAD.HI.U32 R0, R2, c[0x0][0x2c8], RZ ;  /* 0x0000b20002000a27 */ /* 0x004fe800078e00ff */
[----:B------:R-:W-:Y:S01]  /*e0b0*/  IMAD.MOV.U32 R134, RZ, RZ, R2 ;  /* 0x000000ffff867224 */ /* 0x000fe200078e0002 */
[----:B------:R-:W-:Y:S01]  /*e0c0*/  @P0 SHF.R.U32.HI R134, RZ, c[0x0][0x2cc], R0 ;  /* 0x0000b300ff860a19 */ /* 0x000fe20000011600 */
[----:B------:R-:W-:Y:S04]  /*e0d0*/  IMAD R2, R223, -0x30, RZ ;  /* 0xffffffd0df027824 */ /* 0x000fe800078e02ff */
[----:B------:R-:W2:Y:S01]  /*e0e0*/  SHFL.IDX PT, R3, R134, RZ, 0x1c1f ;  /* 0x001c1fff86037589 */ /* 0x000ea200000e0000 */
[C---:B-1----:R-:W-:Y:S02]  /*e0f0*/  IADD3 R137, -R251.reuse, 0x1, R2 ;  /* 0x00000001fb897810 */ /* 0x042fe40007ffe102 */
[----:B------:R-:W-:Y:S02]  /*e100*/  IADD3 R138, -R251, R2, RZ ;  /* 0x00000002fb8a7210 */ /* 0x000fe40007ffe1ff */
[----:B------:R-:W-:Y:S04]  /*e110*/  IADD3 R137, -R230, R137, R229 ;  /* 0x00000089e6897210 */ /* 0x000fe80007ffe1e5 */
[C---:B------:R-:W-:Y:S02]  /*e120*/  IADD3 R136, R137.reuse, c[0x0][0x328], RZ ;  /* 0x0000ca0089887a10 */ /* 0x040fe40007ffe0ff */
[----:B------:R-:W-:Y:S04]  /*e130*/  IADD3 R137, R137, UR4, RZ ;  /* 0x0000000489897c10 */ /* 0x000fe8000fffe0ff */
[----:B--2---:R-:W-:Y:S01]  /*e140*/  IADD3 R0, R137, R3, RZ ;  /* 0x0000000389007210 */ /* 0x004fe20007ffe0ff */
        /* <DEDUP_REMOVED lines=15> */
.L_x_352:
[----:B------:R-:W-:Y:S04]  /*e240*/  MOV R132, 0x1 ;  /* 0x0000000100847802 */ /* 0x000fe80000000f00 */
[----:B------:R-:W-:Y:S11]  /*e250*/  ISETP.NE.AND P0, PT, R132, c[0x0][0x32c], PT ;  /* 0x0000cb0084007a0c */ /* 0x000ff60003f05270 */
[----:B------:R-:W-:Y:S02]  /*e260*/  @!UPT UIADD3 URZ, URZ, URZ, URZ ;  /* 0x0000003f3f3ff290 */ /* 0x000fe4000fffe03f */
[----:B------:R-:W-:Y:S05]  /*e270*/  @P0 IMAD.HI.U32 R132, R3, c[0x0][0x330], RZ ;  /* 0x0000cc0003840a27 */ /* 0x000fea00078e00ff */
[----:B------:R-:W-:Y:S02]  /*e280*/  @P0 SHF.R.U32.HI R3, RZ, c[0x0][0x334], R132 ;  /* 0x0000cd00ff030a19 */ /* 0x000fe40000011684 */
.L_x_353:
[----:B------:R-:W-:Y:S05]  /*e290*/  BSYNC B0 ;  /* 0x0000000000007941 */ /* 0x000fea0003800000 */
.L_x_351:
[----:B------:R-:W-:Y:S05]  /*e2a0*/  IMAD R3, R3, c[0x0][0x32c], R138 ;  /* 0x0000cb0003037a24 */ /* 0x000fea00078e028a */
[----:B------:R-:W-:Y:S02]  /*e2b0*/  IADD3 R132, R3, c[0x0][0x32c], RZ ;  /* 0x0000cb0003847a10 */ /* 0x000fe40007ffe0ff */
[----:B------:R-:W-:Y:S02]  /*e2c0*/  IMNMX R0, R0, R3, !PT ;  /* 0x0000000300007217 */ /* 0x000fe40007800200 */
[----:B------:R-:W-:Y:S02]  /*e2d0*/  IMNMX R128, R128, R132, PT ;  /* 0x0000008480807217 */ /* 0x000fe40003800200 */
.L_x_350:
        /* <DEDUP_REMOVED lines=17> */
.L_x_356:
[----:B------:R-:W-:Y:S04]  /*e3f0*/  MOV R139, 0x1 ;  /* 0x00000001008b7802 */ /* 0x000fe80000000f00 */
[----:B------:R-:W-:Y:S11]  /*e400*/  ISETP.NE.AND P0, PT, R139, c[0x0][0x32c], PT ;  /* 0x0000cb008b007a0c */ /* 0x000ff60003f05270 */
[----:B------:R-:W-:Y:S02]  /*e410*/  @!UPT UIADD3 URZ, URZ, URZ, URZ ;  /* 0x0000003f3f3ff290 */ /* 0x000fe4000fffe03f */
[----:B------:R-:W-:Y:S05]  /*e420*/  @P0 IMAD.HI.U32 R139, R133, c[0x0][0x330], RZ ;  /* 0x0000cc00858b0a27 */ /* 0x000fea00078e00ff */
[----:B------:R-:W-:Y:S02]  /*e430*/  @P0 SHF.R.U32.HI R133, RZ, c[0x0][0x334], R139 ;  /* 0x0000cd00ff850a19 */ /* 0x000fe4000001168b */
.L_x_357:
[----:B------:R-:W-:Y:S05]  /*e440*/  BSYNC B0 ;  /* 0x0000000000007941 */ /* 0x000fea0003800000 */
.L_x_355:
[----:B------:R-:W-:Y:S05]  /*e450*/  IMAD R133, R133, c[0x0][0x32c], R138 ;  /* 0x0000cb0085857a24 */ /* 0x000fea00078e028a */
[----:B------:R-:W-:Y:S02]  /*e460*/  IADD3 R139, R133, c[0x0][0x32c], RZ ;  /* 0x0000cb00858b7a10 */ /* 0x000fe40007ffe0ff */
[----:B------:R-:W-:Y:S02]  /*e470*/  IMNMX R3, R3, R133, !PT ;  /* 0x0000008503037217 */ /* 0x000fe40007800200 */
[----:B------:R-:W-:Y:S02]  /*e480*/  IMNMX R132, R132, R139, PT ;  /* 0x0000008b84847217 */ /* 0x000fe40003800200 */
.L_x_354:
        /* <DEDUP_REMOVED lines=55> */
[----:B------:R-:W-:Y:S01]  /*e800*/  ISETP.GE.AND P0, PT, R179, 0x1, PT ;  /* 0x00000001b300780c */ /* 0x000fe20003f06270 */
[--C-:B-1----:R-:W-:Y:S02]  /*e810*/  IMAD.IADD R2, R136, 0x1, R4.reuse ;  /* 0x0000000188027824 */ /* 0x102fe400078e0204 */
[----:B------:R-:W-:Y:S10]  /*e820*/  IMAD.IADD R0, R137, 0x1, R4 ;  /* 0x0000000189007824 */ /* 0x000ff400078e0204 */
        /* <DEDUP_REMOVED lines=14> */
.L_x_360:
[----:B------:R-:W-:Y:S04]  /*e910*/  MOV R20, 0x1 ;  /* 0x0000000100147802 */ /* 0x000fe80000000f00 */
[----:B------:R-:W-:Y:S11]  /*e920*/  ISETP.NE.AND P0, PT, R20, c[0x0][0x32c], PT ;  /* 0x0000cb0014007a0c */ /* 0x000ff60003f05270 */
[----:B------:R-:W-:Y:S02]  /*e930*/  @!UPT UIADD3 URZ, URZ, URZ, URZ ;  /* 0x0000003f3f3ff290 */ /* 0x000fe4000fffe03f */
[----:B------:R-:W-:Y:S05]  /*e940*/  @P0 IMAD.HI.U32 R20, R4, c[0x0][0x330], RZ ;  /* 0x0000cc0004140a27 */ /* 0x000fea00078e00ff */
[----:B------:R-:W-:Y:S02]  /*e950*/  @P0 SHF.R.U32.HI R4, RZ, c[0x0][0x334], R20 ;  /* 0x0000cd00ff040a19 */ /* 0x000fe40000011614 */
.L_x_361:
[----:B------:R-:W-:Y:S05]  /*e960*/  BSYNC B0 ;  /* 0x0000000000007941 */ /* 0x000fea0003800000 */
.L_x_359:
[----:B------:R-:W-:Y:S05]  /*e970*/  IMAD R4, R4, c[0x0][0x32c], R138 ;  /* 0x0000cb0004047a24 */ /* 0x000fea00078e028a */
[----:B------:R-:W-:Y:S02]  /*e980*/  IADD3 R20, R4, c[0x0][0x32c], RZ ;  /* 0x0000cb0004147a10 */ /* 0x000fe40007ffe0ff */
[----:B------:R-:W-:Y:S02]  /*e990*/  IMNMX R0, R0, R4, !PT ;  /* 0x0000000400007217 */ /* 0x000fe40007800200 */
[----:B------:R-:W-:Y:S02]  /*e9a0*/  IMNMX R2, R2, R20, PT ;  /* 0x0000001402027217 */ /* 0x000fe40003800200 */
.L_x_358:
        /* <DEDUP_REMOVED lines=103> */
.L_x_364:
[----:B------:R-:W-:Y:S04]  /*f020*/  MOV R4, 0x1 ;  /* 0x0000000100047802 */ /* 0x000fe80000000f00 */
[----:B------:R-:W-:Y:S11]  /*f030*/  ISETP.NE.AND P0, PT, R4, c[0x0][0x32c], PT ;  /* 0x0000cb0004007a0c */ /* 0x000ff60003f05270 */
[----:B------:R-:W-:Y:S02]  /*f040*/  @!UPT UIADD3 URZ, URZ, URZ, URZ ;  /* 0x0000003f3f3ff290 */ /* 0x000fe4000fffe03f */
[----:B------:R-:W-:Y:S05]  /*f050*/  @P0 IMAD.HI.U32 R4, R3, c[0x0][0x330], RZ ;  /* 0x0000cc0003040a27 */ /* 0x000fea00078e00ff */
[----:B------:R-:W-:Y:S02]  /*f060*/  @P0 SHF.R.U32.HI R3, RZ, c[0x0][0x334], R4 ;  /* 0x0000cd00ff030a19 */ /* 0x000fe40000011604 */
.L_x_365:
[----:B------:R-:W-:Y:S05]  /*f070*/  BSYNC B0 ;  /* 0x0000000000007941 */ /* 0x000fea0003800000 */
.L_x_363:
[----:B------:R-:W-:Y:S05]  /*f080*/  IMAD R138, R3, c[0x0][0x32c], R138 ;  /* 0x0000cb00038a7a24 */ /* 0x000fea00078e028a */
[----:B------:R-:W-:Y:S02]  /*f090*/  IADD3 R3, R138, c[0x0][0x32c], RZ ;  /* 0x0000cb008a037a10 */ /* 0x000fe40007ffe0ff */
[----:B------:R-:W-:Y:S02]  /*f0a0*/  IMNMX R0, R0, R138, !PT ;  /* 0x0000008a00007217 */ /* 0x000fe40007800200 */
[----:B------:R-:W-:Y:S02]  /*f0b0*/  IMNMX R2, R2, R3, PT ;  /* 0x0000000302027217 */ /* 0x000fe40003800200 */
.L_x_362:
        /* <DEDUP_REMOVED lines=53> */
[----:B------:R-:W-:Y:S01]  /*f410*/  ISETP.GT.AND P0, PT, R0, 0x28, !P2 ;  /* 0x000000280000780c */ /* 0x000fe20005704270 */
[----:B------:R-:W-:Y:S03]  /*f420*/  LDSM.16.MT88.4 R40, [R205+0x2480] ;  /* 0x00248000cd28783b */ /* 0x000fe60000004200 */
        /* <DEDUP_REMOVED lines=29> */
[----:B------:R-:W1:Y:S02]  /*f600*/  SHFL.BFLY PT, R2, R0, 0x2, 0x1f ;  /* 0x0c401f0000027f89 */ /* 0x000e6400000e0000 */
[----:B-1----:R-:W-:Y:S06]  /*f610*/  FMNMX.FTZ R0, R0, R2, !PT ;  /* 0x0000000200007209 */ /* 0x002fec0007810000 */
[----:B------:R-:W1:Y:S02]  /*f620*/  SHFL.BFLY PT, R133, R0, 0x1, 0x1f ;  /* 0x0c201f0000857f89 */ /* 0x000e6400000e0000 */
[----:B-1----:R-:W-:Y:S02]  /*f630*/  FMNMX.FTZ R133, R0, R133, !PT ;  /* 0x0000008500857209 */ /* 0x002fe40007810000 */
        /* <DEDUP_REMOVED lines=28> */
[----:B------:R-:W-:Y:S01]  /*f800*/  FFMA.FTZ R6, R12, c[0x0][0x2d0], -R49 ;  /* 0x0000b4000c067a23 */ /* 0x000fe20000010831 */
        /* <DEDUP_REMOVED lines=12> */
[----:B-1----:R-:W-:Y:S01]  /*f8d0*/  FMNMX.FTZ R128, R2, R0, !PT ;  /* 0x0000000002807209 */ /* 0x002fe20007810000 */
[--C-:B------:R-:W-:Y:S03]  /*f8e0*/  FFMA.FTZ R0, R32, c[0x0][0x2d0], -R27.reuse ;  /* 0x0000b40020007a23 */ /* 0x100fe6000001081b */
[C---:B------:R-:W-:Y:S01]  /*f8f0*/  FSETP.NEU.FTZ.AND P0, PT, R128.reuse, -INF , PT ;  /* 0xff8000008000780b */ /* 0x040fe20003f1d000 */
[----:B------:R1:W1:Y:S01]  /*f900*/  MUFU.EX2 R233, R0 ;  /* 0x0000000000e97308 */ /* 0x0002620000000800 */
[C---:B------:R-:W-:Y:S02]  /*f910*/  FMUL.FTZ R50, R128.reuse, c[0x0][0x2d0] ;  /* 0x0000b40080327a20 */ /* 0x040fe40000410000 */
[----:B------:R-:W-:Y:S03]  /*f920*/  FSEL R2, R128, RZ, P0 ;  /* 0x000000ff80027208 */ /* 0x000fe60000000000 */
[----:B------:R-:W-:Y:S02]  /*f930*/  FSEL R50, R50, RZ, P0 ;  /* 0x000000ff32327208 */ /* 0x000fe40000000000 */
[----:B------:R-:W-:Y:S03]  /*f940*/  ISETP.GT.AND P0, PT, R223, R238, PT ;  /* 0x000000eedf00720c */ /* 0x000fe60003f04270 */
[----:B------:R-:W-:Y:S04]  /*f950*/  FFMA.FTZ R6, R14, c[0x0][0x2d0], -R50 ;  /* 0x0000b4000e067a23 */ /* 0x000fe80000010832 */
[----:B------:R-:W-:Y:S01]  /*f960*/  MUFU.EX2 R200, R6 ;  /* 0x0000000600c87308 */ /* 0x000fe20000000800 */
[----:B-1----:R-:W-:Y:S01]  /*f970*/  FFMA.FTZ R0, R161, c[0x0][0x2d0], -R27 ;  /* 0x0000b400a1007a23 */ /* 0x002fe2000001081b */
[----:B------:R-:W-:Y:S08]  /*f980*/  F2FP.PACK_AB R28, R234, R233 ;  /* 0x000000e9ea1c723e */ /* 0x000ff000000000ff */
[----:B------:R1:W1:Y:S02]  /*f990*/  MUFU.EX2 R236, R0 ;  /* 0x0000000000ec7308 */ /* 0x0002640000000800 */
[--C-:B-1----:R-:W-:Y:S01]  /*f9a0*/  FFMA.FTZ R0, R18, c[0x0][0x2d0], -R48.reuse ;  /* 0x0000b40012007a23 */ /* 0x102fe20000010830 */
[----:B------:R-:W-:Y:S07]  /*f9b0*/  F2FP.PACK_AB R30, R236, R235 ;  /* 0x000000ebec1e723e */ /* 0x000fee00000000ff */
[----:B------:R1:W-:Y:S02]  /*f9c0*/  MUFU.EX2 R221, R0 ;  /* 0x0000000000dd7308 */ /* 0x0003e40000000800 */
[--C-:B-1----:R-:W-:Y:S08]  /*f9d0*/  FFMA.FTZ R0, R19, c[0x0][0x2d0], -R48.reuse ;  /* 0x0000b40013007a23 */ /* 0x102ff00000010830 */
[----:B------:R1:W1:Y:S02]  /*f9e0*/  MUFU.EX2 R228, R0 ;  /* 0x0000000000e47308 */ /* 0x0002640000000800 */
[--C-:B-1----:R-:W-:Y:S01]  /*f9f0*/  FFMA.FTZ R0, R21, c[0x0][0x2d0], -R48.reuse ;  /* 0x0000b40015007a23 */ /* 0x102fe20000010830 */
[----:B------:R-:W-:Y:S07]  /*fa00*/  F2FP.PACK_AB R29, R228, R221 ;  /* 0x000000dde41d723e */ /* 0x000fee00000000ff */
        /* <DEDUP_REMOVED lines=139> */
[----:B------:R-:W-:Y:S02]  /*102c0*/  FMUL.FTZ R91, R0, R91 ;  /* 0x0000005b005b7220 */ /* 0x000fe40000410000 */
        /* <DEDUP_REMOVED lines=13> */
[----:B------:R-:W-:Y:S01]  /*103a0*/  FMUL.FTZ R99, R24, R99 ;  /* 0x0000006318637220 */ /* 0x000fe20000410000 */
        /* <DEDUP_REMOVED lines=201> */
.L_x_345:
[----:B------:R-:W2:Y:S04]  /*11040*/  LDL.LU R0, [R1+0x8] ;  /* 0x0000080001007983 */ /* 0x000ea80000300800 */
[----:B------:R-:W3:Y:S04]  /*11050*/  LDL.LU R3, [R1] ;  /* 0x0000000001037983 */ /* 0x000ee80000300800 */
[----:B------:R-:W4:Y:S04]  /*11060*/  LDL.LU R4, [R1+0x4] ;  /* 0x0000040001047983 */ /* 0x000f280000300800 */
[----:B------:R-:W5:Y:S01]  /*11070*/  LDL.LU R2, [R1+0xc] ;  /* 0x00000c0001027983 */ /* 0x000f620000300800 */
[----:B------:R-:W-:-:S02]  /*11080*/  MOV R50, 0xff800000 ;  /* 0xff80000000327802 */ /* 0x000fc40000000f00 */
        /* <DEDUP_REMOVED lines=23> */
[----:B------:R-:W-:-:S05]  /*11200*/  FSETP.NE.FTZ.AND P1, PT, R6, RZ, PT ;  /* 0x000000ff0600720b */ /* 0x000fca0003f35000 */
[----:B------:R-:W1:Y:S01]  /*11210*/  @P3 MUFU.RCP R0, R10 ;  /* 0x0000000a00003308 */ /* 0x000e620000001000 */
[----:B------:R-:W-:-:S07]  /*11220*/  FSETP.NE.FTZ.AND P0, PT, R5, RZ, PT ;  /* 0x000000ff0500720b */ /* 0x000fce0003f15000 */
[----:B------:R-:W-:Y:S06]  /*11230*/  @P2 MUFU.RCP R3, R8 ;  /* 0x0000000800032308 */ /* 0x000fec0000001000 */
[----:B------:R-:W-:Y:S01]  /*11240*/  @P0 MOV R7, 0x3f317218 ;  /* 0x3f31721800070802 */ /* 0x000fe20000000f00 */
[C---:B-1----:R-:W-:Y:S01]  /*11250*/  FMUL.FTZ R140, R0.reuse, R140 ;  /* 0x0000008c008c7220 */ /* 0x042fe20000410000 */
[----:B------:R-:W1:Y:S01]  /*11260*/  @P1 MUFU.RCP R2, R6 ;  /* 0x0000000600021308 */ /* 0x000e620000001000 */
        /* <DEDUP_REMOVED lines=15> */
[C---:B------:R-:W-:Y:S01]  /*11360*/  FMUL.FTZ R28, R0.reuse, R53 ;  /* 0x00000035001c7220 */ /* 0x040fe20000410000 */
[----:B------:R-:W-:Y:S01]  /*11370*/  MOV R53, 0xff800000 ;  /* 0xff80000000357802 */ /* 0x000fe20000000f00 */
        /* <DEDUP_REMOVED lines=9> */
[----:B------:R-:W-:Y:S01]  /*11410*/  FMUL.FTZ R97, R0, R97 ;  /* 0x0000006100617220 */ /* 0x000fe20000410000 */
[----:B------:R-:W-:Y:S01]  /*11420*/  MOV R0, RZ ;  /* 0x000000ff00007202 */ /* 0x000fe20000000f00 */
[C---:B-1----:R-:W-:Y:S02]  /*11430*/  FMUL.FTZ R47, R2.reuse, R144 ;  /* 0x00000090022f7220 */ /* 0x042fe40000410000 */
[C---:B------:R-:W-:Y:S02]  /*11440*/  FMUL.FTZ R145, R2.reuse, R145 ;  /* 0x0000009102917220 */ /* 0x040fe40000410000 */
[C---:B------:R-:W-:Y:S01]  /*11450*/  FMUL.FTZ R148, R2.reuse, R148 ;  /* 0x0000009402947220 */ /* 0x040fe20000410000 */
[----:B------:R-:W1:Y:S01]  /*11460*/  @P0 MUFU.RCP R0, R5 ;  /* 0x0000000500000308 */ /* 0x000e620000001000 */
[----:B------:R-:W-:-:S02]  /*11470*/  FMUL.FTZ R46, R2, R149 ;  /* 0x00000095022e7220 */ /* 0x000fc40000410000 */
[C---:B------:R-:W-:Y:S02]  /*11480*/  FMUL.FTZ R104, R2.reuse, R104 ;  /* 0x0000006802687220 */ /* 0x040fe40000410000 */
[C---:B------:R-:W-:Y:S02]  /*11490*/  FMUL.FTZ R39, R2.reuse, R105 ;  /* 0x0000006902277220 */ /* 0x040fe40000410000 */
[C---:B------:R-:W-:Y:S01]  /*114a0*/  FMUL.FTZ R108, R2.reuse, R108 ;  /* 0x0000006c026c7220 */ /* 0x040fe20000410000 */
[----:B------:R-:W2:Y:S01]  /*114b0*/  @P0 MUFU.LG2 R5, R5 ;  /* 0x0000000500050308 */ /* 0x000ea20000000c00 */
        /* <DEDUP_REMOVED lines=17> */
[----:B------:R-:W-:Y:S01]  /*115d0*/  @P2 MOV R2, 0x3f317218 ;  /* 0x3f31721800022802 */ /* 0x000fe20000000f00 */
        /* <DEDUP_REMOVED lines=26> */
[C---:B-1----:R-:W-:Y:S02]  /*11780*/  FMUL.FTZ R146, R0.reuse, R146 ;  /* 0x0000009200927220 */ /* 0x042fe40000410000 */
        /* <DEDUP_REMOVED lines=24> */
[----:B------:R-:W-:Y:S02]  /*11910*/  @P2 FMUL.FTZ R4, R2, c[0x0][0x2d0] ;  /* 0x0000b40002042a20 */ /* 0x000fe40000410000 */
[----:B------:R-:W-:Y:S02]  /*11920*/  @P3 FMUL.FTZ R9, R3, c[0x0][0x2d0] ;  /* 0x0000b40003093a20 */ /* 0x000fe40000410000 */
[----:B------:R-:W-:Y:S02]  /*11930*/  @P1 FMUL.FTZ R2, R0, c[0x0][0x2d0] ;  /* 0x0000b40000021a20 */ /* 0x000fe40000410000 */
[----:B------:R-:W-:-:S02]  /*11940*/  @P3 FMUL.FTZ R10, R10, 0.69314718246459960938 ;  /* 0x3f3172180a0a3820 */ /* 0x000fc40000410000 */
[----:B------:R-:W-:Y:S02]  /*11950*/  @P2 FMUL.FTZ R8, R8, 0.69314718246459960938 ;  /* 0x3f31721808082820 */ /* 0x000fe40000410000 */
[----:B------:R-:W-:Y:S02]  /*11960*/  @P1 FMUL.FTZ R6, R6, 0.69314718246459960938 ;  /* 0x3f31721806061820 */ /* 0x000fe40000410000 */
[----:B--2---:R-:W-:Y:S02]  /*11970*/  @P0 FMUL.FTZ R3, R5, 0.69314718246459960938 ;  /* 0x3f31721805030820 */ /* 0x004fe40000410000 */
[----:B------:R-:W-:Y:S02]  /*11980*/  @P0 FMUL.FTZ R0, R7, c[0x0][0x2d0] ;  /* 0x0000b40007000a20 */ /* 0x000fe40000410000 */
[----:B------:R-:W-:Y:S02]  /*11990*/  @P3 FFMA.FTZ R50, R9, R134, R10 ;  /* 0x0000008609323223 */ /* 0x000fe4000001000a */
[----:B------:R-:W-:-:S02]  /*119a0*/  @P2 FFMA.FTZ R51, R4, R133, R8 ;  /* 0x0000008504332223 */ /* 0x000fc40000010008 */
[----:B------:R-:W-:Y:S02]  /*119b0*/  @P1 FFMA.FTZ R53, R2, R132, R6 ;  /* 0x0000008402351223 */ /* 0x000fe40000010006 */
[----:B------:R-:W-:Y:S02]  /*119c0*/  @P0 FFMA.FTZ R55, R0, R128, R3 ;  /* 0x0000008000370223 */ /* 0x000fe40000010003 */
.L_x_281:
[----:B--2---:R-:W-:Y:S05]  /*119d0*/  @P4 BRA `(.L_x_367) ;  /* 0x0000176000004947 */ /* 0x004fea0003800000 */
[----:B------:R-:W2:Y:S01]  /*119e0*/  LDL R65, [R1+0x3c] ;  /* 0x00003c0001417983 */ /* 0x000ea20000100800 */
[----:B------:R-:W-:Y:S02]  /*119f0*/  F2FP.PACK_AB R28, R28, R13 ;  /* 0x0000000d1c1c723e */ /* 0x000fe400000000ff */
[----:B------:R-:W-:Y:S01]  /*11a00*/  F2FP.PACK_AB R45, R45, R140 ;  /* 0x0000008c2d2d723e */ /* 0x000fe200000000ff */
[----:B------:R-:W3:Y:S01]  /*11a10*/  S2R R61, SR_TID.X ;  /* 0x00000000003d7919 */ /* 0x000ee20000002100 */
        /* <DEDUP_REMOVED lines=12> */
[----:B---3--:R-:W-:Y:S02]  /*11ae0*/  SHF.R.S32.HI R63, RZ, 0x1f, R61 ;  /* 0x0000001fff3f7819 */ /* 0x008fe4000001143d */
        /* <DEDUP_REMOVED lines=68> */
[----:B-1----:R-:W-:Y:S01]  /*11f30*/  F2FP.PACK_AB R7, R89, R88 ;  /* 0x000000585907723e */ /* 0x002fe200000000ff */
        /* <DEDUP_REMOVED lines=64> */
.L_x_368:
        /* <DEDUP_REMOVED lines=8> */
[----:B------:R-:W-:Y:S01]  /*123c0*/  IMAD R12, R29, 0x20, R52 ;  /* 0x000000201d0c7824 */ /* 0x000fe200078e0234 */
        /* <DEDUP_REMOVED lines=8> */
[----:B------:R-:W-:-:S02]  /*12450*/  IADD3 R6, R29, -R5, RZ ;  /* 0x800000051d067210 */ /* 0x000fc40007ffe0ff */
[----:B------:R-:W-:Y:S01]  /*12460*/  LOP3.LUT R5, R0, 0xffffffc0, RZ, 0xc0, !PT ;  /* 0xffffffc000057812 */ /* 0x000fe200078ec0ff */
[----:B------:R-:W-:Y:S01]  /*12470*/  IMAD.IADD R0, R49, 0x1, -R4 ;  /* 0x0000000131007824 */ /* 0x000fe200078e0a04 */
        /* <DEDUP_REMOVED lines=15> */
[----:B------:R-:W-:Y:S02]  /*12570*/  IMAD R9, R11, c[0x0][0x490], RZ ;  /* 0x000124000b097a24 */ /* 0x000fe400078e02ff */
[----:B------:R-:W-:Y:S01]  /*12580*/  IMAD.IADD R3, R3, 0x1, R7 ;  /* 0x0000000103037824 */ /* 0x000fe200078e0207 */
        /* <DEDUP_REMOVED lines=114> */
.L_x_370:
[----:B---3--:R-:W-:Y:S05]  /*12cb0*/  BSYNC B0 ;  /* 0x0000000000007941 */ /* 0x008fea0003800000 */
.L_x_369:
        /* <DEDUP_REMOVED lines=23> */
.L_x_372:
[----:B------:R-:W-:Y:S05]  /*12e30*/  BSYNC B0 ;  /* 0x0000000000007941 */ /* 0x000fea0003800000 */
.L_x_371:
        /* <DEDUP_REMOVED lines=23> */
.L_x_374:
[----:B------:R-:W-:Y:S05]  /*12fb0*/  BSYNC B0 ;  /* 0x0000000000007941 */ /* 0x000fea0003800000 */
.L_x_373:
        /* <DEDUP_REMOVED lines=24> */
.L_x_367:
[----:B------:R-:W2:Y:S01]  /*13140*/  LDL R8, [R1+0x3c] ;  /* 0x00003c0001087983 */ /* 0x000ea20000100800 */
[----:B------:R-:W-:Y:S01]  /*13150*/  ISETP.NE.U32.AND P1, PT, RZ, c[0x0][0x508], PT ;  /* 0x00014200ff007a0c */ /* 0x000fe20003f25070 */
[----:B------:R-:W-:Y:S01]  /*13160*/  IMAD.MOV.U32 R2, RZ, RZ, 0x4 ;  /* 0x00000004ff027424 */ /* 0x000fe200078e00ff */
[----:B------:R-:W-:Y:S02]  /*13170*/  ISETP.NE.U32.AND P0, PT, RZ, c[0x0][0x500], PT ;  /* 0x00014000ff007a0c */ /* 0x000fe40003f05070 */
[----:B------:R-:W-:Y:S02]  /*13180*/  ISETP.NE.AND.EX P1, PT, RZ, c[0x0][0x50c], PT, P1 ;  /* 0x00014300ff007a0c */ /* 0x000fe40003f25310 */
[----:B------:R-:W-:Y:S01]  /*13190*/  ISETP.NE.AND.EX P0, PT, RZ, c[0x0][0x504], PT, P0 ;  /* 0x00014100ff007a0c */ /* 0x000fe20003f05300 */
[----:B------:R-:W-:Y:S02]  /*131a0*/  IMAD.MOV.U32 R13, RZ, RZ, c[0x0][0x388] ;  /* 0x0000e200ff0d7624 */ /* 0x000fe400078e00ff */
[----:B-12---:R-:W-:-:S08]  /*131b0*/  IMAD.WIDE R6, R8, R2, c[0x0][0x500] ;  /* 0x0001400008067625 */ /* 0x006fd000078e0202 */
        /* <DEDUP_REMOVED lines=11> */
.L_x_375:
[----:B-1----:R-:W1:Y:S01]  /*13270*/  S2R R11, SR_TID.X ;  /* 0x00000000000b7919 */ /* 0x002e620000002100 */
[----:B------:R-:W-:Y:S01]  /*13280*/  SHF.R.S32.HI R0, RZ, 0x1f, R8 ;  /* 0x0000001fff007819 */ /* 0x000fe20000011408 */
[----:B------:R-:W-:Y:S01]  /*13290*/  BSSY B0, `(.L_x_376) ;  /* 0x0000029000007945 */ /* 0x000fe20003800000 */
[----:B------:R-:W-:Y:S01]  /*132a0*/  SEL R9, R8, RZ, !P0 ;  /* 0x000000ff08097207 */ /* 0x000fe20004000000 */
[----:B------:R-:W2:Y:S01]  /*132b0*/  S2R R2, SR_CTAID.Y ;  /* 0x0000000000027919 */ /* 0x000ea20000002600 */
[----:B------:R-:W-:-:S03]  /*132c0*/  SEL R10, R0, RZ, !P0 ;  /* 0x000000ff000a7207 */ /* 0x000fc60004000000 */
[----:B------:R-:W3:Y:S01]  /*132d0*/  S2R R12, SR_CTAID.Y ;  /* 0x00000000000c7919 */ /* 0x000ee20000002600 */
[----:B-1----:R-:W-:Y:S02]  /*132e0*/  ISETP.GT.AND P1, PT, R11, 0x7f, PT ;  /* 0x0000007f0b00780c */ /* 0x002fe40003f24270 */
        /* <DEDUP_REMOVED lines=35> */
.L_x_377:
[----:B---3--:R-:W-:Y:S05]  /*13520*/  BSYNC B0 ;  /* 0x0000000000007941 */ /* 0x008fea0003800000 */
.L_x_376:
        /* <DEDUP_REMOVED lines=64> */
.L_x_379:
[----:B------:R-:W-:Y:S05]  /*13930*/  BSYNC B0 ;  /* 0x0000000000007941 */ /* 0x000fea0003800000 */
.L_x_378:
        /* <DEDUP_REMOVED lines=21> */
.L_x_381:
[----:B------:R-:W-:Y:S05]  /*13a90*/  BSYNC B0 ;  /* 0x0000000000007941 */ /* 0x000fea0003800000 */
.L_x_380:
        /* <DEDUP_REMOVED lines=21> */
.L_x_383:
[----:B------:R-:W-:Y:S05]  /*13bf0*/  BSYNC B0 ;  /* 0x0000000000007941 */ /* 0x000fea0003800000 */
.L_x_382:
        /* <DEDUP_REMOVED lines=22> */
.L_x_290:
[----:B--2---:R-:W-:Y:S01]  /*13d60*/  IMAD.MOV.U32 R3, RZ, RZ, R27 ;  /* 0x000000ffff037224 */ /* 0x004fe200078e001b */
[----:B------:R-:W-:Y:S02]  /*13d70*/  MOV R6, 0x1 ;  /* 0x0000000100067802 */ /* 0x000fe40000000f00 */
[----:B------:R-:W-:Y:S02]  /*13d80*/  MOV R2, 0x13da0 ;  /* 0x00013da000027802 */ /* 0x000fe40000000f00 */
[----:B------:R-:W-:Y:S05]  /*13d90*/  CALL.REL.NOINC `($__internal_1_$__cuda_sm70_shflsync_idx_p) ;  /* 0x0000026000007944 */ /* 0x000fea0003c00000 */
[----:B------:R-:W-:Y:S01]  /*13da0*/  IMAD.MOV.U32 R5, RZ, RZ, R6 ;  /* 0x000000ffff057224 */ /* 0x000fe200078e0006 */
[----:B------:R-:W-:Y:S01]  /*13db0*/  MOV R3, R41 ;  /* 0x0000002900037202 */ /* 0x000fe20000000f00 */
[----:B------:R-:W-:Y:S01]  /*13dc0*/  IMAD.MOV.U32 R6, RZ, RZ, 0x1 ;  /* 0x00000001ff067424 */ /* 0x000fe200078e00ff */
[----:B------:R-:W-:Y:S02]  /*13dd0*/  MOV R2, 0x13df0 ;  /* 0x00013df000027802 */ /* 0x000fe40000000f00 */
[----:B------:R-:W-:Y:S05]  /*13de0*/  CALL.REL.NOINC `($__internal_1_$__cuda_sm70_shflsync_idx_p) ;  /* 0x0000021000007944 */ /* 0x000fea0003c00000 */
[----:B------:R-:W-:Y:S01]  /*13df0*/  MOV R2, R6 ;  /* 0x0000000600027202 */ /* 0x000fe20000000f00 */
[----:B------:R-:W-:Y:S05]  /*13e00*/  BRA `(.L_x_384) ;  /* 0xfffee55000007947 */ /* 0x000fea000383ffff */
.L_x_317:
[----:B-1----:R-:W-:Y:S02]  /*13e10*/  MOV R6, 0x1 ;  /* 0x0000000100067802 */ /* 0x002fe40000000f00 */
[----:B------:R-:W-:Y:S02]  /*13e20*/  MOV R2, 0x13e40 ;  /* 0x00013e4000027802 */ /* 0x000fe40000000f00 */
[----:B------:R-:W-:Y:S05]  /*13e30*/  CALL.REL.NOINC `($__internal_1_$__cuda_sm70_shflsync_idx_p) ;  /* 0x000001c000007944 */ /* 0x000fea0003c00000 */
[----:B------:R-:W-:Y:S01]  /*13e40*/  MOV R3, R10 ;  /* 0x0000000a00037202 */ /* 0x000fe20000000f00 */
[----:B------:R-:W-:Y:S01]  /*13e50*/  IMAD.MOV.U32 R4, RZ, RZ, R6 ;  /* 0x000000ffff047224 */ /* 0x000fe200078e0006 */
[----:B------:R-:W-:Y:S01]  /*13e60*/  MOV R2, 0x13e90 ;  /* 0x00013e9000027802 */ /* 0x000fe20000000f00 */
[----:B------:R-:W-:Y:S02]  /*13e70*/  IMAD.MOV.U32 R6, RZ, RZ, 0x1 ;  /* 0x00000001ff067424 */ /* 0x000fe400078e00ff */
[----:B------:R-:W-:Y:S05]  /*13e80*/  CALL.REL.NOINC `($__internal_1_$__cuda_sm70_shflsync_idx_p) ;  /* 0x0000017000007944 */ /* 0x000fea0003c00000 */
[----:B------:R-:W-:Y:S01]  /*13e90*/  MOV R0, R6 ;  /* 0x0000000600007202 */ /* 0x000fe20000000f00 */
[----:B------:R-:W-:-:S05]  /*13ea0*/  BRA `(.L_x_385) ;  /* 0xffff249000007947 */ /* 0x000fca000383ffff */
.L_x_342:
[----:B-1----:R-:W-:Y:S01]  /*13eb0*/  MOV R6, 0x1 ;  /* 0x0000000100067802 */ /* 0x002fe20000000f00 */
[----:B------:R-:W-:Y:S01]  /*13ec0*/  IMAD.MOV.U32 R3, RZ, RZ, R8 ;  /* 0x000000ffff037224 */ /* 0x000fe200078e0008 */
        /* <DEDUP_REMOVED lines=9> */
.L_x_348:
        /* <DEDUP_REMOVED lines=10> */
        .weak           $__internal_1_$__cuda_sm70_shflsync_idx_p
        .type           $__internal_1_$__cuda_sm70_shflsync_idx_p,@function
        .size           $__internal_1_$__cuda_sm70_shflsync_idx_p,(.L_x_860 - $__internal_1_$__cuda_sm70_shflsync_idx_p)
$__internal_1_$__cuda_sm70_shflsync_idx_p:
[----:B------:R-:W-:Y:S02]  /*14000*/  MOV R24, 0xffffffff ;  /* 0xffffffff00187802 */ /* 0x000fe40000000f00 */
[----:B------:R-:W-:-:S02]  /*14010*/  MOV R7, 0x1c1f ;  /* 0x00001c1f00077802 */ /* 0x000fc40000000f00 */
[----:B------:R-:W-:Y:S04]  /*14020*/  WARPSYNC R24 ;  /* 0x0000001800007348 */ /* 0x000fe80003800000 */
[----:B------:R1:W2:Y:S02]  /*14030*/  SHFL.IDX PT, R6, R3, R6, R7 ;  /* 0x0000000603067389 */ /* 0x0002a400000e0007 */
[----:B-1----:R-:W-:-:S04]  /*14040*/  MOV R3, 0x0 ;  /* 0x0000000000037802 */ /* 0x002fc80000000f00 */
[----:B--2---:R-:W-:Y:S05]  /*14050*/  RET.REL.NODEC R2 `(_ZN7cutlass13device_kernelIN5flash19enable_sm80_to_sm89INS1_16FlashAttnFwdSm80INS1_25CollectiveMainloopFwdSm80ILi4ELi1ELb0EN4cute5tupleIJNS5_1CILi128EEENS7_ILi48EEENS7_ILi96EEEEEELi96ENS_6half_tEfNS_4arch4Sm80ELb0ELb1ELb0ELb1ELb1ELb0ELb1ELb0EEENS1_21CollectiveEpilogueFwdINS6_IJS8_SA_S9_EEENS6_IJNS7_ILi1EEESI_SI_EEESC_SE_Li128ELb1ELb1ELb0ELb0EEENS1_19SingleTileSchedulerILb1ELb0ELb1ELi128EEEEEEEEEvNT_6ParamsE) ;  /* 0xfffebfa002007950 */ /* 0x004fea0003c3ffff */
.L_x_388:
        /* <DEDUP_REMOVED lines=10> */
.L_x_860:


//--------------------- .text._ZN7cutlass13device_kernelIN5flash19enable_sm80_to_sm89INS1_16FlashAttnFwdSm80INS1_25CollectiveMainloopFwdSm80ILi4ELi1ELb0EN4cute5tupleIJNS5_1CILi128EEENS7_ILi48EEENS7_ILi96EEEEEELi96ENS_6half_tEfNS_4arch4Sm80ELb0ELb1ELb0ELb1ELb1ELb1ELb1ELb0EEENS1_21CollectiveEpilogueFwdINS6_IJS8_SA_S9_EEENS6_IJNS7_ILi1EEESI_SI_EEESC_SE_Li128ELb1ELb1ELb0ELb0EEENS1_19SingleTileSchedulerILb1ELb0ELb1ELi128EEEEEEEEEvNT_6ParamsE --------------------------
	.section	.text._ZN7cutlass13device_kernelIN5flash19enable_sm80_to_sm89INS1_16FlashAttnFwdSm80INS1_25CollectiveMainloopFwdSm80ILi4ELi1ELb0EN4cute5tupleIJNS5_1CILi128EEENS7_ILi48EEENS7_ILi96EEEEEELi96ENS_6half_tEfNS_4arch4Sm80ELb0ELb1ELb0ELb1ELb1ELb1ELb1ELb0EEENS1_21CollectiveEpilogueFwdINS6_IJS8_SA_S9_EEENS6_IJNS7_ILi1EEESI_SI_EEESC_SE_Li128ELb1ELb1ELb0ELb0EEENS1_19SingleTileSchedulerILb1ELb0ELb1ELi128EEEEEEEEEvNT_6ParamsE,"ax",@progbits
	.sectioninfo	@"SHI_REGISTERS=255"
	.align	128
.text._ZN7cutlass13device_kernelIN5flash19enable_sm80_to_sm89INS1_16FlashAttnFwdSm80INS1_25CollectiveMainloopFwdSm80ILi4ELi1ELb0EN4cute5tupleIJNS5_1CILi128EEENS7_ILi48EEENS7_ILi96EEEEEELi96ENS_6half_tEfNS_4arch4Sm80ELb0ELb1ELb0ELb1ELb1ELb1ELb1ELb0EEENS1_21CollectiveEpilogueFwdINS6_IJS8_SA_S9_EEENS6_IJNS7_ILi1EEESI_SI_EEESC_SE_Li128ELb1ELb1ELb0ELb0EEENS1_19SingleTileSchedulerILb1ELb0ELb1ELi128EEEEEEEEEvNT_6ParamsE:
        .type           _ZN7cutlass13device_kernelIN5flash19enable_sm80_to_sm89INS1_16FlashAttnFwdSm80INS1_25CollectiveMainloopFwdSm80ILi4ELi1ELb0EN4cute5tupleIJNS5_1CILi128EEENS7_ILi48EEENS7_ILi96EEEEEELi96ENS_6half_tEfNS_4arch4Sm80ELb0ELb1ELb0ELb1ELb1ELb1ELb1ELb0EEENS1_21CollectiveEpilogueFwdINS6_IJS8_SA_S9_EEENS6_IJNS7_ILi1EEESI_SI_EEESC_SE_Li128ELb1ELb1ELb0ELb0EEENS1_19SingleTileSchedulerILb1ELb0ELb1ELi128EEEEEEEEEvNT_6ParamsE,@function
        .size           _ZN7cutlass13device_kernelIN5flash19enable_sm80_to_sm89INS1_16FlashAttnFwdSm80INS1_25CollectiveMainloopFwdSm80ILi4ELi1ELb0EN4cute5tupleIJNS5_1CILi128EEENS7_ILi48EEENS7_ILi96EEEEEELi96ENS_6half_tEfNS_4arch4Sm80ELb0ELb1ELb0ELb1ELb1ELb1ELb1ELb0EEENS1_21CollectiveEpilogueFwdINS6_IJS8_SA_S9_EEENS6_IJNS7_ILi1EEESI_SI_EEESC_SE_Li128ELb1ELb1ELb0ELb0EEENS1_19SingleTileSchedulerILb1ELb0ELb1ELi128EEEEEEEEEvNT_6ParamsE,(.L_x_862 - _ZN7cutlass13device_kernelIN5flash19enable_sm80_to_sm89INS1_16FlashAttnFwdSm80INS1_25CollectiveMainloopFwdSm80ILi4ELi1ELb0EN4cute5tupleIJNS5_1CILi128EEENS7_ILi48EEENS7_ILi96EEEEEELi96ENS_6half_tEfNS_4arch4Sm80ELb0ELb1ELb0ELb1ELb1ELb1ELb1ELb0EEENS1_21CollectiveEpilogueFwdINS6_IJS8_SA_S9_EEENS6_IJNS7_ILi1EEESI_SI_EEESC_SE_Li128ELb1ELb1ELb0ELb0EEENS1_19SingleTileSchedulerILb1ELb0ELb1ELi128EEEEEEEEEvNT_6ParamsE)
        .other          _ZN7cutlass13device_kernelIN5flash19enable_sm80_to_sm89INS1_16FlashAttnFwdSm80INS1_25CollectiveMainloopFwdSm80ILi4ELi1ELb0EN4cute5tupleIJNS5_1CILi128EEENS7_ILi48EEENS7_ILi96EEEEEELi96ENS_6half_tEfNS_4arch4Sm80ELb0ELb1ELb0ELb1ELb1ELb1ELb1ELb0EEENS1_21CollectiveEpilogueFwdINS6_IJS8_SA_S9_EEENS6_IJNS7_ILi1EEESI_SI_EEESC_SE_Li128ELb1ELb1ELb0ELb0EEENS1_19SingleTileSchedulerILb1ELb0ELb1ELi128EEEEEEEEEvNT_6ParamsE,@"STO_CUDA_ENTRY STV_DEFAULT"
_ZN7cutlass13device_kernelIN5flash19enable_sm80_to_sm89INS1_16FlashAttnFwdSm80INS1_25CollectiveMainloopFwdSm80ILi4ELi1ELb0EN4cute5tupleIJNS5_1CILi128EEENS7_ILi48EEENS7_ILi96EEEEEELi96ENS_6half_tEfNS_4arch4Sm80ELb0ELb1ELb0ELb1ELb1ELb1ELb1ELb0EEENS1_21CollectiveEpilogueFwdINS6_IJS8_SA_S9_EEENS6_IJNS7_ILi1EEESI_SI_EEESC_SE_Li128ELb1ELb1ELb0ELb0EEENS1_19SingleTileSchedulerILb1ELb0ELb1ELi128EEEEEEEEEvNT_6ParamsE:
        /* <DEDUP_REMOVED lines=17> */
.L_x_390:
        /* <DEDUP_REMOVED lines=8> */
.L_x_392:
[----:B------:R-:W-:-:S04]  /*0190*/  MOV R0, c[0x0][0x54c] ;  /* 0x0001530000007a02 */ /* 0x000fc80000000f00 */
.L_x_391:
[----:B------:R-:W-:Y:S01]  /*01a0*/  USHF.L.U32 UR4, UR4, 0x7, URZ ;  /* 0x0000000704047899 */ /* 0x000fe2000800063f */
[----:B-----5:R-:W-:-:S05]  /*01b0*/  IMAD R0, R0, c[0x0][0x548], RZ ;  /* 0x0001520000007a24 */ /* 0x020fca00078e02ff */
[----:B------:R-:W-:-:S04]  /*01c0*/  MOV R12, UR4 ;  /* 0x00000004000c7c02 */ /* 0x000fc80008000f00 */
[----:B------:R-:W-:-:S04]  /*01d0*/  ISETP.GE.AND P0, PT, R12, R0, PT ;  /* 0x000000000c00720c */ /* 0x000fc80003f06270 */
[----:B------:R-:W-:-:S05]  /*01e0*/  SEL R0, R5, 0xffffffff, !P0 ;  /* 0xffffffff05007807 */ /* 0x000fca0004000000 */
[----:B------:R2:W-:Y:S01]  /*01f0*/  STL [R1+0x48], R0 ;  /* 0x0000480001007387 */ /* 0x0005e20000100800 */
[----:B------:R-:W-:Y:S05]  /*0200*/  BRA `(.L_x_393) ;  /* 0x0000014000007947 */ /* 0x000fea0003800000 */
.L_x_389:
[----:B------:R-:W-:-:S04]  /*0210*/  ISETP.NE.U32.AND P0, PT, RZ, c[0x0][0x568], PT ;  /* 0x00015a00ff007a0c */ /* 0x000fc80003f05070 */
[----:B------:R-:W-:-:S13]  /*0220*/  ISETP.NE.AND.EX P0, PT, RZ, c[0x0][0x56c], PT, P0 ;  /* 0x00015b00ff007a0c */ /* 0x000fda0003f05300 */
[----:B------:R-:W-:Y:S05]  /*0230*/  @!P0 BRA `(.L_x_394) ;  /* 0x0000002000008947 */ /* 0x000fea0003800000 */
[----:B------:R1:W5:Y:S01]  /*0240*/  LDG.E R0, [R2.64] ;  /* 0x0000000c02007981 */ /* 0x000362000c1e1900 */
[----:B------:R-:W-:Y:S05]  /*0250*/  BRA `(.L_x_395) ;  /* 0x0000009000007947 */ /* 0x000fea0003800000 */
.L_x_394:
        /* <DEDUP_REMOVED lines=8> */
.L_x_396:
[----:B------:R-:W-:-:S04]  /*02e0*/  MOV R0, c[0x0][0x54c] ;  /* 0x0001530000007a02 */ /* 0x000fc80000000f00 */
.L_x_395:
[----:B------:R-:W-:Y:S01]  /*02f0*/  USHF.L.U32 UR4, UR4, 0x7, URZ ;  /* 0x0000000704047899 */ /* 0x000fe2000800063f */
[----:B-----5:R-:W-:-:S05]  /*0300*/  IMAD R0, R0, c[0x0][0x548], RZ ;  /* 0x0001520000007a24 */ /* 0x020fca00078e02ff */
[----:B------:R-:W-:-:S04]  /*0310*/  MOV R12, UR4 ;  /* 0x00000004000c7c02 */ /* 0x000fc80008000f00 */
[----:B------:R-:W-:-:S04]  /*0320*/  ISETP.GE.AND P0, PT, R12, R0, PT ;  /* 0x000000000c00720c */ /* 0x000fc80003f06270 */
[----:B------:R-:W-:-:S05]  /*0330*/  SEL R0, R5, 0xffffffff, !P0 ;  /* 0xffffffff05007807 */ /* 0x000fca0004000000 */
[----:B------:R2:W-:Y:S04]  /*0340*/  STL [R1+0x48], R0 ;  /* 0x0000480001007387 */ /* 0x0005e80000100800 */
.L_x_393:
[----:B------:R-:W3:Y:S02]  /*0350*/  LDL R22, [R1+0x48] ;  /* 0x0000480001167983 */ /* 0x000ee40000100800 */
[----:B---3--:R-:W-:-:S13]  /*0360*/  ISETP.GE.AND P0, PT, R22, RZ, PT ;  /* 0x000000ff1600720c */ /* 0x008fda0003f06270 */
[----:B------:R-:W-:Y:S05]  /*0370*/  @!P0 EXIT ;  /* 0x000000000000894d */ /* 0x000fea0003800000 */
[----:B------:R-:W-:Y:S01]  /*0380*/  ISETP.NE.U32.AND P0, PT, RZ, c[0x0][0x370], PT ;  /* 0x0000dc00ff007a0c */ /* 0x000fe20003f05070 */
[----:B--2---:R-:W-:Y:S01]  /*0390*/  IMAD.MOV.U32 R0, RZ, RZ, c[0x0][0x168] ;  /* 0x00005a00ff007624 */ /* 0x004fe200078e00ff */
[----:B------:R-:W-:Y:S01]  /*03a0*/  ISETP.NE.U32.AND P1, PT, RZ, c[0x0][0x360], PT ;  /* 0x0000d800ff007a0c */ /* 0x000fe20003f25070 */
[----:B------:R-:W-:Y:S01]  /*03b0*/  CS2R R16, SRZ ;  /* 0x0000000000107805 */ /* 0x000fe2000001ff00 */
[----:B------:R-:W-:Y:S01]  /*03c0*/  ISETP.NE.AND.EX P2, PT, RZ, c[0x0][0x374], PT, P0 ;  /* 0x0000dd00ff007a0c */ /* 0x000fe20003f45300 */
[----:B------:R-:W-:Y:S01]  /*03d0*/  IMAD.MOV.U32 R157, RZ, RZ, RZ ;  /* 0x000000ffff9d7224 */ /* 0x000fe200078e00ff */
[----:B------:R-:W-:Y:S01]  /*03e0*/  ISETP.NE.AND.EX P0, PT, RZ, c[0x0][0x364], PT, P1 ;  /* 0x0000d900ff007a0c */ /* 0x000fe20003f05310 */
[----:B------:R-:W-:Y:S01]  /*03f0*/  IMAD.MOV.U32 R13, RZ, RZ, RZ ;  /* 0x000000ffff0d7224 */ /* 0x000fe200078e00ff */
[----:B------:R-:W-:Y:S01]  /*0400*/  ISETP.NE.U32.AND P1, PT, RZ, c[0x0][0x348], PT ;  /* 0x0000d200ff007a0c */ /* 0x000fe20003f25070 */
[----:B------:R-:W-:Y:S01]  /*0410*/  IMAD.WIDE R8, R22, R14, c[0x0][0x348] ;  /* 0x0000d20016087625 */ /* 0x000fe200078e020e */
[----:B------:R-:W-:-:S02]  /*0420*/  ISETP.NE.U32.AND P3, PT, RZ, c[0x0][0x350], PT ;  /* 0x0000d400ff007a0c */ /* 0x000fc40003f65070 */
[----:B------:R-:W-:Y:S01]  /*0430*/  ISETP.NE.U32.AND P4, PT, RZ, c[0x0][0x358], PT ;  /* 0x0000d600ff007a0c */ /* 0x000fe20003f85070 */
[CC--:B------:R-:W-:Y:S01]  /*0440*/  IMAD.WIDE R6, R22.reuse, R14.reuse, c[0x0][0x350] ;  /* 0x0000d40016067625 */ /* 0x0c0fe200078e020e */
[----:B------:R-:W-:Y:S02]  /*0450*/  ISETP.NE.AND.EX P1, PT, RZ, c[0x0][0x34c], PT, P1 ;  /* 0x0000d300ff007a0c */ /* 0x000fe40003f25310 */
[----:B------:R-:W-:Y:S01]  /*0460*/  ISETP.NE.AND.EX P3, PT, RZ, c[0x0][0x354], PT, P3 ;  /* 0x0000d500ff007a0c */ /* 0x000fe20003f65330 */
[----:B------:R-:W-:Y:S01]  /*0470*/  @P2 IMAD.WIDE R10, R22, R14, c[0x0][0x370] ;  /* 0x0000dc00160a2625 */ /* 0x000fe200078e020e */
[----:B------:R-:W-:-:S03]  /*0480*/  ISETP.NE.AND.EX P4, PT, RZ, c[0x0][0x35c], PT, P4 ;  /* 0x0000d700ff007a0c */ /* 0x000fc60003f85340 */
[CC--:B-1----:R-:W-:Y:S01]  /*0490*/  @P0 IMAD.WIDE R2, R22.reuse, R14.reuse, c[0x0][0x360] ;  /* 0x0000d80016020625 */ /* 0x0c2fe200078e020e */
[----:B------:R-:W2:Y:S03]  /*04a0*/  @P2 LDG.E R16, [R10.64] ;  /* 0x0000000c0a102981 */ /* 0x000ea6000c1e1900 */
[----:B------:R-:W-:Y:S01]  /*04b0*/  IMAD.WIDE R4, R22, R14, c[0x0][0x358] ;  /* 0x0000d60016047625 */ /* 0x000fe200078e020e */
[----:B------:R1:W3:Y:S04]  /*04c0*/  @P0 LDG.E R0, [R2.64] ;  /* 0x0000000c02000981 */ /* 0x0002e8000c1e1900 */
[----:B------:R4:W5:Y:S04]  /*04d0*/  @P1 LDG.E R157, [R8.64] ;  /* 0x0000000c089d1981 */ /* 0x000968000c1e1900 */
[----:B------:R4:W5:Y:S04]  /*04e0*/  @P3 LDG.E R17, [R6.64] ;  /* 0x0000000c06113981 */ /* 0x000968000c1e1900 */
[----:B------:R4:W5:Y:S04]  /*04f0*/  @P4 LDG.E R13, [R4.64] ;  /* 0x0000000c040d4981 */ /* 0x000968000c1e1900 */
[----:B------:R-:W4:Y:S01]  /*0500*/  S2R R28, SR_CTAID.Y ;  /* 0x00000000001c7919 */ /* 0x000f220000002600 */
[----:B------:R-:W-:-:S04]  /*0510*/  IMAD.MOV.U32 R15, RZ, RZ, c[0x0][0x2ac] ;  /* 0x0000ab00ff0f7624 */ /* 0x000fc800078e00ff */
[----:B------:R-:W-:Y:S01]  /*0520*/  IMAD R15, R15, c[0x0][0x1d0], RZ ;  /* 0x000074000f0f7a24 */ /* 0x000fe200078e02ff */
[----:B-1----:R-:W-:Y:S02]  /*0530*/  MOV R2, c[0x0][0x228] ;  /* 0x00008a0000027a02 */ /* 0x002fe40000000f00 */
[----:B----4-:R-:W-:Y:S01]  /*0540*/  SHF.R.S32.HI R29, RZ, 0x1f, R28 ;  /* 0x0000001fff1d7819 */ /* 0x010fe2000001141c */
[----:B---3--:R1:W-:Y:S04]  /*0550*/  STL [R1+0x18], R0 ;  /* 0x0000180001007387 */ /* 0x0083e80000100800 */
[----:B--2---:R1:W-:Y:S01]  /*0560*/  STL [R1+0x3c], R16 ;  /* 0x00003c1001007387 */ /* 0x0043e20000100800 */
[----:B------:R-:W-:Y:S01]  /*0570*/  MOV R10, R0 ;  /* 0x00000000000a7202 */ /* 0x000fe20000000f00 */
[----:B------:R-:W-:Y:S05]  /*0580*/  @P0 BRA `(.L_x_397) ;  /* 0x0000005000000947 */ /* 0x000fea0003800000 */
[----:B------:R-:W-:Y:S05]  /*0590*/  @!P1 BRA `(.L_x_397) ;  /* 0x0000004000009947 */ /* 0x000fea0003800000 */
[----:B-1----:R1:W2:Y:S04]  /*05a0*/  LDG.E R0, [R8.64] ;  /* 0x0000000c08007981 */ /* 0x0022a8000c1e1900 */
[----:B-1----:R-:W2:Y:S02]  /*05b0*/  LDG.E R8, [R8.64+0x4] ;  /* 0x0000040c08087981 */ /* 0x002ea4000c1e1900 */
[----:B--2---:R-:W-:-:S05]  /*05c0*/  IADD3 R10, -R0, R8, RZ ;  /* 0x00000008000a7210 */ /* 0x004fca0007ffe1ff */
[----:B------:R1:W-:Y:S02]  /*05d0*/  STL [R1+0x18], R10 ;  /* 0x0000180a01007387 */ /* 0x0003e40000100800 */
.L_x_397:
[----:B------:R-:W-:-:S04]  /*05e0*/  ISETP.NE.U32.AND P0, PT, RZ, c[0x0][0x368], PT ;  /* 0x0000da00ff007a0c */ /* 0x000fc80003f05070 */
[----:B------:R-:W-:-:S13]  /*05f0*/  ISETP.NE.AND.EX P0, PT, RZ, c[0x0][0x36c], PT, P0 ;  /* 0x0000db00ff007a0c */ /* 0x000fda0003f05300 */
[----:B------:R-:W-:Y:S05]  /*0600*/  @!P0 BRA `(.L_x_398) ;  /* 0x0000003000008947 */ /* 0x000fea0003800000 */
[----:B------:R-:W-:-:S05]  /*0610*/  IMAD.WIDE R6, R22, R14, c[0x0][0x368] ;  /* 0x0000da0016067625 */ /* 0x000fca00078e020e */
[----:B------:R2:W5:Y:S01]  /*0620*/  LDG.E R15, [R6.64] ;  /* 0x0000000c060f7981 */ /* 0x000562000c1e1900 */
[----:B------:R-:W-:Y:S05]  /*0630*/  BRA `(.L_x_399) ;  /* 0x0000004000007947 */ /* 0x000fea0003800000 */
.L_x_398:
[----:B------:R-:W-:Y:S05]  /*0640*/  @!P3 BRA `(.L_x_399) ;  /* 0x000000300000b947 */ /* 0x000fea0003800000 */
[----:B-1----:R1:W2:Y:S04]  /*0650*/  LDG.E R0, [R6.64] ;  /* 0x0000000c06007981 */ /* 0x0022a8000c1e1900 */
[----:B-1----:R-:W2:Y:S02]  /*0660*/  LDG.E R6, [R6.64+0x4] ;  /* 0x0000040c06067981 */ /* 0x002ea4000c1e1900 */
[----:B--2---:R-:W-:Y:S02]  /*0670*/  IADD3 R15, -R0, R6, RZ ;  /* 0x00000006000f7210 */ /* 0x004fe40007ffe1ff */
.L_x_399:
[----:B--2---:R2:W3:Y:S04]  /*0680*/  @P4 LDG.E R6, [R4.64] ;  /* 0x0000000c04064981 */ /* 0x0044e8000c1e1900 */
[----:B------:R2:W3:Y:S01]  /*0690*/  @P4 LDG.E R3, [R4.64+0x4] ;  /* 0x0000040c04034981 */ /* 0x0004e2000c1e1900 */
[----:B-1----:R-:W-:Y:S01]  /*06a0*/  IMAD.MOV.U32 R0, RZ, RZ, c[0x0][0x2c4] ;  /* 0x0000b100ff007624 */ /* 0x002fe200078e00ff */
[----:B------:R-:W-:Y:S01]  /*06b0*/  ISETP.NE.U32.AND P0, PT, RZ, c[0x0][0x378], PT ;  /* 0x0000de00ff007a0c */ /* 0x000fe20003f05070 */
[----:B-----5:R-:W-:-:S03]  /*06c0*/  IMAD.MOV.U32 R155, RZ, RZ, R15 ;  /* 0x000000ffff9b7224 */ /* 0x020fc600078e000f */
[----:B------:R-:W-:Y:S01]  /*06d0*/  ISETP.NE.AND P2, PT, R0, 0x1, PT ;  /* 0x000000010000780c */ /* 0x000fe20003f45270 */
[----:B------:R-:W-:Y:S01]  /*06e0*/  IMAD.MOV.U32 R199, RZ, RZ, R12 ;  /* 0x000000ffffc77224 */ /* 0x000fe200078e000c */
[----:B------:R-:W-:Y:S01]  /*06f0*/  ISETP.NE.AND.EX P0, PT, RZ, c[0x0][0x37c], PT, P0 ;  /* 0x0000df00ff007a0c */ /* 0x000fe20003f05300 */
[----:B------:R-:W-:Y:S01]  /*0700*/  IMAD.MOV.U32 R7, RZ, RZ, c[0x0][0x32c] ;  /* 0x0000cb00ff077624 */ /* 0x000fe200078e00ff */
[----:B------:R-:W-:-:S04]  /*0710*/  LOP3.LUT R153, R153, 0xffffefff, RZ, 0xc0, !PT ;  /* 0xffffefff99997812 */ /* 0x000fc800078ec0ff */
[----:B------:R-:W-:-:S05]  /*0720*/  ISETP.GE.AND P1, PT, R7, 0x1, PT ;  /* 0x000000010700780c */ /* 0x000fca0003f26270 */
[----:B------:R-:W-:Y:S02]  /*0730*/  @P2 IADD3 R0, R199, 0x7f, RZ ;  /* 0x0000007fc7002810 */ /* 0x000fe40007ffe0ff */
[----:B------:R-:W-:Y:S01]  /*0740*/  @P2 LOP3.LUT R153, R153, 0x1000, RZ, 0xfc, !PT ;  /* 0x0000100099992812 */ /* 0x000fe200078efcff */
[----:B--2---:R-:W-:-:S03]  /*0750*/  @P0 IMAD.WIDE R4, R22, R14, c[0x0][0x378] ;  /* 0x0000de0016040625 */ /* 0x004fc600078e020e */
[----:B------:R-:W-:Y:S02]  /*0760*/  LOP3.LUT R153, R153, 0xfffffbff, RZ, 0xc0, !PT ;  /* 0xfffffbff99997812 */ /* 0x000fe400078ec0ff */
[----:B------:R1:W5:Y:S02]  /*0770*/  @P0 LDG.E R155, [R4.64] ;  /* 0x0000000c049b0981 */ /* 0x000364000c1e1900 */
[----:B------:R-:W-:Y:S01]  /*0780*/  @P1 LOP3.LUT R153, R153, 0x400, RZ, 0xfc, !PT ;  /* 0x0000040099991812 */ /* 0x000fe200078efcff */
[----:B---3--:R-:W-:Y:S02]  /*0790*/  @P4 IMAD.IADD R2, R3, 0x1, -R6 ;  /* 0x0000000103024824 */ /* 0x008fe400078e0a06 */
[----:B------:R-:W-:Y:S02]  /*07a0*/  IMAD.IADD R6, R15, 0x1, -R16 ;  /* 0x000000010f067824 */ /* 0x000fe400078e0a10 */
[----:B------:R-:W-:Y:S01]  /*07b0*/  @P2 IMAD.HI.U32 R3, R0, c[0x0][0x2c8], RZ ;  /* 0x0000b20000032a27 */ /* 0x000fe200078e00ff */
[----:B------:R-:W-:-:S03]  /*07c0*/  IADD3 R0, R12, 0x7f, RZ ;  /* 0x0000007f0c007810 */ /* 0x000fc60007ffe0ff */
[----:B------:R-:W-:Y:S01]  /*07d0*/  IMAD.IADD R8, R6, 0x1, R2 ;  /* 0x0000000106087824 */ /* 0x000fe200078e0202 */
[----:B------:R-:W-:-:S04]  /*07e0*/  @P2 SHF.R.U32.HI R0, RZ, c[0x0][0x2cc], R3 ;  /* 0x0000b300ff002a19 */ /* 0x000fc80000011603 */
[----:B------:R2:W-:Y:S01]  /*07f0*/  STL [R1+0x14], R8 ;  /* 0x0000140801007387 */ /* 0x0005e20000100800 */
[----:B------:R-:W-:-:S05]  /*0800*/  IADD3 R154, R8, 0x1, -R10 ;  /* 0x00000001089a7810 */ /* 0x000fca0007ffe80a */
[----:B------:R-:W-:-:S05]  /*0810*/  IMAD.IADD R0, R154, 0x1, R0 ;  /* 0x000000019a007824 */ /* 0x000fca00078e0200 */
[----:B-1----:R-:W-:Y:S01]  /*0820*/  IADD3 R5, R0, c[0x0][0x328], RZ ;  /* 0x0000ca0000057a10 */ /* 0x002fe20007ffe0ff */
        /* <DEDUP_REMOVED lines=10> */
.L_x_401:
[----:B------:R-:W-:-:S13]  /*08d0*/  ISETP.NE.AND P0, PT, R7, 0x1, PT ;  /* 0x000000010700780c */ /* 0x000fda0003f05270 */
[----:B------:R-:W-:-:S05]  /*08e0*/  @P0 IMAD.HI.U32 R0, R3, c[0x0][0x330], RZ ;  /* 0x0000cc0003000a27 */ /* 0x000fca00078e00ff */
[----:B------:R-:W-:-:S05]  /*08f0*/  @P0 SHF.R.U32.HI R3, RZ, c[0x0][0x334], R0 ;  /* 0x0000cd00ff030a19 */ /* 0x000fca0000011600 */
.L_x_402:
[----:B------:R-:W-:-:S05]  /*0900*/  IMAD R3, R3, R7, c[0x0][0x32c] ;  /* 0x0000cb0003037624 */ /* 0x000fca00078e0207 */
[----:B------:R-:W-:Y:S02]  /*0910*/  IMNMX R5, R5, R3, PT ;  /* 0x0000000305057217 */ /* 0x000fe40003800200 */
.L_x_400:
[C---:B------:R-:W-:Y:S01]  /*0920*/  IADD3 R3, R8.reuse, 0x2f, RZ ;  /* 0x0000002f08037810 */ /* 0x040fe20007ffe0ff */
[----:B--2---:R-:W-:Y:S02]  /*0930*/  IMAD.IADD R8, R8, 0x1, -R10 ;  /* 0x0000000108087824 */ /* 0x004fe400078e0a0a */
[----:B------:R-:W-:-:S03]  /*0940*/  @P2 IMAD.HI.U32 R4, R199, c[0x0][0x2c8], RZ ;  /* 0x0000b200c7042a27 */ /* 0x000fc600078e00ff */
[----:B------:R1:W-:Y:S01]  /*0950*/  STL [R1], R8 ;  /* 0x0000000801007387 */ /* 0x0003e20000100800 */
[----:B------:R-:W-:Y:S01]  /*0960*/  IMAD.MOV.U32 R0, RZ, RZ, R199 ;  /* 0x000000ffff007224 */ /* 0x000fe200078e00c7 */
[----:B------:R-:W-:Y:S01]  /*0970*/  @P2 SHF.R.U32.HI R0, RZ, c[0x0][0x2cc], R4 ;  /* 0x0000b300ff002a19 */ /* 0x000fe20000011604 */
[----:B------:R-:W-:-:S04]  /*0980*/  IMAD.HI R3, R3, 0x2aaaaaab, RZ ;  /* 0x2aaaaaab03037827 */ /* 0x000fc800078e02ff */
[----:B------:R-:W-:Y:S01]  /*0990*/  IMAD.IADD R0, R8, 0x1, R0 ;  /* 0x0000000108007824 */ /* 0x000fe200078e0200 */
[----:B------:R-:W-:-:S04]  /*09a0*/  SHF.R.U32.HI R4, RZ, 0x1f, R3 ;  /* 0x0000001fff047819 */ /* 0x000fc80000011603 */
[----:B------:R-:W-:Y:S02]  /*09b0*/  LEA.HI.SX32 R156, R3, R4, 0x1d ;  /* 0x00000004039c7211 */ /* 0x000fe400078feaff */
[----:B------:R-:W-:Y:S01]  /*09c0*/  IADD3 R4, R0, -c[0x0][0x324], RZ ;  /* 0x8000c90000047a10 */ /* 0x000fe20007ffe0ff */
        /* <DEDUP_REMOVED lines=9> */
.L_x_404:
[----:B------:R-:W-:-:S13]  /*0a60*/  ISETP.NE.AND P0, PT, R7, 0x1, PT ;  /* 0x000000010700780c */ /* 0x000fda0003f05270 */
[----:B------:R-:W-:-:S05]  /*0a70*/  @P0 IMAD.HI.U32 R3, R0, c[0x0][0x330], RZ ;  /* 0x0000cc0000030a27 */ /* 0x000fca00078e00ff */
[----:B------:R-:W-:-:S05]  /*0a80*/  @P0 SHF.R.U32.HI R0, RZ, c[0x0][0x334], R3 ;  /* 0x0000cd00ff000a19 */ /* 0x000fca0000011603 */
.L_x_405:
[----:B------:R-:W-:-:S05]  /*0a90*/  IMAD R0, R0, c[0x0][0x32c], RZ ;  /* 0x0000cb0000007a24 */ /* 0x000fca00078e02ff */
[----:B------:R-:W-:-:S04]  /*0aa0*/  IMNMX R4, R4, R0, !PT ;  /* 0x0000000004047217 */ /* 0x000fc80007800200 */
.L_x_403:
[----:B------:R-:W-:Y:S01]  /*0ab0*/  IADD3 R3, R5, 0x2f, RZ ;  /* 0x0000002f05037810 */ /* 0x000fe20007ffe0ff */
[----:B------:R-:W-:-:S04]  /*0ac0*/  IMAD.HI R0, R4, 0x2aaaaaab, RZ ;  /* 0x2aaaaaab04007827 */ /* 0x000fc800078e02ff */
[----:B------:R-:W-:Y:S01]  /*0ad0*/  IMAD.HI R4, R3, 0x2aaaaaab, RZ ;  /* 0x2aaaaaab03047827 */ /* 0x000fe200078e02ff */
[----:B------:R-:W-:-:S04]  /*0ae0*/  SHF.R.U32.HI R3, RZ, 0x1f, R0 ;  /* 0x0000001fff037819 */ /* 0x000fc80000011600 */
[----:B------:R-:W-:Y:S02]  /*0af0*/  SHF.R.U32.HI R5, RZ, 0x1f, R4 ;  /* 0x0000001fff057819 */ /* 0x000fe40000011604 */
[----:B------:R-:W-:Y:S02]  /*0b00*/  LEA.HI.SX32 R0, R0, R3, 0x1d ;  /* 0x0000000300007211 */ /* 0x000fe400078feaff */
[----:B------:R-:W-:Y:S02]  /*0b10*/  LEA.HI.SX32 R4, R4, R5, 0x1d ;  /* 0x0000000504047211 */ /* 0x000fe400078feaff */
[----:B------:R-:W-:Y:S02]  /*0b20*/  IMNMX R3, RZ, R0, !PT ;  /* 0x00000000ff037217 */ /* 0x000fe40007800200 */
[----:B------:R-:W-:-:S03]  /*0b30*/  IMNMX R0, R4, R156, PT ;  /* 0x0000009c04007217 */ /* 0x000fc60003800200 */
[--C-:B------:R-:W-:Y:S02]  /*0b40*/  IMAD R3, R3, 0x30, -R6.reuse ;  /* 0x0000003003037824 */ /* 0x100fe400078e0a06 */
[----:B------:R-:W-:-:S03]  /*0b50*/  IMAD R0, R0, 0x30, -R6 ;  /* 0x0000003000007824 */ /* 0x000fc600078e0a06 */
[----:B------:R-:W-:Y:S02]  /*0b60*/  IMNMX R3, RZ, R3, !PT ;  /* 0x00000003ff037217 */ /* 0x000fe40007800200 */
[----:B------:R-:W-:-:S03]  /*0b70*/  IMNMX R0, R0, R2, PT ;  /* 0x0000000200007217 */ /* 0x000fc60003800200 */
[----:B------:R-:W-:Y:S01]  /*0b80*/  IMAD.WIDE.U32 R4, R3, -0x55555555, RZ ;  /* 0xaaaaaaab03047825 */ /* 0x000fe200078e00ff */
[----:B------:R-:W-:-:S04]  /*0b90*/  ISETP.GT.AND P0, PT, R0, R3, PT ;  /* 0x000000030000720c */ /* 0x000fc80003f04270 */
[----:B------:R-:W-:-:S05]  /*0ba0*/  SHF.R.U32.HI R149, RZ, 0x5, R5 ;  /* 0x00000005ff957819 */ /* 0x000fca0000011605 */
[----:B------:R-:W-:-:S04]  /*0bb0*/  IMAD.MOV.U32 R6, RZ, RZ, R149 ;  /* 0x000000ffff067224 */ /* 0x000fc800078e0095 */
[----:B------:R-:W-:-:S05]  /*0bc0*/  @P0 IADD3 R0, R0, 0x2f, RZ ;  /* 0x0000002f00000810 */ /* 0x000fca0007ffe0ff */
[----:B------:R-:W-:-:S05]  /*0bd0*/  @P0 IMAD.HI R0, R0, 0x2aaaaaab, RZ ;  /* 0x2aaaaaab00000827 */ /* 0x000fca00078e02ff */
[----:B------:R-:W-:-:S04]  /*0be0*/  @P0 SHF.R.U32.HI R3, RZ, 0x1f, R0 ;  /* 0x0000001fff030819 */ /* 0x000fc80000011600 */
[----:B------:R-:W-:-:S04]  /*0bf0*/  @P0 LEA.HI.SX32 R6, R0, R3, 0x1d ;  /* 0x0000000300060211 */ /* 0x000fc800078feaff */
[----:B------:R-:W-:-:S13]  /*0c00*/  ISETP.GT.AND P0, PT, R6, R149, PT ;  /* 0x000000950600720c */ /* 0x000fda0003f04270 */
[----:B------:R-:W-:Y:S05]  /*0c10*/  @!P0 BRA `(.L_x_406) ;  /* 0x0000572000008947 */ /* 0x000fea0003800000 */
[----:B------:R-:W-:Y:S02]  /*0c20*/  ISETP.NE.U32.AND P0, PT, RZ, c[0x0][0x340], PT ;  /* 0x0000d000ff007a0c */ /* 0x000fe40003f05070 */
[----:B------:R-:W-:Y:S02]  /*0c30*/  SHF.R.S32.HI R20, RZ, 0x1f, R21 ;  /* 0x0000001fff147819 */ /* 0x000fe40000011415 */
[----:B------:R-:W-:Y:S01]  /*0c40*/  SHF.R.S32.HI R3, RZ, 0x1f, R13 ;  /* 0x0000001fff037819 */ /* 0x000fe2000001140d */
[----:B------:R-:W-:Y:S01]  /*0c50*/  UMOV UR6, 0x30 ;  /* 0x0000003000067882 */ /* 0x000fe20000000000 */
[----:B------:R-:W-:Y:S01]  /*0c60*/  ISETP.NE.AND.EX P2, PT, RZ, c[0x0][0x344], PT, P0 ;  /* 0x0000d100ff007a0c */ /* 0x000fe20003f45300 */
[----:B------:R-:W-:-:S12]  /*0c70*/  ULDC.64 UR4, c[0x0][0x238] ;  /* 0x00008e0000047ab9 */ /* 0x000fd80000000a00 */
[----:B------:R-:W-:-:S05]  /*0c80*/  @P2 IMAD.WIDE R4, R22, R14, c[0x0][0x340] ;  /* 0x0000d00016042625 */ /* 0x000fca00078e020e */
[----:B------:R2:W3:Y:S01]  /*0c90*/  @P2 LDG.E R18, [R4.64] ;  /* 0x0000000c04122981 */ /* 0x0004e2000c1e1900 */
[----:B------:R-:W-:Y:S01]  /*0ca0*/  LEA.HI R16, R20, R21, RZ, 0x2 ;  /* 0x0000001514107211 */ /* 0x000fe200078f10ff */
[----:B------:R-:W-:Y:S01]  /*0cb0*/  UIMAD.WIDE.U32 UR10, UR6, UR4, URZ ;  /* 0x00000004060a72a5 */ /* 0x000fe2000f8e003f */
[----:B------:R-:W-:Y:S01]  /*0cc0*/  IADD3 R45, R6, -0x1, RZ ;  /* 0xffffffff062d7810 */ /* 0x000fe20007ffe0ff */
[----:B------:R-:W-:Y:S01]  /*0cd0*/  UIMAD UR7, UR6, UR5, URZ ;  /* 0x00000005060772a4 */ /* 0x000fe2000f8e023f */
[----:B------:R-:W-:Y:S01]  /*0ce0*/  LOP3.LUT R0, R16, 0x1ffffffc, RZ, 0xc0, !PT ;  /* 0x1ffffffc10007812 */ /* 0x000fe200078ec0ff */
[----:B------:R-:W-:Y:S01]  /*0cf0*/  USHF.L.U32 UR8, UR4, 0x5, URZ ;  /* 0x0000000504087899 */ /* 0x000fe2000800063f */
[----:B------:R-:W-:Y:S01]  /*0d00*/  SHF.R.S32.HI R120, RZ, 0x2, R16 ;  /* 0x00000002ff787819 */ /* 0x000fe20000011410 */
[----:B------:R-:W-:Y:S01]  /*0d10*/  UIADD3 UR7, UR11, UR7, URZ ;  /* 0x000000070b077290 */ /* 0x000fe2000fffe03f */
[----:B------:R-:W-:Y:S01]  /*0d20*/  SHF.R.S32.HI R6, RZ, 0x1f, R45 ;  /* 0x0000001fff067819 */ /* 0x000fe2000001142d */
[----:B------:R-:W-:Y:S01]  /*0d30*/  IMAD.IADD R0, R21, 0x1, -R0 ;  /* 0x0000000115007824 */ /* 0x000fe200078e0a00 */
[----:B------:R-:W-:Y:S01]  /*0d40*/  IADD3 R118, P0, R120, R13, RZ ;  /* 0x0000000d78767210 */ /* 0x000fe20007f1e0ff */
[----:B------:R-:W-:Y:S01]  /*0d50*/  UMOV UR9, 0x5 ;  /* 0x0000000500097882 */ /* 0x000fe20000000000 */
[----:B------:R-:W-:Y:S01]  /*0d60*/  SHF.R.S32.HI R12, RZ, 0x1f, R22 ;  /* 0x0000001fff0c7819 */ /* 0x000fe20000011416 */
[----:B-1----:R-:W-:Y:S01]  /*0d70*/  IMAD.SHL.U32 R8, R0, 0x8, RZ ;  /* 0x0000000800087824 */ /* 0x002fe200078e00ff */
[----:B------:R-:W-:Y:S01]  /*0d80*/  LEA.HI.X.SX32 R119, R120, R3, 0x1, P0 ;  /* 0x0000000378777211 */ /* 0x000fe200000f0eff */
[----:B------:R-:W-:Y:S01]  /*0d90*/  IMAD R3, R29, c[0x0][0x240], RZ ;  /* 0x000090001d037a24 */ /* 0x000fe200078e02ff */
[-C--:B------:R-:W-:Y:S01]  /*0da0*/  LEA.HI R7, R20, R21.reuse, RZ, 0x3 ;  /* 0x0000001514077211 */ /* 0x080fe200078f18ff */
[----:B------:R-:W-:Y:S01]  /*0db0*/  USHF.L.U64.HI UR9, UR4, UR9, UR5 ;  /* 0x0000000904097299 */ /* 0x000fe20008010205 */
[----:B------:R-:W-:Y:S01]  /*0dc0*/  SHF.R.S32.HI R9, RZ, 0x1f, R8 ;  /* 0x0000001fff097819 */ /* 0x000fe20000011408 */
[----:B------:R-:W-:Y:S01]  /*0dd0*/  IMAD R0, R119, c[0x0][0x238], RZ ;  /* 0x00008e0077007a24 */ /* 0x000fe200078e02ff */
[----:B------:R-:W-:Y:S01]  /*0de0*/  SEL R26, R12, RZ, !P4 ;  /* 0x000000ff0c1a7207 */ /* 0x000fe20006000000 */
[----:B------:R-:W-:Y:S01]  /*0df0*/  IMAD R3, R28, c[0x0][0x244], R3 ;  /* 0x000091001c037a24 */ /* 0x000fe200078e0203 */
[----:B------:R-:W-:Y:S01]  /*0e00*/  SHF.R.S32.HI R7, RZ, 0x3, R7 ;  /* 0x00000003ff077819 */ /* 0x000fe20000011407 */
[----:B------:R-:W-:Y:S01]  /*0e10*/  IMAD R0, R118, c[0x0][0x23c], R0 ;  /* 0x00008f0076007a24 */ /* 0x000fe200078e0200 */
[----:B------:R-:W-:Y:S01]  /*0e20*/  SEL R114, R22, RZ, !P4 ;  /* 0x000000ff16727207 */ /* 0x000fe20006000000 */
[----:B--2---:R-:W-:Y:S01]  /*0e30*/  IMAD.WIDE.U32 R4, R118, c[0x0][0x238], R8 ;  /* 0x00008e0076047a25 */ /* 0x004fe200078e0008 */
[----:B------:R-:W-:Y:S01]  /*0e40*/  LEA.HI R13, R16, R120, RZ, 0x1 ;  /* 0x00000078100d7211 */ /* 0x000fe200078f08ff */
[----:B------:R-:W-:Y:S01]  /*0e50*/  ULDC.64 UR4, c[0x0][0x280] ;  /* 0x0000a00000047ab9 */ /* 0x000fe20000000a00 */
[----:B------:R-:W-:Y:S01]  /*0e60*/  ISETP.GE.AND P6, PT, R8, c[0x0][0x1d4], PT ;  /* 0x0000750008007a0c */ /* 0x000fe20003fc6270 */
[----:B------:R-:W-:Y:S01]  /*0e70*/  IMAD.IADD R5, R5, 0x1, R0 ;  /* 0x0000000105057824 */ /* 0x000fe200078e0200 */
[----:B------:R-:W-:Y:S01]  /*0e80*/  UIMAD.WIDE.U32 UR16, UR6, UR4, URZ ;  /* 0x00000004061072a5 */ /* 0x000fe2000f8e003f */
[C---:B------:R-:W-:Y:S01]  /*0e90*/  IMAD R0, R45.reuse, UR7, RZ ;  /* 0x000000072d007c24 */ /* 0x040fe2000f8e02ff */
[----:B------:R-:W-:Y:S01]  /*0ea0*/  UIMAD UR14, UR6, UR5, URZ ;  /* 0x00000005060e72a4 */ /* 0x000fe2000f8e023f */
[----:B------:R-:W-:Y:S01]  /*0eb0*/  IMAD.WIDE.U32 R4, R28, c[0x0][0x240], R4 ;  /* 0x000090001c047a25 */ /* 0x000fe200078e0004 */
[----:B------:R-:W-:Y:S01]  /*0ec0*/  P2R R99, PR, RZ, 0x40 ;  /* 0x00000040ff637803 */ /* 0x000fe20000000000 */
[----:B------:R-:W-:Y:S01]  /*0ed0*/  ULDC.64 UR4, c[0x0][0x290] ;  /* 0x0000a40000047ab9 */ /* 0x000fe20000000a00 */
[----:B------:R-:W-:Y:S01]  /*0ee0*/  IADD3 R112, -R120, 0x30, RZ ;  /* 0x0000003078707810 */ /* 0x000fe20007ffe1ff */
[----:B------:R-:W-:Y:S01]  /*0ef0*/  IMAD R14, R6, UR10, R0 ;  /* 0x0000000a060e7c24 */ /* 0x000fe2000f8e0200 */
[----:B------:R-:W-:Y:S01]  /*0f00*/  LEA.HI R6, R20, R21, RZ, 0x5 ;  /* 0x0000001514067211 */ /* 0x000fe200078f28ff */
[----:B------:R-:W-:Y:S01]  /*0f10*/  IMAD R0, R45, -0x30, R2 ;  /* 0xffffffd02d007824 */ /* 0x000fe200078e0202 */
[----:B------:R-:W-:Y:S01]  /*0f20*/  UIMAD.WIDE.U32 UR18, UR6, UR4, URZ ;  /* 0x00000004061272a5 */ /* 0x000fe2000f8e003f */
[----:B------:R-:W-:Y:S01]  /*0f30*/  IMAD.IADD R5, R5, 0x1, R3 ;  /* 0x0000000105057824 */ /* 0x000fe200078e0203 */
[----:B------:R-:W-:Y:S01]  /*0f40*/  UIMAD UR5, UR6, UR5, URZ ;  /* 0x00000005060572a4 */ /* 0x000fe2000f8e023f */
[----:B------:R-:W-:Y:S01]  /*0f50*/  IMAD.SHL.U32 R6, R6, 0x8, RZ ;  /* 0x0000000806067824 */ /* 0x000fe200078e00ff */
[----:B------:R-:W-:Y:S01]  /*0f60*/  IMNMX R3, R0, 0x30, PT ;  /* 0x0000003000037817 */ /* 0x000fe20003800200 */
[----:B------:R-:W-:Y:S01]  /*0f70*/  IMAD R0, R26, c[0x0][0x248], RZ ;  /* 0x000092001a007a24 */ /* 0x000fe200078e02ff */
[----:B------:R-:W-:Y:S01]  /*0f80*/  UIADD3 UR14, UR17, UR14, URZ ;  /* 0x0000000e110e7290 */ /* 0x000fe2000fffe03f */
[----:B------:R-:W-:Y:S01]  /*0f90*/  IMAD.WIDE.U32 R126, R114, c[0x0][0x248], R4 ;  /* 0x00009200727e7a25 */ /* 0x000fe200078e0004 */
[----:B------:R-:W-:Y:S01]  /*0fa0*/  LOP3.LUT R11, R6, 0xffffff00, RZ, 0xc0, !PT ;  /* 0xffffff00060b7812 */ /* 0x000fe200078ec0ff */
[----:B------:R-:W-:-:S02]  /*0fb0*/  UIADD3 UR5, UR19, UR5, URZ ;  /* 0x0000000513057290 */ /* 0x000fc4000fffe03f */
[----:B------:R-:W-:Y:S01]  /*0fc0*/  IMAD.IADD R10, R3, 0x1, -R120 ;  /* 0x00000001030a7824 */ /* 0x000fe200078e0a78 */
[----:B------:R-:W-:Y:S01]  /*0fd0*/  LOP3.LUT R3, R13, 0x7fffffe, RZ, 0xc0, !PT ;  /* 0x07fffffe0d037812 */ /* 0x000fe200078ec0ff */
[----:B------:R-:W-:Y:S01]  /*0fe0*/  IMAD.SHL.U32 R6, R7, 0x40, RZ ;  /* 0x0000004007067824 */ /* 0x000fe200078e00ff */
[----:B------:R-:W-:Y:S01]  /*0ff0*/  ULDC.U8 UR4, c[0x0][0x298] ;  /* 0x0000a60000047ab9 */ /* 0x000fe20000000000 */
[----:B------:R-:W-:Y:S01]  /*1000*/  IMAD R7, R114, c[0x0][0x24c], R0 ;  /* 0x0000930072077a24 */ /* 0x000fe200078e0200 */
[----:B------:R-:W-:Y:S01]  /*1010*/  ISETP.GE.AND P1, PT, R10, 0x1, PT ;  /* 0x000000010a00780c */ /* 0x000fe20003f26270 */
[----:B------:R-:W-:Y:S01]  /*1020*/  IMAD.IADD R4, R120, 0x1, -R3 ;  /* 0x0000000178047824 */ /* 0x000fe200078e0a03 */
[----:B------:R-:W-:Y:S01]  /*1030*/  LOP3.LUT R0, R6, 0xc0, RZ, 0xc0, !PT ;  /* 0x000000c006007812 */ /* 0x000fe200078ec0ff */
[----:B------:R-:W-:Y:S02]  /*1040*/  IMAD.IADD R123, R127, 0x1, R7 ;  /* 0x000000017f7b7824 */ /* 0x000fe400078e0207 */
[----:B------:R-:W-:Y:S01]  /*1050*/  IMAD.MOV.U32 R122, RZ, RZ, R126 ;  /* 0x000000ffff7a7224 */ /* 0x000fe200078e007e */
[----:B------:R-:W-:Y:S01]  /*1060*/  LOP3.LUT R5, R0, 0x18, R8, 0xf8, !PT ;  /* 0x0000001800057812 */ /* 0x000fe200078ef808 */
[----:B------:R-:W-:Y:S01]  /*1070*/  IMAD R11, R4, 0x20, R11 ;  /* 0x00000020040b7824 */ /* 0x000fe200078e020b */
[----:B------:R-:W-:Y:S01]  /*1080*/  SHF.R.U32.HI R3, RZ, 0x3, R0 ;  /* 0x00000003ff037819 */ /* 0x000fe20000011600 */
[----:B------:R-:W-:Y:S01]  /*1090*/  IMAD.WIDE.U32 R6, R45, UR10, R122 ;  /* 0x0000000a2d067c25 */ /* 0x000fe2000f8e007a */
[----:B------:R-:W-:-:S02]  /*10a0*/  IADD3 R0, R8, 0x20, RZ ;  /* 0x0000002008007810 */ /* 0x000fc40007ffe0ff */
[----:B------:R-:W-:Y:S01]  /*10b0*/  LOP3.LUT R5, R5, R3, RZ, 0x3c, !PT ;  /* 0x0000000305057212 */ /* 0x000fe200078e3cff */
[----:B------:R-:W-:Y:S01]  /*10c0*/  IMAD.IADD R3, R7, 0x1, R14 ;  /* 0x0000000107037824 */ /* 0x000fe200078e020e */
[----:B------:R-:W-:Y:S01]  /*10d0*/  ISETP.GE.AND P5, PT, R0, c[0x0][0x1d4], PT ;  /* 0x0000750000007a0c */ /* 0x000fe20003fa6270 */
[----:B------:R-:W-:Y:S01]  /*10e0*/  IMAD.IADD R152, R17, 0x1, R15 ;  /* 0x0000000111987824 */ /* 0x000fe200078e020f */
[----:B------:R-:W-:Y:S01]  /*10f0*/  IADD3 R0, R8, 0x40, RZ ;  /* 0x0000004008007810 */ /* 0x000fe20007ffe0ff */
[----:B------:R-:W-:Y:S01]  /*1100*/  IMAD.WIDE.U32 R158, R28, c[0x0][0x210], RZ ;  /* 0x000084001c9e7a25 */ /* 0x000fe200078e00ff */
[----:B------:R-:W-:Y:S02]  /*1110*/  @P1 LEA R4, P0, R6, c[0x0][0x220], 0x1 ;  /* 0x0000880006041a11 */ /* 0x000fe400078008ff */
[----:B------:R-:W-:Y:S01]  /*1120*/  ISETP.GE.AND P3, PT, R0, c[0x0][0x1d4], PT ;  /* 0x0000750000007a0c */ /* 0x000fe20003f66270 */
[----:B------:R-:W-:Y:S01]  /*1130*/  IMAD.IADD R0, R11, 0x1, R5 ;  /* 0x000000010b007824 */ /* 0x000fe200078e0205 */
[----:B------:R-:W-:Y:S01]  /*1140*/  @P1 LEA.HI.X R5, R6, c[0x0][0x224], R3, 0x1, P0 ;  /* 0x0000890006051a11 */ /* 0x000fe200000f0c03 */
[----:B------:R-:W-:Y:S01]  /*1150*/  IMAD.WIDE.U32 R160, R28, c[0x0][0x1e8], RZ ;  /* 0x00007a001ca07a25 */ /* 0x000fe200078e00ff */
[----:B------:R-:W-:-:S02]  /*1160*/  ISETP.GT.AND P0, PT, R10, 0x20, PT ;  /* 0x000000200a00780c */ /* 0x000fc40003f04270 */
[-C--:B------:R-:W-:Y:S01]  /*1170*/  LEA.HI R10, R21, R21.reuse, RZ, 0x1 ;  /* 0x00000015150a7211 */ /* 0x080fe200078f08ff */
[----:B------:R-:W-:Y:S01]  /*1180*/  IMAD.SHL.U32 R88, R0, 0x2, RZ ;  /* 0x0000000200587824 */ /* 0x000fe200078e00ff */
[----:B------:R-:W-:Y:S01]  /*1190*/  SHF.R.S32.HI R11, RZ, 0x1f, R16 ;  /* 0x0000001fff0b7819 */ /* 0x000fe20000011410 */
[----:B------:R-:W-:Y:S01]  /*11a0*/  IMAD.MOV.U32 R163, RZ, RZ, c[0x0][0x2b8] ;  /* 0x0000ae00ffa37624 */ /* 0x000fe200078e00ff */
[----:B------:R-:W-:Y:S01]  /*11b0*/  SHF.R.S32.HI R39, RZ, 0x1, R10 ;  /* 0x00000001ff277819 */ /* 0x000fe2000001140a */
[----:B------:R-:W-:Y:S01]  /*11c0*/  IMAD.MOV.U32 R162, RZ, RZ, c[0x0][0x27c] ;  /* 0x00009f00ffa27624 */ /* 0x000fe200078e00ff */
[----:B------:R-:W-:Y:S01]  /*11d0*/  @!PT LDS RZ, [RZ] ;  /* 0x00000000fffff984 */ /* 0x000fe20000000800 */
[----:B------:R-:W-:Y:S01]  /*11e0*/  @!PT LDS RZ, [RZ] ;  /* 0x00000000fffff984 */ /* 0x000fe20000000800 */
[----:B------:R-:W-:Y:S01]  /*11f0*/  @!PT LDS RZ, [RZ] ;  /* 0x00000000fffff984 */ /* 0x000fe20000000800 */
[----:B------:R1:W-:Y:S01]  /*1200*/  @P1 LDGSTS.E.BYPASS.LTC128B.128 [R88+0x3c80], [R4.64], !P6 ;  /* 0x03c8000004581fae */ /* 0x0003e2000f101d4c */
[----:B------:R-:W-:Y:S01]  /*1210*/  LEA.HI R7, R20, R21, RZ, 0x4 ;  /* 0x0000001514077211 */ /* 0x000fe200078f20ff */
[----:B------:R-:W-:Y:S01]  /*1220*/  IMAD.MOV.U32 R77, RZ, RZ, c[0x0][0x27c] ;  /* 0x00009f00ff4d7624 */ /* 0x000fe200078e00ff */
[C---:B------:R-:W-:Y:S01]  /*1230*/  LEA.HI R0, R10.reuse, R39, RZ, 0x1 ;  /* 0x000000270a007211 */ /* 0x040fe200078f08ff */
[----:B------:R1:W-:Y:S01]  /*1240*/  @P1 LDGSTS.E.BYPASS.LTC128B.128 [R88+0x4880], [R4.64+0x40], !P5 ;  /* 0x0488004004581fae */ /* 0x0003e2000e901d4c */
[----:B------:R-:W-:Y:S01]  /*1250*/  LOP3.LUT R10, R10, 0xfffffffe, RZ, 0xc0, !PT ;  /* 0xfffffffe0a0a7812 */ /* 0x000fe200078ec0ff */
[----:B------:R-:W-:Y:S01]  /*1260*/  IMAD.SHL.U32 R7, R7, 0x10, RZ ;  /* 0x0000001007077824 */ /* 0x000fe200078e00ff */
[----:B------:R-:W-:Y:S01]  /*1270*/  LOP3.LUT R0, R0, 0x7fffffe, RZ, 0xc0, !PT ;  /* 0x07fffffe00007812 */ /* 0x000fe200078ec0ff */
[----:B------:R1:W-:Y:S01]  /*1280*/  @P1 LDGSTS.E.BYPASS.LTC128B.128 [R88+0x5480], [R4.64+0x80], !P3 ;  /* 0x0548008004581fae */ /* 0x0003e2000d901d4c */
[----:B------:R-:W-:Y:S01]  /*1290*/  @P0 IADD3 R6, P1, R6, UR8, RZ ;  /* 0x0000000806060c10 */ /* 0x000fe2000ff3e0ff */
[----:B------:R-:W-:Y:S01]  /*12a0*/  IMAD.SHL.U32 R77, R77, 0x2, RZ ;  /* 0x000000024d4d7824 */ /* 0x000fe200078e00ff */
[----:B------:R-:W-:Y:S01]  /*12b0*/  LOP3.LUT R7, R7, 0xffffff00, RZ, 0xc0, !PT ;  /* 0xffffff0007077812 */ /* 0x000fe200078ec0ff */
[----:B------:R-:W-:Y:S01]  /*12c0*/  IMAD.IADD R0, R39, 0x1, -R0 ;  /* 0x0000000127007824 */ /* 0x000fe200078e0a00 */
[----:B------:R-:W-:-:S02]  /*12d0*/  SHF.R.S32.HI R20, RZ, 0x1f, R39 ;  /* 0x0000001fff147819 */ /* 0x000fc40000011427 */
[----:B------:R-:W-:Y:S01]  /*12e0*/  P2R R116, PR, RZ, 0x8 ;  /* 0x00000008ff747803 */ /* 0x000fe20000000000 */
[----:B------:R-:W-:Y:S01]  /*12f0*/  IMAD R7, R0, 0x20, R7 ;  /* 0x0000002000077824 */ /* 0x000fe200078e0207 */
[----:B------:R-:W-:Y:S01]  /*1300*/  P2R R117, PR, RZ, 0x20 ;  /* 0x00000020ff757803 */ /* 0x000fe20000000000 */
[C---:B------:R-:W-:Y:S01]  /*1310*/  IMAD R0, R20.reuse, c[0x0][0x280], RZ ;  /* 0x0000a00014007a24 */ /* 0x040fe200078e02ff */
[----:B------:R-:W-:Y:S01]  /*1320*/  ISETP.NE.AND P4, PT, R163, 0x1, PT ;  /* 0x00000001a300780c */ /* 0x000fe20003f85270 */
[----:B------:R-:W-:Y:S02]  /*1330*/  IMAD R20, R20, c[0x0][0x290], RZ ;  /* 0x0000a40014147a24 */ /* 0x000fe400078e02ff */
[C---:B------:R-:W-:Y:S02]  /*1340*/  IMAD R0, R39.reuse, c[0x0][0x284], R0 ;  /* 0x0000a10027007a24 */ /* 0x040fe400078e0200 */
[----:B------:R-:W-:Y:S01]  /*1350*/  IMAD R20, R39, c[0x0][0x294], R20 ;  /* 0x0000a50027147a24 */ /* 0x000fe200078e0214 */
[----:B-1----:R-:W-:Y:S01]  /*1360*/  @P0 IADD3.X R5, R3, UR9, RZ, P1, !PT ;  /* 0x0000000903050c10 */ /* 0x002fe20008ffe4ff */
[----:B------:R-:W-:Y:S01]  /*1370*/  IMAD.IADD R3, R21, 0x1, -R10 ;  /* 0x0000000115037824 */ /* 0x000fe200078e0a0a */
[----:B------:R-:W-:-:S03]  /*1380*/  @P0 LEA R4, P1, R6, c[0x0][0x220], 0x1 ;  /* 0x0000880006040a11 */ /* 0x000fc600078208ff */
[----:B------:R-:W-:Y:S01]  /*1390*/  IMAD.SHL.U32 R36, R3, 0x4, RZ ;  /* 0x0000000403247824 */ /* 0x000fe200078e00ff */
[----:B------:R-:W-:Y:S02]  /*13a0*/  @P0 LEA.HI.X R5, R6, c[0x0][0x224], R5, 0x1, P1 ;  /* 0x0000890006050a11 */ /* 0x000fe400008f0c05 */
[----:B------:R-:W-:Y:S02]  /*13b0*/  LEA.HI R6, R11, R120, RZ, 0x2 ;  /* 0x000000780b067211 */ /* 0x000fe400078f10ff */
[--C-:B------:R-:W-:Y:S01]  /*13c0*/  SHF.R.S32.HI R37, RZ, 0x1f, R36.reuse ;  /* 0x0000001fff257819 */ /* 0x100fe20000011424 */
[----:B------:R1:W-:Y:S01]  /*13d0*/  @P0 LDGSTS.E.BYPASS.LTC128B.128 [R88+0x4480], [R4.64], !P6 ;  /* 0x0448000004580fae */ /* 0x0003e2000f101d4c */
[----:B------:R-:W-:Y:S02]  /*13e0*/  LOP3.LUT R6, R6, 0xfffffffc, RZ, 0xc0, !PT ;  /* 0xfffffffc06067812 */ /* 0x000fe400078ec0ff */
[C---:B------:R-:W-:Y:S01]  /*13f0*/  IADD3 R41, R36.reuse, 0x10, RZ ;  /* 0x0000001024297810 */ /* 0x040fe20007ffe0ff */
[----:B------:R-:W-:Y:S01]  /*1400*/  IMAD.WIDE.U32 R16, R39, c[0x0][0x280], R36 ;  /* 0x0000a00027107a25 */ /* 0x000fe200078e0024 */
[----:B------:R1:W-:Y:S01]  /*1410*/  @P0 LDGSTS.E.BYPASS.LTC128B.128 [R88+0x5080], [R4.64+0x40], !P5 ;  /* 0x0508004004580fae */ /* 0x0003e2000e901d4c */
[----:B------:R-:W-:-:S02]  /*1420*/  IADD3 R40, R36, 0x20, RZ ;  /* 0x0000002024287810 */ /* 0x000fc40007ffe0ff */
[----:B------:R-:W-:Y:S01]  /*1430*/  IMAD.IADD R6, R120, 0x1, -R6 ;  /* 0x0000000178067824 */ /* 0x000fe200078e0a06 */
[----:B------:R1:W-:Y:S01]  /*1440*/  @P0 LDGSTS.E.BYPASS.LTC128B.128 [R88+0x5c80], [R4.64+0x80], !P3 ;  /* 0x05c8008004580fae */ /* 0x0003e2000d901d4c */
[----:B------:R-:W-:Y:S01]  /*1450*/  IMAD.WIDE.U32 R14, R39, c[0x0][0x290], R36 ;  /* 0x0000a400270e7a25 */ /* 0x000fe200078e0024 */
[----:B------:R-:W-:Y:S02]  /*1460*/  IADD3 R44, R36, 0x28, RZ ;  /* 0x00000028242c7810 */ /* 0x000fe40007ffe0ff */
[C---:B------:R-:W-:Y:S01]  /*1470*/  LOP3.LUT P1, RZ, R6.reuse, 0x2, RZ, 0xc0, !PT ;  /* 0x0000000206ff7812 */ /* 0x040fe2000782c0ff */
[----:B------:R-:W-:Y:S01]  /*1480*/  IMAD.SHL.U32 R6, R6, 0x40, RZ ;  /* 0x0000004006067824 */ /* 0x000fe200078e00ff */
[----:B------:R-:W0:Y:S01]  /*1490*/  LDGDEPBAR ;  /* 0x00000000000079af */ /* 0x000e220000000000 */
[----:B------:R-:W-:Y:S01]  /*14a0*/  IMAD.IADD R25, R17, 0x1, R0 ;  /* 0x0000000111197824 */ /* 0x000fe200078e0200 */
[----:B------:R-:W-:Y:S01]  /*14b0*/  IADD3 R43, R36, 0x8, RZ ;  /* 0x00000008242b7810 */ /* 0x000fe20007ffe0ff */
[----:B------:R-:W-:Y:S01]  /*14c0*/  IMAD.IADD R17, R15, 0x1, R20 ;  /* 0x000000010f117824 */ /* 0x000fe200078e0214 */
[----:B------:R-:W-:Y:S01]  /*14d0*/  LOP3.LUT R105, R6, 0xc0, RZ, 0xc0, !PT ;  /* 0x000000c006697812 */ /* 0x000fe200078ec0ff */
[----:B------:R-:W-:Y:S01]  /*14e0*/  IMAD R6, R29, c[0x0][0x260], RZ ;  /* 0x000098001d067a24 */ /* 0x000fe200078e02ff */
[C---:B------:R-:W-:Y:S01]  /*14f0*/  IADD3 R42, R36.reuse, 0x18, RZ ;  /* 0x00000018242a7810 */ /* 0x040fe20007ffe0ff */
[C---:B------:R-:W-:Y:S01]  /*1500*/  IMAD.IADD R31, R36.reuse, 0x1, R41 ;  /* 0x00000001241f7824 */ /* 0x040fe200078e0229 */
[----:B------:R-:W-:Y:S01]  /*1510*/  SHF.R.U32.HI R106, RZ, 0x3, R105 ;  /* 0x00000003ff6a7819 */ /* 0x000fe20000011669 */
[----:B------:R-:W-:Y:S01]  /*1520*/  IMAD.IADD R32, R36, 0x1, R40 ;  /* 0x0000000124207824 */ /* 0x000fe200078e0228 */
[----:B------:R-:W-:Y:S01]  /*1530*/  BAR.SYNC.DEFER_BLOCKING 0x0 ;  /* 0x0000000000007b1d */ /* 0x000fe20000010000 */
[----:B------:R-:W-:Y:S01]  /*1540*/  IMAD R6, R28, c[0x0][0x264], R6 ;  /* 0x000099001c067a24 */ /* 0x000fe200078e0206 */
[----:B------:R-:W-:Y:S01]  /*1550*/  ISETP.GE.AND P0, PT, R162, 0x1, PT ;  /* 0x00000001a200780c */ /* 0x000fe20003f06270 */
[----:B------:R-:W-:Y:S01]  /*1560*/  IMAD.MOV.U32 R24, RZ, RZ, R16 ;  /* 0x000000ffff187224 */ /* 0x000fe200078e0010 */
[----:B------:R-:W-:Y:S01]  /*1570*/  ISETP.GE.AND P3, PT, R32, c[0x0][0x27c], PT ;  /* 0x00009f0020007a0c */ /* 0x000fe20003f66270 */
[----:B------:R-:W-:-:S02]  /*1580*/  IMAD.MOV.U32 R16, RZ, RZ, R14 ;  /* 0x000000ffff107224 */ /* 0x000fc400078e000e */
[----:B-----5:R-:W-:-:S04]  /*1590*/  IMAD.WIDE.U32 R132, R155, c[0x0][0x280], R24 ;  /* 0x0000a0009b847a25 */ /* 0x020fc800078e0018 */
[----:B------:R-:W-:Y:S01]  /*15a0*/  IMAD.WIDE.U32 R130, R155, c[0x0][0x290], R16 ;  /* 0x0000a4009b827a25 */ /* 0x000fe200078e0010 */
[----:B---3--:R-:W-:-:S03]  /*15b0*/  @P2 SHF.R.S32.HI R19, RZ, 0x1f, R18 ;  /* 0x0000001fff132819 */ /* 0x008fc60000011412 */
[----:B------:R-:W-:Y:S02]  /*15c0*/  @!P2 IMAD.MOV.U32 R18, RZ, RZ, R22 ;  /* 0x000000ffff12a224 */ /* 0x000fe400078e0016 */
[----:B------:R-:W-:Y:S02]  /*15d0*/  IMAD.SHL.U32 R22, R3, 0x8, RZ ;  /* 0x0000000803167824 */ /* 0x000fe400078e00ff */
[----:B------:R-:W-:Y:S02]  /*15e0*/  @!P2 IMAD.MOV.U32 R19, RZ, RZ, R12 ;  /* 0x000000ffff13a224 */ /* 0x000fe400078e000c */
[----:B------:R-:W-:Y:S01]  /*15f0*/  IMAD.WIDE.U32 R134, R18, c[0x0][0x2b0], RZ ;  /* 0x0000ac0012867a25 */ /* 0x000fe200078e00ff */
[--C-:B------:R-:W-:Y:S02]  /*1600*/  SHF.R.S32.HI R23, RZ, 0x1f, R22.reuse ;  /* 0x0000001fff177819 */ /* 0x100fe40000011416 */
[C---:B------:R-:W-:Y:S02]  /*1610*/  ISETP.GE.AND P2, PT, R22.reuse, c[0x0][0x27c], PT ;  /* 0x00009f0016007a0c */ /* 0x040fe40003f46270 */
[C---:B------:R-:W-:Y:S01]  /*1620*/  IADD3 R102, R22.reuse, 0x30, RZ ;  /* 0x0000003016667810 */ /* 0x040fe20007ffe0ff */
[----:B------:R-:W-:Y:S01]  /*1630*/  IMAD.WIDE.U32 R12, R39, c[0x0][0x280], R22 ;  /* 0x0000a000270c7a25 */ /* 0x000fe200078e0016 */
[----:B------:R-:W-:-:S02]  /*1640*/  IADD3 R101, R22, 0x40, RZ ;  /* 0x0000004016657810 */ /* 0x000fc40007ffe0ff */
[----:B------:R-:W-:Y:S01]  /*1650*/  IADD3 R100, R22, 0x50, RZ ;  /* 0x0000005016647810 */ /* 0x000fe20007ffe0ff */
[----:B------:R-:W-:Y:S01]  /*1660*/  IMAD.IADD R15, R0, 0x1, R13 ;  /* 0x00000001000f7824 */ /* 0x000fe200078e020d */
[--C-:B------:R-:W-:Y:S01]  /*1670*/  LOP3.LUT R0, R105, 0x8, R22.reuse, 0xf8, !PT ;  /* 0x0000000869007812 */ /* 0x100fe200078ef816 */
[----:B------:R-:W-:-:S03]  /*1680*/  IMAD.WIDE.U32 R10, R39, c[0x0][0x290], R22 ;  /* 0x0000a400270a7a25 */ /* 0x000fc600078e0016 */
[----:B-1----:R-:W-:Y:S01]  /*1690*/  LOP3.LUT R4, R0, R106, RZ, 0x3c, !PT ;  /* 0x0000006a00047212 */ /* 0x002fe200078e3cff */
[----:B------:R-:W-:Y:S01]  /*16a0*/  IMAD.IADD R21, R20, 0x1, R11 ;  /* 0x0000000114157824 */ /* 0x000fe200078e020b */
[----:B------:R-:W-:Y:S01]  /*16b0*/  SEL R0, RZ, c[0x0][0x27c], !P2 ;  /* 0x00009f00ff007a07 */ /* 0x000fe20005000000 */
[----:B------:R-:W-:Y:S02]  /*16c0*/  IMAD.MOV.U32 R20, RZ, RZ, R10 ;  /* 0x000000ffff147224 */ /* 0x000fe400078e000a */
[----:B------:R-:W-:Y:S02]  /*16d0*/  IMAD.IADD R89, R7, 0x1, R4 ;  /* 0x0000000107597824 */ /* 0x000fe400078e0204 */
[----:B------:R-:W-:Y:S02]  /*16e0*/  IMAD.IADD R0, R22, 0x1, R0 ;  /* 0x0000000116007824 */ /* 0x000fe400078e0200 */
[----:B------:R-:W-:Y:S01]  /*16f0*/  IMAD.WIDE.U32 R4, R28, c[0x0][0x260], R8 ;  /* 0x000098001c047a25 */ /* 0x000fe200078e0008 */
[----:B------:R-:W-:-:S02]  /*1700*/  LEA R89, R89, 0x1880, 0x1 ;  /* 0x0000188059597811 */ /* 0x000fc400078e08ff */
[----:B------:R-:W-:Y:S01]  /*1710*/  SHF.R.S32.HI R8, RZ, 0x1f, R0 ;  /* 0x0000001fff087819 */ /* 0x000fe20000011400 */
[----:B------:R-:W-:Y:S01]  /*1720*/  IMAD.IADD R5, R5, 0x1, R6 ;  /* 0x0000000105057824 */ /* 0x000fe200078e0206 */
[C---:B------:R-:W-:Y:S01]  /*1730*/  IADD3 R90, R89.reuse, 0x20, RZ ;  /* 0x00000020595a7810 */ /* 0x040fe20007ffe0ff */
[----:B------:R-:W-:Y:S01]  /*1740*/  IMAD.MOV.U32 R14, RZ, RZ, R12 ;  /* 0x000000ffff0e7224 */ /* 0x000fe200078e000c */
[----:B------:R-:W-:Y:S01]  /*1750*/  @P1 IADD3 R90, R89, -0x20, RZ ;  /* 0xffffffe0595a1810 */ /* 0x000fe20007ffe0ff */
[----:B------:R-:W-:Y:S01]  /*1760*/  IMAD.WIDE.U32 R124, R155, c[0x0][0x290], R20 ;  /* 0x0000a4009b7c7a25 */ /* 0x000fe200078e0014 */
[----:B------:R-:W-:Y:S02]  /*1770*/  ISETP.GE.AND P1, PT, R31, c[0x0][0x27c], PT ;  /* 0x00009f001f007a0c */ /* 0x000fe40003f26270 */
[CC--:B------:R-:W-:Y:S01]  /*1780*/  LEA.HI R6, R8.reuse, R0.reuse, RZ, 0x3 ;  /* 0x0000000008067211 */ /* 0x0c0fe200078f18ff */
[----:B------:R-:W-:Y:S01]  /*1790*/  IMAD.WIDE.U32 R128, R155, c[0x0][0x280], R14 ;  /* 0x0000a0009b807a25 */ /* 0x000fe200078e000e */
[----:B------:R-:W-:-:S02]  /*17a0*/  LEA.HI R10, R8, R0, RZ, 0x5 ;  /* 0x00000000080a7211 */ /* 0x000fc400078f28ff */
[----:B------:R-:W-:Y:S01]  /*17b0*/  SEL R8, RZ, c[0x0][0x27c], !P1 ;  /* 0x00009f00ff087a07 */ /* 0x000fe20004800000 */
[----:B------:R-:W-:Y:S01]  /*17c0*/  IMAD R0, R26, c[0x0][0x268], RZ ;  /* 0x00009a001a007a24 */ /* 0x000fe200078e02ff */
[----:B------:R-:W-:Y:S02]  /*17d0*/  SEL R9, RZ, c[0x0][0x27c], !P3 ;  /* 0x00009f00ff097a07 */ /* 0x000fe40005800000 */
[----:B------:R-:W-:Y:S01]  /*17e0*/  SHF.R.S32.HI R10, RZ, 0x5, R10 ;  /* 0x00000005ff0a7819 */ /* 0x000fe2000001140a */
[----:B------:R-:W-:Y:S01]  /*17f0*/  IMAD.IADD R8, R8, 0x1, R31 ;  /* 0x0000000108087824 */ /* 0x000fe200078e021f */
[----:B------:R-:W-:Y:S01]  /*1800*/  LOP3.LUT R11, R105, 0x18, R6, 0xf8, !PT ;  /* 0x00000018690b7812 */ /* 0x000fe200078ef806 */
[----:B------:R-:W-:Y:S01]  /*1810*/  IMAD R113, R114, c[0x0][0x26c], R0 ;  /* 0x00009b0072717a24 */ /* 0x000fe200078e0200 */
[----:B------:R-:W-:Y:S01]  /*1820*/  SHF.R.S32.HI R75, RZ, 0x3, R6 ;  /* 0x00000003ff4b7819 */ /* 0x000fe20000011406 */
[----:B------:R-:W-:Y:S01]  /*1830*/  IMAD.IADD R0, R9, 0x1, R32 ;  /* 0x0000000109007824 */ /* 0x000fe200078e0220 */
[----:B------:R-:W-:Y:S01]  /*1840*/  LOP3.LUT R6, R6, 0xfffffff8, RZ, 0xc0, !PT ;  /* 0xfffffff806067812 */ /* 0x000fe200078ec0ff */
[----:B------:R-:W-:Y:S01]  /*1850*/  IMAD.WIDE.U32 R114, R114, c[0x0][0x268], R4 ;  /* 0x00009a0072727a25 */ /* 0x000fe200078e0004 */
[----:B------:R-:W-:-:S02]  /*1860*/  SHF.R.S32.HI R4, RZ, 0x1f, R8 ;  /* 0x0000001fff047819 */ /* 0x000fc40000011408 */
[----:B------:R-:W-:Y:S01]  /*1870*/  SHF.R.S32.HI R9, RZ, 0x1f, R0 ;  /* 0x0000001fff097819 */ /* 0x000fe20000011400 */
[----:B------:R-:W-:Y:S01]  /*1880*/  IMAD R10, R10, 0x600, R7 ;  /* 0x000006000a0a7824 */ /* 0x000fe200078e0207 */
[-C--:B------:R-:W-:Y:S01]  /*1890*/  LEA.HI R5, R4, R8.reuse, RZ, 0x3 ;  /* 0x0000000804057211 */ /* 0x080fe200078f18ff */
[----:B------:R-:W-:Y:S01]  /*18a0*/  IMAD.SHL.U32 R142, R6, 0x2, RZ ;  /* 0x00000002068e7824 */ /* 0x000fe200078e00ff */
[----:B------:R-:W-:Y:S01]  /*18b0*/  LEA.HI R12, R4, R8, RZ, 0x5 ;  /* 0x00000008040c7211 */ /* 0x000fe200078f28ff */
[----:B------:R-:W-:Y:S01]  /*18c0*/  IMAD.IADD R113, R115, 0x1, R113 ;  /* 0x0000000173717824 */ /* 0x000fe200078e0271 */
[----:B------:R-:W-:Y:S02]  /*18d0*/  LOP3.LUT R8, R11, R106, RZ, 0x3c, !PT ;  /* 0x0000006a0b087212 */ /* 0x000fe400078e3cff */
[CC--:B------:R-:W-:Y:S02]  /*18e0*/  LEA.HI R4, R9.reuse, R0.reuse, RZ, 0x3 ;  /* 0x0000000009047211 */ /* 0x0c0fe400078f18ff */
[----:B------:R-:W-:Y:S01]  /*18f0*/  LEA.HI R0, R9, R0, RZ, 0x5 ;  /* 0x0000000009007211 */ /* 0x000fe200078f28ff */
[----:B------:R-:W-:Y:S01]  /*1900*/  IMAD.IADD R27, R10, 0x1, R8 ;  /* 0x000000010a1b7824 */ /* 0x000fe200078e0208 */
[----:B------:R-:W-:-:S02]  /*1910*/  SHF.R.S32.HI R9, RZ, 0x5, R12 ;  /* 0x00000005ff097819 */ /* 0x000fc4000001140c */
[----:B------:R-:W-:Y:S01]  /*1920*/  SHF.R.S32.HI R0, RZ, 0x5, R0 ;  /* 0x00000005ff007819 */ /* 0x000fe20000011400 */
[----:B------:R-:W-:Y:S01]  /*1930*/  IMAD.SHL.U32 R141, R27, 0x2, RZ ;  /* 0x000000021b8d7824 */ /* 0x000fe200078e00ff */
[----:B------:R-:W-:Y:S01]  /*1940*/  LOP3.LUT R8, R105, 0x18, R5, 0xf8, !PT ;  /* 0x0000001869087812 */ /* 0x000fe200078ef805 */
[--C-:B------:R-:W-:Y:S01]  /*1950*/  IMAD R11, R9, 0x600, R7.reuse ;  /* 0x00000600090b7824 */ /* 0x100fe200078e0207 */
[----:B------:R-:W-:Y:S02]  /*1960*/  LOP3.LUT R10, R105, 0x18, R4, 0xf8, !PT ;  /* 0x00000018690a7812 */ /* 0x000fe400078ef804 */
[-C--:B------:R-:W-:Y:S01]  /*1970*/  LOP3.LUT R9, R8, R106.reuse, RZ, 0x3c, !PT ;  /* 0x0000006a08097212 */ /* 0x080fe200078e3cff */
[----:B------:R-:W-:Y:S01]  /*1980*/  IMAD R8, R0, 0x600, R7 ;  /* 0x0000060000087824 */ /* 0x000fe200078e0207 */
[----:B------:R-:W-:Y:S01]  /*1990*/  LOP3.LUT R0, R10, R106, RZ, 0x3c, !PT ;  /* 0x0000006a0a007212 */ /* 0x000fe200078e3cff */
[----:B------:R-:W-:Y:S01]  /*19a0*/  IMAD R10, R29, c[0x0][0x1e8], RZ ;  /* 0x00007a001d0a7a24 */ /* 0x000fe200078e02ff */
[----:B------:R-:W-:Y:S01]  /*19b0*/  SHF.R.S32.HI R12, RZ, 0x1f, R101 ;  /* 0x0000001fff0c7819 */ /* 0x000fe20000011465 */
[----:B------:R-:W-:Y:S01]  /*19c0*/  IMAD.IADD R26, R11, 0x1, R9 ;  /* 0x000000010b1a7824 */ /* 0x000fe200078e0209 */
[----:B------:R-:W-:Y:S01]  /*19d0*/  SHF.R.S32.HI R74, RZ, 0x3, R5 ;  /* 0x00000003ff4a7819 */ /* 0x000fe20000011405 */
[----:B------:R-:W-:Y:S01]  /*19e0*/  IMAD.IADD R13, R8, 0x1, R0 ;  /* 0x00000001080d7824 */ /* 0x000fe200078e0200 */
[----:B------:R-:W-:Y:S01]  /*19f0*/  SHF.R.S32.HI R0, RZ, 0x1f, R155 ;  /* 0x0000001fff007819 */ /* 0x000fe2000001149b */
[----:B------:R-:W-:Y:S01]  /*1a00*/  IMAD R11, R29, c[0x0][0x210], RZ ;  /* 0x000084001d0b7a24 */ /* 0x000fe200078e02ff */
[----:B------:R-:W-:Y:S01]  /*1a10*/  LEA.HI R12, R12, R101, RZ, 0x3 ;  /* 0x000000650c0c7211 */ /* 0x000fe200078f18ff */
[----:B------:R-:W-:Y:S01]  /*1a20*/  IMAD R10, R28, c[0x0][0x1ec], R10 ;  /* 0x00007b001c0a7a24 */ /* 0x000fe200078e020a */
[----:B------:R-:W-:Y:S01]  /*1a30*/  SHF.R.S32.HI R73, RZ, 0x3, R4 ;  /* 0x00000003ff497819 */ /* 0x000fe20000011404 */
[----:B------:R-:W-:Y:S01]  /*1a40*/  IMAD R9, R0, c[0x0][0x280], RZ ;  /* 0x0000a00000097a24 */ /* 0x000fe200078e02ff */
[----:B------:R-:W-:Y:S01]  /*1a50*/  LOP3.LUT R97, R12, 0xfffffff8, RZ, 0xc0, !PT ;  /* 0xfffffff80c617812 */ /* 0x000fe200078ec0ff */
[----:B------:R-:W-:-:S02]  /*1a60*/  IMAD R8, R0, c[0x0][0x290], RZ ;  /* 0x0000a40000087a24 */ /* 0x000fc400078e02ff */
[----:B------:R-:W-:Y:S01]  /*1a70*/  IMAD R0, R28, c[0x0][0x214], R11 ;  /* 0x000085001c007a24 */ /* 0x000fe200078e020b */
[----:B------:R-:W-:Y:S01]  /*1a80*/  SHF.R.S32.HI R11, RZ, 0x1f, R100 ;  /* 0x0000001fff0b7819 */ /* 0x000fe20000011464 */
[----:B------:R-:W-:Y:S01]  /*1a90*/  IMAD.IADD R151, R161, 0x1, R10 ;  /* 0x00000001a1977824 */ /* 0x000fe200078e020a */
[----:B------:R-:W-:Y:S01]  /*1aa0*/  SHF.R.S32.HI R10, RZ, 0x1f, R31 ;  /* 0x0000001fff0a7819 */ /* 0x000fe2000001141f */
[----:B------:R-:W-:Y:S01]  /*1ab0*/  IMAD.IADD R150, R159, 0x1, R0 ;  /* 0x000000019f967824 */ /* 0x000fe200078e0200 */
[----:B------:R-:W-:Y:S01]  /*1ac0*/  LEA.HI R11, R11, R100, RZ, 0x3 ;  /* 0x000000640b0b7211 */ /* 0x000fe200078f18ff */
[----:B------:R-:W-:Y:S01]  /*1ad0*/  IMAD R0, R3, 0x40, R39 ;  /* 0x0000004003007824 */ /* 0x000fe200078e0227 */
[----:B------:R-:W-:Y:S01]  /*1ae0*/  SHF.R.S32.HI R3, RZ, 0x1f, R102 ;  /* 0x0000001fff037819 */ /* 0x000fe20000011466 */
[C---:B------:R-:W-:Y:S01]  /*1af0*/  IMAD R9, R155.reuse, c[0x0][0x284], R9 ;  /* 0x0000a1009b097a24 */ /* 0x040fe200078e0209 */
[----:B------:R-:W-:Y:S01]  /*1b00*/  LEA.HI R10, R10, R31, RZ, 0x3 ;  /* 0x0000001f0a0a7211 */ /* 0x000fe200078f18ff */
[----:B------:R-:W-:Y:S01]  /*1b10*/  IMAD R8, R155, c[0x0][0x294], R8 ;  /* 0x0000a5009b087a24 */ /* 0x000fe200078e0208 */
[----:B------:R-:W-:Y:S01]  /*1b20*/  LEA.HI R98, R3, R102, RZ, 0x3 ;  /* 0x0000006603627211 */ /* 0x000fe200078f18ff */
[----:B------:R-:W-:Y:S01]  /*1b30*/  IMAD.IADD R148, R133, 0x1, R9 ;  /* 0x0000000185947824 */ /* 0x000fe200078e0209 */
[----:B------:R-:W-:Y:S01]  /*1b40*/  SHF.R.S32.HI R3, RZ, 0x1f, R32 ;  /* 0x0000001fff037819 */ /* 0x000fe20000011420 */
[----:B------:R-:W-:Y:S01]  /*1b50*/  IMAD.IADD R145, R9, 0x1, R129 ;  /* 0x0000000109917824 */ /* 0x000fe200078e0281 */
[----:B------:R-:W-:Y:S01]  /*1b60*/  LOP3.LUT R98, R98, 0xfffffff8, RZ, 0xc0, !PT ;  /* 0xfffffff862627812 */ /* 0x000fe200078ec0ff */
[----:B------:R-:W-:Y:S01]  /*1b70*/  IMAD.IADD R146, R131, 0x1, R8 ;  /* 0x0000000183927824 */ /* 0x000fe200078e0208 */
[----:B------:R-:W-:Y:S01]  /*1b80*/  LEA.HI R94, R3, R32, RZ, 0x3 ;  /* 0x00000020035e7211 */ /* 0x000fe200078f18ff */
[----:B------:R-:W-:Y:S01]  /*1b90*/  IMAD R3, R19, c[0x0][0x2b0], RZ ;  /* 0x0000ac0013037a24 */ /* 0x000fe200078e02ff */
[----:B------:R-:W-:Y:S01]  /*1ba0*/  LOP3.LUT R96, R11, 0xfffffff8, RZ, 0xc0, !PT ;  /* 0xfffffff80b607812 */ /* 0x000fe200078ec0ff */
[----:B------:R-:W-:Y:S01]  /*1bb0*/  IMAD.IADD R144, R8, 0x1, R125 ;  /* 0x0000000108907824 */ /* 0x000fe200078e027d */
[----:B------:R-:W-:Y:S01]  /*1bc0*/  LOP3.LUT R95, R10, 0xfffffff8, RZ, 0xc0, !PT ;  /* 0xfffffff80a5f7812 */ /* 0x000fe200078ec0ff */
[----:B------:R-:W-:Y:S01]  /*1bd0*/  IMAD R3, R18, c[0x0][0x2b4], R3 ;  /* 0x0000ad0012037a24 */ /* 0x000fe200078e0203 */
        /* <DEDUP_REMOVED lines=9> */
[----:B------:R-:W-:Y:S02]  /*1c70*/  LOP3.LUT R3, R4, 0xfffffff8, RZ, 0xc0, !PT ;  /* 0xfffffff804037812 */ /* 0x000fe400078ec0ff */
[----:B------:R-:W-:Y:S01]  /*1c80*/  SHF.R.S32.HI R5, RZ, 0x1f, R6 ;  /* 0x0000001fff057819 */ /* 0x000fe20000011406 */
[----:B------:R-:W-:Y:S01]  /*1c90*/  IMAD.SHL.U32 R139, R6, 0x2, RZ ;  /* 0x00000002068b7824 */ /* 0x000fe200078e00ff */
[----:B------:R-:W-:Y:S01]  /*1ca0*/  SHF.R.S32.HI R4, RZ, 0x1f, R3 ;  /* 0x0000001fff047819 */ /* 0x000fe20000011403 */
[----:B------:R-:W-:Y:S01]  /*1cb0*/  IMAD.SHL.U32 R137, R3, 0x2, RZ ;  /* 0x0000000203897824 */ /* 0x000fe200078e00ff */
[----:B------:R-:W-:-:S02]  /*1cc0*/  SHF.R.S32.HI R109, RZ, 0x1f, R96 ;  /* 0x0000001fff6d7819 */ /* 0x000fc40000011460 */
[----:B------:R-:W-:Y:S02]  /*1cd0*/  SHF.R.S32.HI R108, RZ, 0x1f, R95 ;  /* 0x0000001fff6c7819 */ /* 0x000fe4000001145f */
[----:B------:R-:W-:Y:S02]  /*1ce0*/  SHF.R.S32.HI R107, RZ, 0x1f, R94 ;  /* 0x0000001fff6b7819 */ /* 0x000fe4000001145e */
[----:B------:R-:W-:Y:S02]  /*1cf0*/  SHF.L.U64.HI R140, R6, 0x1, R5 ;  /* 0x00000001068c7819 */ /* 0x000fe40000010205 */
[----:B------:R-:W-:Y:S02]  /*1d00*/  SHF.L.U64.HI R138, R3, 0x1, R4 ;  /* 0x00000001038a7819 */ /* 0x000fe40000010204 */
.L_x_432:
[----:B------:R-:W-:Y:S01]  /*1d10*/  IMAD R3, R45, 0x30, R0 ;  /* 0x000000302d037824 */ /* 0x000fe200078e0200 */
[----:B------:R-:W-:Y:S01]  /*1d20*/  ISETP.NE.AND P4, PT, R163, 0x1, PT ;  /* 0x00000001a300780c */ /* 0x000fe20003f85270 */
[----:B------:R-:W-:Y:S01]  /*1d30*/  IMAD.MOV.U32 R92, RZ, RZ, RZ ;  /* 0x000000ffff5c7224 */ /* 0x000fe200078e00ff */
[----:B------:R-:W-:Y:S04]  /*1d40*/  DEPBAR.LE SB0, 0x0 ;  /* 0x000080000000791a */ /* 0x000fe80000000000 */
[----:B-1-3--:R-:W-:Y:S01]  /*1d50*/  IMAD.IADD R4, R152, 0x1, R3 ;  /* 0x0000000198047824 */ /* 0x00afe200078e0203 */
[----:B------:R-:W-:Y:S01]  /*1d60*/  ISETP.GE.AND P0, PT, R3, R2, PT ;  /* 0x000000020300720c */ /* 0x000fe20003f06270 */
[----:B------:R-:W-:Y:S01]  /*1d70*/  BSSY B1, `(.L_x_407) ;  /* 0x00003d5000017945 */ /* 0x000fe20003800000 */
[----:B------:R-:W-:Y:S01]  /*1d80*/  ISETP.GE.AND P5, PT, R162, 0x1, PT ;  /* 0x00000001a200780c */ /* 0x000fe20003fa6270 */
[--C-:B------:R-:W-:Y:S01]  /*1d90*/  IMAD.MOV.U32 R3, RZ, RZ, R4.reuse ;  /* 0x000000ffff037224 */ /* 0x100fe200078e0004 */
[----:B------:R-:W-:Y:S02]  /*1da0*/  ISETP.GT.OR P0, PT, R0, 0x2f, P0 ;  /* 0x0000002f0000780c */ /* 0x000fe40000704670 */
[----:B------:R-:W-:Y:S05]  /*1db0*/  @P4 IMAD.HI.U32 R5, R4, c[0x0][0x2bc], RZ ;  /* 0x0000af0004054a27 */ /* 0x000fea00078e00ff */
[----:B------:R-:W-:Y:S06]  /*1dc0*/  @P4 SHF.R.U32.HI R3, RZ, c[0x0][0x2c0], R5 ;  /* 0x0000b000ff034a19 */ /* 0x000fec0000011605 */
[C---:B------:R-:W-:Y:S04]  /*1dd0*/  @!P0 IADD3 R5, P4, R3.reuse, R134, RZ ;  /* 0x0000008603058210 */ /* 0x040fe80007f9e0ff */
[----:B------:R-:W-:Y:S01]  /*1de0*/  @!P0 LEA.HI.X.SX32 R6, R3, R147, 0x1, P4 ;  /* 0x0000009303068211 */ /* 0x000fe200020f0eff */
[----:B------:R-:W-:Y:S01]  /*1df0*/  IMAD.MOV R3, RZ, RZ, -R3 ;  /* 0x000000ffff037224 */ /* 0x000fe200078e0a03 */
[----:B------:R-:W-:Y:S03]  /*1e00*/  @!P0 LEA R8, P4, R5, c[0x0][0x2a0], 0x2 ;  /* 0x0000a80005088a11 */ /* 0x000fe600078810ff */
        /* <DEDUP_REMOVED lines=18> */
[C---:B------:R-:W-:Y:S01]  /*1f30*/  IMAD R6, R45.reuse, UR14, RZ ;  /* 0x0000000e2d067c24 */ /* 0x040fe2000f8e02ff */
[----:B------:R-:W-:Y:S01]  /*1f40*/  ISETP.NE.AND P0, PT, RZ, UR4, PT ;  /* 0x00000004ff007c0c */ /* 0x000fe2000bf05270 */
[C---:B------:R-:W-:Y:S01]  /*1f50*/  IMAD R5, R45.reuse, UR5, RZ ;  /* 0x000000052d057c24 */ /* 0x040fe2000f8e02ff */
[----:B------:R-:W-:Y:S01]  /*1f60*/  SHF.R.S32.HI R4, RZ, 0x1f, R45 ;  /* 0x0000001fff047819 */ /* 0x000fe2000001142d */
[C---:B------:R-:W-:Y:S02]  /*1f70*/  IMAD R3, R45.reuse, -0x30, R2 ;  /* 0xffffffd02d037824 */ /* 0x040fe400078e0202 */
[----:B------:R-:W-:Y:S03]  /*1f80*/  IMAD.WIDE.U32 R28, R45, UR16, RZ ;  /* 0x000000102d1c7c25 */ /* 0x000fe6000f8e00ff */
[----:B------:R-:W-:Y:S01]  /*1f90*/  IMNMX R91, R3, 0x30, PT ;  /* 0x00000030035b7817 */ /* 0x000fe20003800200 */
[C---:B------:R-:W-:Y:S02]  /*1fa0*/  IMAD R6, R4.reuse, UR16, R6 ;  /* 0x0000001004067c24 */ /* 0x040fe4000f8e0206 */
[----:B------:R-:W-:Y:S02]  /*1fb0*/  IMAD R5, R4, UR18, R5 ;  /* 0x0000001204057c24 */ /* 0x000fe4000f8e0205 */
[----:B------:R-:W-:Y:S01]  /*1fc0*/  IMAD.WIDE.U32 R46, R45, UR18, RZ ;  /* 0x000000122d2e7c25 */ /* 0x000fe2000f8e00ff */
        /* <DEDUP_REMOVED lines=62> */
.L_x_411:
[----:B------:R-:W-:Y:S05]  /*23b0*/  BSYNC B0 ;  /* 0x0000000000007941 */ /* 0x000fea0003800000 */
.L_x_410:
        /* <DEDUP_REMOVED lines=23> */
[----:B--2---:R-:W-:Y:S01]  /*2530*/  PRMT R33, R6, 0x5410, R3 ;  /* 0x0000541006217816 */ /* 0x004fe20000000003 */
[----:B------:R-:W-:Y:S01]  /*2540*/  IMAD.MOV.U32 R6, RZ, RZ, R18 ;  /* 0x000000ffff067224 */ /* 0x000fe200078e0012 */
[----:B------:R-:W-:Y:S02]  /*2550*/  MOV R11, R20 ;  /* 0x00000014000b7202 */ /* 0x000fe40000000f00 */
        /* <DEDUP_REMOVED lines=37> */
[----:B------:R-:W-:Y:S02]  /*27b0*/  @!P0 FFMA.FTZ R71, R4, R35, -R66 ;  /* 0x0000002304478223 */ /* 0x000fe40000010842 */
[-C--:B------:R-:W-:Y:S02]  /*27c0*/  @!P0 FMUL.FTZ R66, R38, R10.reuse ;  /* 0x0000000a26428220 */ /* 0x080fe40000410000 */
[----:B------:R-:W-:Y:S02]  /*27d0*/  @!P0 IMAD.MOV.U32 R6, RZ, RZ, R14 ;  /* 0x000000ffff068224 */ /* 0x000fe400078e000e */
[C---:B------:R-:W-:Y:S02]  /*27e0*/  @!P0 FMUL.FTZ R4, R5.reuse, R10 ;  /* 0x0000000a05048220 */ /* 0x040fe40000410000 */
[-C--:B------:R-:W-:Y:S01]  /*27f0*/  @!P0 FFMA.FTZ R68, R5, R46.reuse, -R66 ;  /* 0x0000002e05448223 */ /* 0x080fe20000010842 */
[----:B------:R-:W-:Y:S01]  /*2800*/  @!P0 MOV R5, R15 ;  /* 0x0000000f00058202 */ /* 0x000fe20000000f00 */
[----:B------:R-:W-:Y:S01]  /*2810*/  @!P0 FFMA.FTZ R3, R34, R35, R3 ;  /* 0x0000002322038223 */ /* 0x000fe20000010003 */
[--C-:B------:R-:W-:Y:S01]  /*2820*/  @!P0 HADD2.F32 R34, -RZ, R6.reuse.H1_H1 ;  /* 0x30000006ff228230 */ /* 0x100fe20000004100 */
[----:B------:R-:W-:Y:S01]  /*2830*/  @!P0 FFMA.FTZ R4, R38, R46, R4 ;  /* 0x0000002e26048223 */ /* 0x000fe20000010004 */
[----:B------:R-:W-:Y:S02]  /*2840*/  @!P0 HADD2.F32 R6, -RZ, R6.H0_H0 ;  /* 0x20000006ff068230 */ /* 0x000fe40000004100 */
[----:B------:R-:W-:Y:S01]  /*2850*/  @!P0 HADD2.F32 R35, -RZ, R47.H0_H0 ;  /* 0x2000002fff238230 */ /* 0x000fe20000004100 */
[----:B------:R-:W-:Y:S01]  /*2860*/  @!P0 FMUL.FTZ R67, R34, R24 ;  /* 0x0000001822438220 */ /* 0x000fe20000410000 */
[--C-:B------:R-:W-:Y:S01]  /*2870*/  @!P0 HADD2.F32 R47, -RZ, R5.reuse.H1_H1 ;  /* 0x30000005ff2f8230 */ /* 0x100fe20000004100 */
[----:B------:R-:W-:Y:S01]  /*2880*/  @!P0 F2FP.PACK_AB R4, R4, R68 ;  /* 0x000000440404823e */ /* 0x000fe200000000ff */
[----:B------:R-:W-:Y:S01]  /*2890*/  @!P0 HADD2.F32 R10, -RZ, R5.H0_H0 ;  /* 0x20000005ff0a8230 */ /* 0x000fe20000004100 */
[C---:B------:R-:W-:Y:S01]  /*28a0*/  @!P0 FMUL.FTZ R5, R6.reuse, R24 ;  /* 0x0000001806058220 */ /* 0x040fe20000410000 */
[----:B------:R-:W-:Y:S01]  /*28b0*/  @!P0 F2FP.PACK_AB R3, R3, R71 ;  /* 0x000000470303823e */ /* 0x000fe200000000ff */
[C---:B------:R-:W-:Y:S02]  /*28c0*/  @!P0 FMUL.FTZ R66, R47.reuse, R11 ;  /* 0x0000000b2f428220 */ /* 0x040fe40000410000 */
[----:B------:R-:W-:Y:S01]  /*28d0*/  @!P0 FFMA.FTZ R67, R6, R35, -R67 ;  /* 0x0000002306438223 */ /* 0x000fe20000010843 */
[----:B------:R-:W-:Y:S01]  /*28e0*/  @!P0 MOV R12, R3 ;  /* 0x00000003000c8202 */ /* 0x000fe20000000f00 */
[----:B------:R-:W-:Y:S02]  /*28f0*/  @!P0 FMUL.FTZ R6, R10, R11 ;  /* 0x0000000b0a068220 */ /* 0x000fe40000410000 */
        /* <DEDUP_REMOVED lines=9> */
.L_x_414:
[----:B------:R-:W-:Y:S05]  /*2990*/  BSYNC B0 ;  /* 0x0000000000007941 */ /* 0x000fea0003800000 */
.L_x_413:
        /* <DEDUP_REMOVED lines=12> */
[--C-:B------:R-:W-:Y:S02]  /*2a60*/  @!P0 SHF.R.U64 R24, R50, 0x10, R51.reuse ;  /* 0x0000001032188819 */ /* 0x100fe40000001233 */
[----:B------:R-:W-:Y:S01]  /*2a70*/  @!P0 SHF.R.U32.HI R38, RZ, 0x10, R51 ;  /* 0x00000010ff268819 */ /* 0x000fe20000011633 */
        /* <DEDUP_REMOVED lines=12> */
[-C--:B------:R-:W-:Y:S02]  /*2b40*/  @!P0 FFMA.FTZ R51, R4, R10.reuse, -R34 ;  /* 0x0000000a04338223 */ /* 0x080fe40000010822 */
[----:B------:R-:W-:Y:S01]  /*2b50*/  @!P0 FFMA.FTZ R3, R8, R10, R3 ;  /* 0x0000000a08038223 */ /* 0x000fe20000010003 */
[----:B------:R-:W-:Y:S01]  /*2b60*/  @!P0 MOV R8, R14 ;  /* 0x0000000e00088202 */ /* 0x000fe20000000f00 */
[-C--:B------:R-:W-:Y:S01]  /*2b70*/  @!P0 FMUL.FTZ R34, R11, R6.reuse ;  /* 0x000000060b228220 */ /* 0x080fe20000410000 */
[----:B------:R-:W-:Y:S01]  /*2b80*/  @!P0 HADD2.F32 R10, -RZ, R9.H0_H0 ;  /* 0x20000009ff0a8230 */ /* 0x000fe20000004100 */
        /* <DEDUP_REMOVED lines=27> */
.L_x_416:
[----:B------:R-:W-:Y:S05]  /*2d40*/  BSYNC B0 ;  /* 0x0000000000007941 */ /* 0x000fea0003800000 */
.L_x_415:
[----:B------:R-:W-:Y:S01]  /*2d50*/  ISETP.GE.AND P0, PT, R32, c[0x0][0x1d4], PT ;  /* 0x0000750020007a0c */ /* 0x000fe20003f06270 */
[----:B------:R-:W-:Y:S01]  /*2d60*/  @!UPT UIADD3 URZ, URZ, URZ, URZ ;  /* 0x0000003f3f3ff290 */ /* 0x000fe2000fffe03f */
[----:B------:R-:W-:Y:S11]  /*2d70*/  BSSY B0, `(.L_x_417) ;  /* 0x0000038000007945 */ /* 0x000ff60003800000 */
[----:B------:R-:W-:-:S05]  /*2d80*/  @P0 BRA `(.L_x_418) ;  /* 0x0000036000000947 */ /* 0x000fca0003800000 */
[C---:B----4-:R-:W-:Y:S01]  /*2d90*/  LEA R34, P0, R94.reuse, R69, 0x1 ;  /* 0x000000455e227211 */ /* 0x050fe200078008ff */
[----:B------:R-:W2:Y:S03]  /*2da0*/  LDS.128 R8, [R89+0x3000] ;  /* 0x0030000059087984 */ /* 0x000ea60000000c00 */
[----:B---3--:R-:W-:Y:S02]  /*2db0*/  LEA.HI.X R35, R94, R70, R107, 0x1, P0 ;  /* 0x000000465e237211 */ /* 0x008fe400000f0c6b */
[----:B------:R-:W-:Y:S11]  /*2dc0*/  ISETP.GE.AND P0, PT, R41, c[0x0][0x27c], PT ;  /* 0x00009f0029007a0c */ /* 0x000ff60003f06270 */
[----:B------:R-:W-:Y:S02]  /*2dd0*/  @!UPT UIADD3 URZ, URZ, URZ, URZ ;  /* 0x0000003f3f3ff290 */ /* 0x000fe4000fffe03f */
[----:B------:R-:W-:Y:S01]  /*2de0*/  @!P0 HADD2.F32 R3, -RZ, R28.H0_H0 ;  /* 0x2000001cff038230 */ /* 0x000fe20000004100 */
[----:B------:R-:W-:Y:S01]  /*2df0*/  @!P0 SHF.R.U64 R6, R16, 0x10, R17 ;  /* 0x0000001010068819 */ /* 0x000fe20000001211 */
[--C-:B-1----:R-:W-:Y:S01]  /*2e00*/  @!P0 HADD2.F32 R13, -RZ, R60.reuse.H0_H0 ;  /* 0x2000003cff0d8230 */ /* 0x102fe20000004100 */
[----:B------:R-:W-:Y:S01]  /*2e10*/  @!P0 SHF.R.U64 R15, R52, 0x10, R53 ;  /* 0x00000010340f8819 */ /* 0x000fe20000001235 */
[----:B------:R-:W-:Y:S01]  /*2e20*/  @!P0 HADD2.F32 R24, -RZ, R60.H1_H1 ;  /* 0x3000003cff188230 */ /* 0x000fe20000004100 */
[----:B------:R-:W-:Y:S01]  /*2e30*/  @!P0 SHF.R.U32.HI R16, RZ, 0x10, R17 ;  /* 0x00000010ff108819 */ /* 0x000fe20000011611 */
[----:B------:R-:W-:Y:S01]  /*2e40*/  @!P0 HADD2.F32 R6, -RZ, R6.H0_H0 ;  /* 0x20000006ff068230 */ /* 0x000fe20000004100 */
[----:B------:R-:W-:Y:S01]  /*2e50*/  @!P0 SHF.R.U32.HI R52, RZ, 0x10, R53 ;  /* 0x00000010ff348819 */ /* 0x000fe20000011635 */
[----:B------:R-:W-:Y:S02]  /*2e60*/  @!P0 HADD2.F32 R15, -RZ, R15.H0_H0 ;  /* 0x2000000fff0f8230 */ /* 0x000fe40000004100 */
[----:B------:R-:W-:Y:S01]  /*2e70*/  @!P0 HADD2.F32 R16, -RZ, R16.H0_H0 ;  /* 0x20000010ff108230 */ /* 0x000fe20000004100 */
[----:B--2---:R-:W-:Y:S02]  /*2e80*/  @!P0 MOV R4, R8 ;  /* 0x0000000800048202 */ /* 0x004fe40000000f00 */
        /* <DEDUP_REMOVED lines=38> */
.L_x_418:
[----:B------:R-:W-:Y:S05]  /*30f0*/  BSYNC B0 ;  /* 0x0000000000007941 */ /* 0x000fea0003800000 */
.L_x_417:
        /* <DEDUP_REMOVED lines=31> */
[-C--:B------:R-:W-:Y:S02]  /*32f0*/  @!P0 FMUL.FTZ R17, R15, R6.reuse ;  /* 0x000000060f118220 */ /* 0x080fe40000410000 */
        /* <DEDUP_REMOVED lines=26> */
.L_x_420:
[----:B------:R-:W-:Y:S05]  /*34a0*/  BSYNC B0 ;  /* 0x0000000000007941 */ /* 0x000fea0003800000 */
.L_x_419:
        /* <DEDUP_REMOVED lines=58> */
.L_x_422:
[----:B------:R-:W-:Y:S05]  /*3850*/  BSYNC B0 ;  /* 0x0000000000007941 */ /* 0x000fea0003800000 */
.L_x_421:
        /* <DEDUP_REMOVED lines=58> */
.L_x_409:
        /* <DEDUP_REMOVED lines=31> */
[----:B------:R-:W-:Y:S01]  /*3df0*/  LEA.HI.X R17, R3, c[0x0][0x274], R4, 0x1, P0 ;  /* 0x00009d0003117a11 */ /* 0x000fe200000f0c04 */
[----:B------:R-:W-:Y:S01]  /*3e00*/  CS2R R24, SRZ ;  /* 0x0000000000187805 */ /* 0x000fe2000001ff00 */
[C---:B------:R-:W-:Y:S04]  /*3e10*/  LEA R4, P0, R5.reuse, c[0x0][0x288], 0x1 ;  /* 0x0000a20005047a11 */ /* 0x040fe800078008ff */
[----:B------:R-:W-:Y:S02]  /*3e20*/  LEA.HI.X R5, R5, c[0x0][0x28c], R6, 0x1, P0 ;  /* 0x0000a30005057a11 */ /* 0x000fe400000f0c06 */
[----:B------:R-:W-:Y:S11]  /*3e30*/  ISETP.GE.AND P0, PT, R22, c[0x0][0x27c], PT ;  /* 0x00009f0016007a0c */ /* 0x000ff60003f06270 */
[----:B------:R-:W-:Y:S02]  /*3e40*/  @!UPT UIADD3 URZ, URZ, URZ, URZ ;  /* 0x0000003f3f3ff290 */ /* 0x000fe4000fffe03f */
        /* <DEDUP_REMOVED lines=10> */
.L_x_424:
[----:B------:R-:W-:Y:S05]  /*3ef0*/  BSYNC B0 ;  /* 0x0000000000007941 */ /* 0x000fea0003800000 */
.L_x_423:
[----:B------:R2:W3:Y:S04]  /*3f00*/  SHFL.IDX PT, R79, R30, RZ, 0x1e1f ;  /* 0x001e1fff1e4f7589 */ /* 0x0004e800000e0000 */
[----:B------:R2:W4:Y:S01]  /*3f10*/  SHFL.IDX PT, R78, R33, RZ, 0x1e1f ;  /* 0x001e1fff214e7589 */ /* 0x00052200000e0000 */
[----:B------:R-:W-:-:S05]  /*3f20*/  @P4 BRA `(.L_x_412) ;  /* 0x00001b9000004947 */ /* 0x000fca0003800000 */
[----:B------:R-:W-:Y:S01]  /*3f30*/  ISETP.GE.AND P0, PT, R22, c[0x0][0x1d4], PT ;  /* 0x0000750016007a0c */ /* 0x000fe20003f06270 */
[----:B-----5:R-:W-:Y:S01]  /*3f40*/  IMAD.MOV.U32 R6, RZ, RZ, R66 ;  /* 0x000000ffff067224 */ /* 0x020fe200078e0042 */
[----:B------:R-:W-:Y:S01]  /*3f50*/  IADD3 R76, -R77, c[0x0][0x1d4], RZ ;  /* 0x000075004d4c7a10 */ /* 0x000fe20007ffe1ff */
[----:B-1----:R-:W-:Y:S01]  /*3f60*/  IMAD.MOV.U32 R5, RZ, RZ, R67 ;  /* 0x000000ffff057224 */ /* 0x002fe200078e0043 */
        /* <DEDUP_REMOVED lines=25> */
[----:B------:R-:W-:Y:S01]  /*4100*/  SEL R3, R77, R76, !P2 ;  /* 0x0000004c4d037207 */ /* 0x000fe20005000000 */
[----:B------:R-:W-:Y:S01]  /*4110*/  IMAD.MOV.U32 R21, RZ, RZ, R10 ;  /* 0x000000ffff157224 */ /* 0x000fe200078e000a */
[----:B------:R-:W-:Y:S01]  /*4120*/  ISETP.GE.AND P0, PT, R22, c[0x0][0x27c], PT ;  /* 0x00009f0016007a0c */ /* 0x000fe20003f06270 */
[----:B------:R-:W-:Y:S01]  /*4130*/  IMAD.MOV.U32 R53, RZ, RZ, R50 ;  /* 0x000000ffff357224 */ /* 0x000fe200078e0032 */
[----:B------:R-:W-:Y:S01]  /*4140*/  SHF.R.S32.HI R4, RZ, 0x1f, R3 ;  /* 0x0000001fff047819 */ /* 0x000fe20000011403 */
[----:B------:R-:W1:Y:S01]  /*4150*/  LDS.128 R16, [R141+0x3c80] ;  /* 0x003c80008d107984 */ /* 0x000e620000000c00 */
[----:B------:R-:W-:Y:S02]  /*4160*/  MOV R20, R9 ;  /* 0x0000000900147202 */ /* 0x000fe40000000f00 */
[----:B------:R-:W-:Y:S02]  /*4170*/  LEA.HI R3, R4, R3, RZ, 0x4 ;  /* 0x0000000304037211 */ /* 0x000fe400078f20ff */
[----:B------:R-:W-:Y:S02]  /*4180*/  MOV R29, R11 ;  /* 0x0000000b001d7202 */ /* 0x000fe40000000f00 */
[----:B------:R-:W-:Y:S02]  /*4190*/  LEA.HI.SX32 R3, R3, R75, 0x1c ;  /* 0x0000004b03037211 */ /* 0x000fe400078fe2ff */
[----:B------:R-:W-:Y:S02]  /*41a0*/  MOV R52, R49 ;  /* 0x0000003100347202 */ /* 0x000fe40000000f00 */
[----:B------:R-:W-:Y:S02]  /*41b0*/  SHF.R.S32.HI R4, RZ, 0x1f, R3 ;  /* 0x0000001fff047819 */ /* 0x000fe40000011403 */
[----:B------:R-:W-:Y:S02]  /*41c0*/  SHF.L.U32 R80, R3, 0x3, RZ ;  /* 0x0000000303507819 */ /* 0x000fe400000006ff */
[----:B------:R-:W-:Y:S02]  /*41d0*/  LEA.HI R4, R4, R3, RZ, 0x2 ;  /* 0x0000000304047211 */ /* 0x000fe400078f10ff */
[----:B------:R-:W-:Y:S02]  /*41e0*/  @!P0 SHF.R.U64 R5, R8, 0x10, R9 ;  /* 0x0000001008058819 */ /* 0x000fe40000001209 */
[----:B------:R-:W-:Y:S02]  /*41f0*/  SHF.R.S32.HI R3, RZ, 0x2, R4 ;  /* 0x00000002ff037819 */ /* 0x000fe40000011404 */
[----:B------:R-:W-:Y:S02]  /*4200*/  LOP3.LUT R4, R105, 0x18, R80, 0xf8, !PT ;  /* 0x0000001869047812 */ /* 0x000fe400078ef850 */
[----:B------:R-:W-:Y:S01]  /*4210*/  @!P0 SHF.R.U64 R28, R10, 0x10, R11 ;  /* 0x000000100a1c8819 */ /* 0x000fe2000000120b */
[----:B------:R-:W-:Y:S01]  /*4220*/  IMAD R3, R3, 0x600, R7 ;  /* 0x0000060003037824 */ /* 0x000fe200078e0207 */
[----:B------:R-:W-:Y:S02]  /*4230*/  LOP3.LUT R4, R4, R106, RZ, 0x3c, !PT ;  /* 0x0000006a04047212 */ /* 0x000fe400078e3cff */
[----:B------:R-:W-:Y:S01]  /*4240*/  @!P0 SHF.R.U32.HI R30, RZ, 0x10, R11 ;  /* 0x00000010ff1e8819 */ /* 0x000fe2000001160b */
[----:B------:R-:W-:Y:S01]  /*4250*/  @!P0 HADD2.F32 R11, -RZ, R6.H0_H0 ;  /* 0x20000006ff0b8230 */ /* 0x000fe20000004100 */
[--C-:B------:R-:W-:Y:S01]  /*4260*/  @!P0 SHF.R.U64 R47, R48, 0x10, R49.reuse ;  /* 0x00000010302f8819 */ /* 0x100fe20000001231 */
[----:B------:R-:W-:Y:S01]  /*4270*/  IMAD.IADD R3, R3, 0x1, R4 ;  /* 0x0000000103037824 */ /* 0x000fe200078e0204 */
[----:B------:R-:W-:Y:S01]  /*4280*/  @!P0 SHF.R.U32.HI R49, RZ, 0x10, R49 ;  /* 0x00000010ff318819 */ /* 0x000fe20000011631 */
[----:B------:R-:W-:Y:S01]  /*4290*/  IMAD.MOV.U32 R4, RZ, RZ, R8 ;  /* 0x000000ffff047224 */ /* 0x000fe200078e0008 */
[----:B------:R-:W-:Y:S01]  /*42a0*/  @!P0 SHF.R.U32.HI R8, RZ, 0x10, R9 ;  /* 0x00000010ff088819 */ /* 0x000fe20000011609 */
[----:B------:R-:W-:Y:S01]  /*42b0*/  @!P0 HADD2.F32 R47, -RZ, R47.H0_H0 ;  /* 0x2000002fff2f8230 */ /* 0x000fe20000004100 */
[----:B------:R-:W-:Y:S01]  /*42c0*/  SHF.L.U32 R3, R3, 0x1, RZ ;  /* 0x0000000103037819 */ /* 0x000fe200000006ff */
[----:B------:R-:W-:Y:S01]  /*42d0*/  @!P0 HADD2.F32 R49, -RZ, R49.H0_H0 ;  /* 0x20000031ff318230 */ /* 0x000fe20000004100 */
[--C-:B------:R-:W-:Y:S01]  /*42e0*/  @!P0 SHF.R.U64 R54, R50, 0x10, R51.reuse ;  /* 0x0000001032368819 */ /* 0x100fe20000001233 */
[----:B------:R-:W-:Y:S01]  /*42f0*/  @!P0 HADD2.F32 R9, -RZ, R4.H0_H0 ;  /* 0x20000004ff098230 */ /* 0x000fe20000004100 */
[----:B------:R-:W-:Y:S01]  /*4300*/  @!P0 SHF.R.U32.HI R68, RZ, 0x10, R51 ;  /* 0x00000010ff448819 */ /* 0x000fe20000011633 */
[----:B------:R1:W2:Y:S01]  /*4310*/  LDS.128 R60, [R3+0x3c80] ;  /* 0x003c8000033c7984 */ /* 0x0002a20000000c00 */
[----:B------:R-:W-:Y:S01]  /*4320*/  @!P0 HADD2.F32 R4, -RZ, R5.H0_H0 ;  /* 0x20000005ff048230 */ /* 0x000fe20000004100 */
[----:B------:R-:W-:Y:S01]  /*4330*/  MOV R55, R51 ;  /* 0x0000003300377202 */ /* 0x000fe20000000f00 */
[----:B------:R-:W-:Y:S02]  /*4340*/  @!P0 HADD2.F32 R51, -RZ, R53.H0_H0 ;  /* 0x20000035ff338230 */ /* 0x000fe40000004100 */
[----:B------:R-:W-:Y:S02]  /*4350*/  @!P0 HADD2.F32 R53, -RZ, R54.H0_H0 ;  /* 0x20000036ff358230 */ /* 0x000fe40000004100 */
[----:B------:R-:W-:Y:S02]  /*4360*/  @!P0 HADD2.F32 R54, -RZ, R55.H0_H0 ;  /* 0x20000037ff368230 */ /* 0x000fe40000004100 */
[----:B------:R-:W-:Y:S01]  /*4370*/  @!P0 HADD2.F32 R55, -RZ, R68.H0_H0 ;  /* 0x20000044ff378230 */ /* 0x000fe20000004100 */
[----:B-1----:R-:W-:Y:S05]  /*4380*/  @!P0 IMAD.MOV.U32 R3, RZ, RZ, R16 ;  /* 0x000000ffff038224 */ /* 0x002fea00078e0010 */
[--C-:B------:R-:W-:Y:S02]  /*4390*/  @!P0 HADD2.F32 R6, -RZ, R3.reuse.H0_H0 ;  /* 0x20000003ff068230 */ /* 0x100fe40000004100 */
[----:B------:R-:W-:Y:S03]  /*43a0*/  @!P0 HADD2.F32 R5, -RZ, R3.H1_H1 ;  /* 0x30000003ff058230 */ /* 0x000fe60000004100 */
[-C--:B------:R-:W-:Y:S01]  /*43b0*/  @!P0 FMUL.FTZ R3, R6, R9.reuse ;  /* 0x0000000906038220 */ /* 0x080fe20000410000 */
[----:B--2---:R-:W-:Y:S05]  /*43c0*/  @!P0 MOV R46, R60 ;  /* 0x0000003c002e8202 */ /* 0x004fea0000000f00 */
[--C-:B------:R-:W-:Y:S02]  /*43d0*/  @!P0 HADD2.F32 R10, -RZ, R46.reuse.H0_H0 ;  /* 0x2000002eff0a8230 */ /* 0x100fe40000004100 */
[----:B------:R-:W-:Y:S03]  /*43e0*/  @!P0 HADD2.F32 R46, -RZ, R46.H1_H1 ;  /* 0x3000002eff2e8230 */ /* 0x000fe60000004100 */
[----:B------:R-:W-:Y:S02]  /*43f0*/  @!P0 FMUL.FTZ R48, R10, R9 ;  /* 0x000000090a308220 */ /* 0x000fe40000410000 */
[-C--:B------:R-:W-:Y:S02]  /*4400*/  @!P0 FMUL.FTZ R9, R46, R4.reuse ;  /* 0x000000042e098220 */ /* 0x080fe40000410000 */
[-C--:B------:R-:W-:Y:S01]  /*4410*/  @!P0 FFMA.FTZ R3, R10, R11.reuse, R3 ;  /* 0x0000000b0a038223 */ /* 0x080fe20000010003 */
[----:B------:R-:W-:Y:S01]  /*4420*/  @!P0 HADD2.F32 R10, -RZ, R20.H0_H0 ;  /* 0x20000014ff0a8230 */ /* 0x000fe20000004100 */
[----:B------:R-:W-:Y:S02]  /*4430*/  @!P0 FFMA.FTZ R87, R6, R11, -R48 ;  /* 0x0000000b06578223 */ /* 0x000fe40000010830 */
[----:B------:R-:W-:Y:S02]  /*4440*/  @!P0 IMAD.MOV.U32 R11, RZ, RZ, R61 ;  /* 0x000000ffff0b8224 */ /* 0x000fe400078e003d */
[C---:B------:R-:W-:Y:S02]  /*4450*/  @!P0 FMUL.FTZ R4, R5.reuse, R4 ;  /* 0x0000000405048220 */ /* 0x040fe40000410000 */
[----:B------:R-:W-:Y:S01]  /*4460*/  @!P0 FFMA.FTZ R86, R5, R47, -R9 ;  /* 0x0000002f05568223 */ /* 0x000fe20000010809 */
[----:B------:R-:W-:Y:S01]  /*4470*/  @!P0 MOV R5, R17 ;  /* 0x0000001100058202 */ /* 0x000fe20000000f00 */
[----:B------:R-:W-:Y:S01]  /*4480*/  @!P0 FFMA.FTZ R4, R46, R47, R4 ;  /* 0x0000002f2e048223 */ /* 0x000fe20000010004 */
[--C-:B------:R-:W-:Y:S02]  /*4490*/  @!P0 HADD2.F32 R46, -RZ, R11.reuse.H0_H0 ;  /* 0x2000000bff2e8230 */ /* 0x100fe40000004100 */
[----:B------:R-:W-:Y:S02]  /*44a0*/  @!P0 HADD2.F32 R9, -RZ, R8.H0_H0 ;  /* 0x20000008ff098230 */ /* 0x000fe40000004100 */
[----:B------:R-:W-:Y:S01]  /*44b0*/  @!P0 HADD2.F32 R48, -RZ, R11.H1_H1 ;  /* 0x3000000bff308230 */ /* 0x000fe20000004100 */
[-C--:B------:R-:W-:Y:S01]  /*44c0*/  @!P0 FMUL.FTZ R20, R46, R10.reuse ;  /* 0x0000000a2e148220 */ /* 0x080fe20000410000 */
[--C-:B------:R-:W-:Y:S01]  /*44d0*/  @!P0 HADD2.F32 R6, -RZ, R5.reuse.H0_H0 ;  /* 0x20000005ff068230 */ /* 0x100fe20000004100 */
[----:B------:R-:W-:Y:S01]  /*44e0*/  @!P0 F2FP.PACK_AB R3, R4, R3 ;  /* 0x000000030403823e */ /* 0x000fe200000000ff */
[----:B------:R-:W-:Y:S01]  /*44f0*/  @!P0 HADD2.F32 R47, -RZ, R52.H0_H0 ;  /* 0x20000034ff2f8230 */ /* 0x000fe20000004100 */
[----:B------:R-:W-:Y:S01]  /*4500*/  @!P0 FMUL.FTZ R11, R48, R9 ;  /* 0x00000009300b8220 */ /* 0x000fe20000410000 */
[----:B------:R-:W-:Y:S01]  /*4510*/  @!P0 HADD2.F32 R8, -RZ, R5.H1_H1 ;  /* 0x30000005ff088230 */ /* 0x000fe20000004100 */
[C---:B------:R-:W-:Y:S01]  /*4520*/  @!P0 FMUL.FTZ R5, R6.reuse, R10 ;  /* 0x0000000a06058220 */ /* 0x040fe20000410000 */
[----:B------:R-:W-:Y:S01]  /*4530*/  @!P0 MOV R10, R62 ;  /* 0x0000003e000a8202 */ /* 0x000fe20000000f00 */
[----:B------:R-:W-:Y:S01]  /*4540*/  @!P0 FFMA.FTZ R85, R6, R47, -R20 ;  /* 0x0000002f06558223 */ /* 0x000fe20000010814 */
[----:B------:R-:W-:Y:S01]  /*4550*/  @!P0 MOV R60, R3 ;  /* 0x00000003003c8202 */ /* 0x000fe20000000f00 */
[C---:B------:R-:W-:Y:S01]  /*4560*/  @!P0 FMUL.FTZ R6, R8.reuse, R9 ;  /* 0x0000000908068220 */ /* 0x040fe20000410000 */
[----:B------:R-:W-:Y:S01]  /*4570*/  @!P0 HADD2.F32 R20, -RZ, R28.H0_H0 ;  /* 0x2000001cff148230 */ /* 0x000fe20000004100 */
[----:B------:R-:W-:Y:S01]  /*4580*/  @!P0 FFMA.FTZ R84, R8, R49, -R11 ;  /* 0x0000003108548223 */ /* 0x000fe2000001080b */
[----:B------:R-:W-:Y:S01]  /*4590*/  @!P0 HADD2.F32 R11, -RZ, R21.H0_H0 ;  /* 0x20000015ff0b8230 */ /* 0x000fe20000004100 */
[----:B------:R-:W-:Y:S01]  /*45a0*/  @!P0 IMAD.MOV.U32 R8, RZ, RZ, R18 ;  /* 0x000000ffff088224 */ /* 0x000fe200078e0012 */
[--C-:B------:R-:W-:Y:S01]  /*45b0*/  @!P0 HADD2.F32 R50, -RZ, R10.reuse.H0_H0 ;  /* 0x2000000aff328230 */ /* 0x100fe20000004100 */
[----:B------:R-:W-:Y:S01]  /*45c0*/  @!P0 FFMA.FTZ R5, R46, R47, R5 ;  /* 0x0000002f2e058223 */ /* 0x000fe20000010005 */
[----:B------:R-:W-:Y:S01]  /*45d0*/  @!P0 HADD2.F32 R52, -RZ, R10.H1_H1 ;  /* 0x3000000aff348230 */ /* 0x000fe20000004100 */
[----:B------:R-:W-:Y:S01]  /*45e0*/  @!P0 FFMA.FTZ R6, R48, R49, R6 ;  /* 0x0000003130068223 */ /* 0x000fe20000010006 */
[--C-:B------:R-:W-:Y:S01]  /*45f0*/  @!P0 HADD2.F32 R9, -RZ, R8.reuse.H0_H0 ;  /* 0x20000008ff098230 */ /* 0x100fe20000004100 */
[----:B------:R-:W-:Y:S01]  /*4600*/  @!P0 FMUL.FTZ R28, R50, R11 ;  /* 0x0000000b321c8220 */ /* 0x000fe20000410000 */
[----:B------:R-:W-:Y:S01]  /*4610*/  @!P0 HADD2.F32 R10, -RZ, R8.H1_H1 ;  /* 0x30000008ff0a8230 */ /* 0x000fe20000004100 */
[----:B------:R-:W-:Y:S01]  /*4620*/  @!P0 FMUL.FTZ R21, R52, R20 ;  /* 0x0000001434158220 */ /* 0x000fe20000410000 */
[----:B------:R-:W-:Y:S01]  /*4630*/  @!P0 F2FP.PACK_AB R46, R84, R85 ;  /* 0x00000055542e823e */ /* 0x000fe200000000ff */
[C---:B------:R-:W-:Y:S01]  /*4640*/  @!P0 FMUL.FTZ R8, R9.reuse, R11 ;  /* 0x0000000b09088220 */ /* 0x040fe20000410000 */
[----:B------:R-:W-:Y:S01]  /*4650*/  @!P0 MOV R11, R63 ;  /* 0x0000003f000b8202 */ /* 0x000fe20000000f00 */
[----:B------:R-:W-:Y:S01]  /*4660*/  @!P0 FFMA.FTZ R83, R9, R51, -R28 ;  /* 0x0000003309538223 */ /* 0x000fe2000001081c */
[----:B------:R-:W-:Y:S01]  /*4670*/  @!P0 MOV R17, R46 ;  /* 0x0000002e00118202 */ /* 0x000fe20000000f00 */
[C---:B------:R-:W-:Y:S01]  /*4680*/  @!P0 FMUL.FTZ R9, R10.reuse, R20 ;  /* 0x000000140a098220 */ /* 0x040fe20000410000 */
[----:B------:R-:W-:Y:S01]  /*4690*/  @!P0 HADD2.F32 R28, -RZ, R30.H0_H0 ;  /* 0x2000001eff1c8230 */ /* 0x000fe20000004100 */
[----:B------:R-:W-:Y:S01]  /*46a0*/  @!P0 FFMA.FTZ R82, R10, R53, -R21 ;  /* 0x000000350a528223 */ /* 0x000fe20000010815 */
[----:B------:R-:W-:Y:S01]  /*46b0*/  @!P0 MOV R10, R19 ;  /* 0x00000013000a8202 */ /* 0x000fe20000000f00 */
[----:B------:R-:W-:Y:S01]  /*46c0*/  @!P0 FFMA.FTZ R8, R50, R51, R8 ;  /* 0x0000003332088223 */ /* 0x000fe20000010008 */
[----:B------:R-:W-:Y:S01]  /*46d0*/  @!P0 HADD2.F32 R21, -RZ, R29.H0_H0 ;  /* 0x2000001dff158230 */ /* 0x000fe20000004100 */
[----:B------:R-:W-:Y:S01]  /*46e0*/  @!P0 FFMA.FTZ R9, R52, R53, R9 ;  /* 0x0000003534098223 */ /* 0x000fe20000010009 */
[--C-:B------:R-:W-:Y:S01]  /*46f0*/  @!P0 HADD2.F32 R29, -RZ, R11.reuse.H0_H0 ;  /* 0x2000000bff1d8230 */ /* 0x100fe20000004100 */
[----:B------:R-:W-:Y:S01]  /*4700*/  @!P0 F2FP.PACK_AB R5, R6, R5 ;  /* 0x000000050605823e */ /* 0x000fe200000000ff */
[----:B------:R-:W-:Y:S02]  /*4710*/  @!P0 HADD2.F32 R30, -RZ, R11.H1_H1 ;  /* 0x3000000bff1e8230 */ /* 0x000fe40000004100 */
[--C-:B------:R-:W-:Y:S01]  /*4720*/  @!P0 HADD2.F32 R11, -RZ, R10.reuse.H0_H0 ;  /* 0x2000000aff0b8230 */ /* 0x100fe20000004100 */
[-C--:B------:R-:W-:Y:S01]  /*4730*/  @!P0 FMUL.FTZ R81, R29, R21.reuse ;  /* 0x000000151d518220 */ /* 0x080fe20000410000 */
[----:B------:R-:W-:Y:S01]  /*4740*/  @!P0 HADD2.F32 R20, -RZ, R10.H1_H1 ;  /* 0x3000000aff148230 */ /* 0x000fe20000004100 */
[----:B------:R-:W-:Y:S01]  /*4750*/  @!P0 FMUL.FTZ R68, R30, R28 ;  /* 0x0000001c1e448220 */ /* 0x000fe20000410000 */
[----:B------:R-:W-:Y:S01]  /*4760*/  @!P0 F2FP.PACK_AB R8, R9, R8 ;  /* 0x000000080908823e */ /* 0x000fe200000000ff */
[C---:B------:R-:W-:Y:S01]  /*4770*/  @!P0 FMUL.FTZ R10, R11.reuse, R21 ;  /* 0x000000150b0a8220 */ /* 0x040fe20000410000 */
[----:B------:R-:W-:Y:S01]  /*4780*/  @!P0 F2FP.PACK_AB R21, R82, R83 ;  /* 0x000000535215823e */ /* 0x000fe200000000ff */
[----:B------:R-:W-:Y:S01]  /*4790*/  @!P0 FFMA.FTZ R81, R11, R54, -R81 ;  /* 0x000000360b518223 */ /* 0x000fe20000010851 */
[----:B------:R-:W-:Y:S01]  /*47a0*/  @!P0 MOV R61, R5 ;  /* 0x00000005003d8202 */ /* 0x000fe20000000f00 */
[----:B------:R-:W-:Y:S01]  /*47b0*/  @!P0 FMUL.FTZ R11, R20, R28 ;  /* 0x0000001c140b8220 */ /* 0x000fe20000410000 */
        /* <DEDUP_REMOVED lines=17> */
.L_x_426:
[----:B------:R-:W-:Y:S05]  /*48d0*/  BSYNC B0 ;  /* 0x0000000000007941 */ /* 0x000fea0003800000 */
.L_x_425:
[----:B------:R-:W-:Y:S01]  /*48e0*/  ISETP.GE.AND P0, PT, R31, c[0x0][0x1d4], PT ;  /* 0x000075001f007a0c */ /* 0x000fe20003f06270 */
[----:B------:R-:W-:Y:S01]  /*48f0*/  @!UPT UIADD3 URZ, URZ, URZ, URZ ;  /* 0x0000003f3f3ff290 */ /* 0x000fe2000fffe03f */
[----:B------:R-:W-:Y:S11]  /*4900*/  BSSY B0, `(.L_x_427) ;  /* 0x0000078000007945 */ /* 0x000ff60003800000 */
[----:B------:R-:W-:-:S05]  /*4910*/  @P0 BRA `(.L_x_428) ;  /* 0x0000076000000947 */ /* 0x000fca0003800000 */
[----:B------:R-:W-:Y:S01]  /*4920*/  SEL R3, R77, R76, !P1 ;  /* 0x0000004c4d037207 */ /* 0x000fe20004800000 */
[----:B-1----:R-:W1:Y:S01]  /*4930*/  LDS.128 R16, [R136+0x3c80] ;  /* 0x003c800088107984 */ /* 0x002e620000000c00 */
[----:B------:R-:W-:Y:S02]  /*4940*/  ISETP.GE.AND P0, PT, R31, c[0x0][0x27c], PT ;  /* 0x00009f001f007a0c */ /* 0x000fe40003f06270 */
[----:B------:R-:W-:Y:S04]  /*4950*/  SHF.R.S32.HI R4, RZ, 0x1f, R3 ;  /* 0x0000001fff047819 */ /* 0x000fe80000011403 */
[----:B------:R-:W-:Y:S04]  /*4960*/  LEA.HI R3, R4, R3, RZ, 0x4 ;  /* 0x0000000304037211 */ /* 0x000fe800078f20ff */
[----:B------:R-:W-:Y:S03]  /*4970*/  LEA.HI.SX32 R3, R3, R74, 0x1c ;  /* 0x0000004a03037211 */ /* 0x000fe600078fe2ff */
[----:B------:R-:W-:Y:S01]  /*4980*/  @!P0 SHF.R.U64 R5, R12, 0x10, R13 ;  /* 0x000000100c058819 */ /* 0x000fe2000000120d */
[----:B------:R-:W-:Y:S01]  /*4990*/  @!P0 HADD2.F32 R12, -RZ, R69.H0_H0 ;  /* 0x20000045ff0c8230 */ /* 0x000fe20000004100 */
[----:B------:R-:W-:Y:S01]  /*49a0*/  SHF.R.S32.HI R4, RZ, 0x1f, R3 ;  /* 0x0000001fff047819 */ /* 0x000fe20000011403 */
[--C-:B------:R-:W-:Y:S01]  /*49b0*/  @!P0 HADD2.F32 R47, -RZ, R70.reuse.H0_H0 ;  /* 0x20000046ff2f8230 */ /* 0x100fe20000004100 */
[----:B------:R-:W-:Y:S01]  /*49c0*/  SHF.L.U32 R51, R3, 0x3, RZ ;  /* 0x0000000303337819 */ /* 0x000fe200000006ff */
[----:B------:R-:W-:Y:S01]  /*49d0*/  @!P0 HADD2.F32 R8, -RZ, R5.H0_H0 ;  /* 0x20000005ff088230 */ /* 0x000fe20000004100 */
[----:B------:R-:W-:Y:S01]  /*49e0*/  LEA.HI R4, R4, R3, RZ, 0x2 ;  /* 0x0000000304047211 */ /* 0x000fe200078f10ff */
[----:B------:R-:W-:Y:S01]  /*49f0*/  @!P0 HADD2.F32 R30, -RZ, R70.H1_H1 ;  /* 0x30000046ff1e8230 */ /* 0x000fe20000004100 */
[----:B------:R-:W-:Y:S02]  /*4a00*/  @!P0 SHF.R.U32.HI R10, RZ, 0x10, R13 ;  /* 0x00000010ff0a8819 */ /* 0x000fe4000001160d */
[----:B------:R-:W-:Y:S02]  /*4a10*/  SHF.R.S32.HI R3, RZ, 0x2, R4 ;  /* 0x00000002ff037819 */ /* 0x000fe40000011404 */
[----:B------:R-:W-:Y:S01]  /*4a20*/  LOP3.LUT R4, R105, 0x18, R51, 0xf8, !PT ;  /* 0x0000001869047812 */ /* 0x000fe200078ef833 */
[----:B------:R-:W-:Y:S01]  /*4a30*/  @!P0 HADD2.F32 R10, -RZ, R10.H0_H0 ;  /* 0x2000000aff0a8230 */ /* 0x000fe20000004100 */
[----:B------:R-:W-:Y:S01]  /*4a40*/  @!P0 SHF.R.U64 R20, R56, 0x10, R57 ;  /* 0x0000001038148819 */ /* 0x000fe20000001239 */
[----:B------:R-:W-:Y:S01]  /*4a50*/  IMAD R3, R3, 0x600, R7 ;  /* 0x0000060003037824 */ /* 0x000fe200078e0207 */
[----:B------:R-:W-:Y:S02]  /*4a60*/  LOP3.LUT R4, R4, R106, RZ, 0x3c, !PT ;  /* 0x0000006a04047212 */ /* 0x000fe400078e3cff */
[--C-:B------:R-:W-:Y:S02]  /*4a70*/  @!P0 SHF.R.U32.HI R11, RZ, 0x10, R15.reuse ;  /* 0x00000010ff0b8819 */ /* 0x100fe4000001160f */
[----:B------:R-:W-:Y:S01]  /*4a80*/  @!P0 SHF.R.U64 R14, R14, 0x10, R15 ;  /* 0x000000100e0e8819 */ /* 0x000fe2000000120f */
[----:B------:R-:W-:Y:S01]  /*4a90*/  IMAD.IADD R3, R3, 0x1, R4 ;  /* 0x0000000103037824 */ /* 0x000fe200078e0204 */
[----:B------:R-:W-:Y:S01]  /*4aa0*/  @!P0 HADD2.F32 R4, -RZ, R33.H0_H0 ;  /* 0x20000021ff048230 */ /* 0x000fe20000004100 */
[----:B------:R-:W-:Y:S01]  /*4ab0*/  @!P0 SHF.R.U32.HI R28, RZ, 0x10, R57 ;  /* 0x00000010ff1c8819 */ /* 0x000fe20000011639 */
[----:B------:R-:W-:Y:S01]  /*4ac0*/  @!P0 HADD2.F32 R15, -RZ, R20.H0_H0 ;  /* 0x20000014ff0f8230 */ /* 0x000fe20000004100 */
[--C-:B------:R-:W-:Y:S01]  /*4ad0*/  @!P0 SHF.R.U32.HI R49, RZ, 0x10, R59.reuse ;  /* 0x00000010ff318819 */ /* 0x100fe2000001163b */
[----:B------:R-:W-:Y:S01]  /*4ae0*/  @!P0 HADD2.F32 R11, -RZ, R11.H0_H0 ;  /* 0x2000000bff0b8230 */ /* 0x000fe20000004100 */
[----:B------:R-:W-:Y:S01]  /*4af0*/  SHF.L.U32 R3, R3, 0x1, RZ ;  /* 0x0000000103037819 */ /* 0x000fe200000006ff */
[----:B------:R-:W-:Y:S01]  /*4b00*/  @!P0 HADD2.F32 R28, -RZ, R28.H0_H0 ;  /* 0x2000001cff1c8230 */ /* 0x000fe20000004100 */
[----:B------:R-:W-:Y:S01]  /*4b10*/  @!P0 SHF.R.U64 R58, R58, 0x10, R59 ;  /* 0x000000103a3a8819 */ /* 0x000fe2000000123b */
[----:B------:R-:W-:Y:S02]  /*4b20*/  @!P0 HADD2.F32 R49, -RZ, R49.H0_H0 ;  /* 0x20000031ff318230 */ /* 0x000fe40000004100 */
[----:B------:R1:W2:Y:S01]  /*4b30*/  LDS.128 R52, [R3+0x3c80] ;  /* 0x003c800003347984 */ /* 0x0002a20000000c00 */
        /* <DEDUP_REMOVED lines=9> */
[-C--:B------:R-:W-:Y:S02]  /*4bd0*/  @!P0 FMUL.FTZ R20, R13, R8.reuse ;  /* 0x000000080d148220 */ /* 0x080fe40000410000 */
[----:B------:R-:W-:Y:S02]  /*4be0*/  @!P0 FMUL.FTZ R4, R5, R8 ;  /* 0x0000000805048220 */ /* 0x000fe40000410000 */
        /* <DEDUP_REMOVED lines=8> */
[----:B------:R-:W-:Y:S01]  /*4c70*/  @!P0 MOV R12, R55 ;  /* 0x00000037000c8202 */ /* 0x000fe20000000f00 */
[----:B------:R-:W-:Y:S02]  /*4c80*/  @!P0 HADD2.F32 R21, -RZ, R8.H1_H1 ;  /* 0x30000008ff158230 */ /* 0x000fe40000004100 */
[----:B------:R-:W-:Y:S01]  /*4c90*/  @!P0 HADD2.F32 R20, -RZ, R69.H1_H1 ;  /* 0x30000045ff148230 */ /* 0x000fe20000004100 */
[----:B------:R-:W-:Y:S01]  /*4ca0*/  @!P0 F2FP.PACK_AB R3, R4, R3 ;  /* 0x000000030403823e */ /* 0x000fe200000000ff */
[--C-:B------:R-:W-:Y:S01]  /*4cb0*/  @!P0 HADD2.F32 R9, -RZ, R6.reuse.H0_H0 ;  /* 0x20000006ff098230 */ /* 0x100fe20000004100 */
[----:B------:R-:W-:Y:S01]  /*4cc0*/  @!P0 FMUL.FTZ R13, R21, R10 ;  /* 0x0000000a150d8220 */ /* 0x000fe20000410000 */
[----:B------:R-:W-:Y:S01]  /*4cd0*/  @!P0 HADD2.F32 R8, -RZ, R6.H1_H1 ;  /* 0x30000006ff088230 */ /* 0x000fe20000004100 */
[----:B------:R-:W-:Y:S01]  /*4ce0*/  @!P0 FMUL.FTZ R6, R15, R5 ;  /* 0x000000050f068220 */ /* 0x000fe20000410000 */
[----:B------:R-:W-:Y:S01]  /*4cf0*/  @!P0 MOV R52, R3 ;  /* 0x0000000300348202 */ /* 0x000fe20000000f00 */
[C---:B------:R-:W-:Y:S01]  /*4d00*/  @!P0 FMUL.FTZ R5, R9.reuse, R5 ;  /* 0x0000000509058220 */ /* 0x040fe20000410000 */
[--C-:B------:R-:W-:Y:S01]  /*4d10*/  @!P0 HADD2.F32 R46, -RZ, R12.reuse.H0_H0 ;  /* 0x2000000cff2e8230 */ /* 0x100fe20000004100 */
[----:B------:R-:W-:Y:S01]  /*4d20*/  @!P0 FFMA.FTZ R61, R9, R20, -R6 ;  /* 0x00000014093d8223 */ /* 0x000fe20000010806 */
[----:B------:R-:W-:Y:S01]  /*4d30*/  @!P0 HADD2.F32 R48, -RZ, R12.H1_H1 ;  /* 0x3000000cff308230 */ /* 0x000fe20000004100 */
[C---:B------:R-:W-:Y:S01]  /*4d40*/  @!P0 FMUL.FTZ R6, R8.reuse, R10 ;  /* 0x0000000a08068220 */ /* 0x040fe20000410000 */
[----:B------:R-:W-:Y:S01]  /*4d50*/  @!P0 HADD2.F32 R10, -RZ, R34.H0_H0 ;  /* 0x20000022ff0a8230 */ /* 0x000fe20000004100 */
[----:B------:R-:W-:Y:S02]  /*4d60*/  @!P0 FFMA.FTZ R60, R8, R28, -R13 ;  /* 0x0000001c083c8223 */ /* 0x000fe4000001080d */
[----:B------:R-:W-:Y:S02]  /*4d70*/  @!P0 IMAD.MOV.U32 R8, RZ, RZ, R19 ;  /* 0x000000ffff088224 */ /* 0x000fe400078e0013 */
[----:B------:R-:W-:Y:S02]  /*4d80*/  @!P0 FMUL.FTZ R12, R46, R10 ;  /* 0x0000000a2e0c8220 */ /* 0x000fe40000410000 */
[----:B------:R-:W-:Y:S01]  /*4d90*/  @!P0 FMUL.FTZ R13, R48, R11 ;  /* 0x0000000b300d8220 */ /* 0x000fe20000410000 */
[--C-:B------:R-:W-:Y:S01]  /*4da0*/  @!P0 HADD2.F32 R9, -RZ, R8.reuse.H0_H0 ;  /* 0x20000008ff098230 */ /* 0x100fe20000004100 */
[----:B------:R-:W-:Y:S01]  /*4db0*/  @!P0 FFMA.FTZ R5, R15, R20, R5 ;  /* 0x000000140f058223 */ /* 0x000fe20000010005 */
[----:B------:R-:W-:Y:S01]  /*4dc0*/  @!P0 HADD2.F32 R8, -RZ, R8.H1_H1 ;  /* 0x30000008ff088230 */ /* 0x000fe20000004100 */
[----:B------:R-:W-:Y:S01]  /*4dd0*/  @!P0 FFMA.FTZ R6, R21, R28, R6 ;  /* 0x0000001c15068223 */ /* 0x000fe20000010006 */
[----:B------:R-:W-:Y:S01]  /*4de0*/  @!P0 F2FP.PACK_AB R15, R60, R61 ;  /* 0x0000003d3c0f823e */ /* 0x000fe200000000ff */
[C---:B------:R-:W-:Y:S01]  /*4df0*/  @!P0 FFMA.FTZ R59, R9.reuse, R47, -R12 ;  /* 0x0000002f093b8223 */ /* 0x040fe2000001080c */
[----:B------:R-:W-:Y:S01]  /*4e00*/  @!P0 MOV R12, R54 ;  /* 0x00000036000c8202 */ /* 0x000fe20000000f00 */
[----:B------:R-:W-:Y:S01]  /*4e10*/  @!P0 FMUL.FTZ R10, R9, R10 ;  /* 0x0000000a090a8220 */ /* 0x000fe20000410000 */
[----:B------:R-:W-:Y:S01]  /*4e20*/  @!P0 MOV R9, R18 ;  /* 0x0000001200098202 */ /* 0x000fe20000000f00 */
[C---:B------:R-:W-:Y:S01]  /*4e30*/  @!P0 FMUL.FTZ R11, R8.reuse, R11 ;  /* 0x0000000b080b8220 */ /* 0x040fe20000410000 */
[----:B------:R-:W-:Y:S01]  /*4e40*/  @!P0 MOV R17, R15 ;  /* 0x0000000f00118202 */ /* 0x000fe20000000f00 */
[----:B------:R-:W-:Y:S01]  /*4e50*/  @!P0 FFMA.FTZ R57, R8, R49, -R13 ;  /* 0x0000003108398223 */ /* 0x000fe2000001080d */
[----:B------:R-:W-:Y:S01]  /*4e60*/  @!P0 HADD2.F32 R8, -RZ, R34.H1_H1 ;  /* 0x30000022ff088230 */ /* 0x000fe20000004100 */
[----:B------:R-:W-:Y:S01]  /*4e70*/  @!P0 F2FP.PACK_AB R5, R6, R5 ;  /* 0x000000050605823e */ /* 0x000fe200000000ff */
[--C-:B------:R-:W-:Y:S02]  /*4e80*/  @!P0 HADD2.F32 R29, -RZ, R12.reuse.H0_H0 ;  /* 0x2000000cff1d8230 */ /* 0x100fe40000004100 */
[--C-:B------:R-:W-:Y:S01]  /*4e90*/  @!P0 HADD2.F32 R13, -RZ, R9.reuse.H0_H0 ;  /* 0x20000009ff0d8230 */ /* 0x100fe20000004100 */
[----:B------:R-:W-:Y:S01]  /*4ea0*/  @!P0 MOV R53, R5 ;  /* 0x0000000500358202 */ /* 0x000fe20000000f00 */
[----:B------:R-:W-:Y:S02]  /*4eb0*/  @!P0 HADD2.F32 R33, -RZ, R12.H1_H1 ;  /* 0x3000000cff218230 */ /* 0x000fe40000004100 */
[----:B------:R-:W-:Y:S01]  /*4ec0*/  @!P0 HADD2.F32 R12, -RZ, R9.H1_H1 ;  /* 0x30000009ff0c8230 */ /* 0x000fe20000004100 */
[-C--:B------:R-:W-:Y:S01]  /*4ed0*/  @!P0 FMUL.FTZ R9, R29, R8.reuse ;  /* 0x000000081d098220 */ /* 0x080fe20000410000 */
[----:B------:R-:W-:Y:S01]  /*4ee0*/  @!P0 HADD2.F32 R34, -RZ, R58.H0_H0 ;  /* 0x2000003aff228230 */ /* 0x000fe20000004100 */
[C---:B------:R-:W-:Y:S02]  /*4ef0*/  @!P0 FMUL.FTZ R8, R13.reuse, R8 ;  /* 0x000000080d088220 */ /* 0x040fe40000410000 */
[----:B------:R-:W-:Y:S01]  /*4f00*/  @!P0 FFMA.FTZ R56, R13, R30, -R9 ;  /* 0x0000001e0d388223 */ /* 0x000fe20000010809 */
[----:B------:R-:W-:Y:S01]  /*4f10*/  @!P0 F2FP.PACK_AB R13, R57, R59 ;  /* 0x0000003b390d823e */ /* 0x000fe200000000ff */
[----:B------:R-:W-:Y:S02]  /*4f20*/  @!P0 FMUL.FTZ R9, R12, R14 ;  /* 0x0000000e0c098220 */ /* 0x000fe40000410000 */
[----:B------:R-:W-:Y:S02]  /*4f30*/  @!P0 FFMA.FTZ R8, R29, R30, R8 ;  /* 0x0000001e1d088223 */ /* 0x000fe40000010008 */
[C---:B------:R-:W-:Y:S01]  /*4f40*/  @!P0 FMUL.FTZ R50, R33.reuse, R14 ;  /* 0x0000000e21328220 */ /* 0x040fe20000410000 */
[----:B------:R-:W-:Y:S01]  /*4f50*/  @!P0 F2FP.PACK_AB R14, R62, R63 ;  /* 0x0000003f3e0e823e */ /* 0x000fe200000000ff */
[-C--:B------:R-:W-:Y:S02]  /*4f60*/  @!P0 FFMA.FTZ R9, R33, R34.reuse, R9 ;  /* 0x0000002221098223 */ /* 0x080fe40000010009 */
        /* <DEDUP_REMOVED lines=17> */
.L_x_428:
[----:B------:R-:W-:Y:S05]  /*5080*/  BSYNC B0 ;  /* 0x0000000000007941 */ /* 0x000fea0003800000 */
.L_x_427:
[----:B------:R-:W-:Y:S11]  /*5090*/  ISETP.GE.AND P0, PT, R32, c[0x0][0x1d4], PT ;  /* 0x0000750020007a0c */ /* 0x000ff60003f06270 */
[----:B------:R-:W-:Y:S02]  /*50a0*/  @!UPT UIADD3 URZ, URZ, URZ, URZ ;  /* 0x0000003f3f3ff290 */ /* 0x000fe4000fffe03f */
[----:B------:R-:W-:-:S05]  /*50b0*/  @P0 BRA `(.L_x_412) ;  /* 0x00000a0000000947 */ /* 0x000fca0003800000 */
[----:B------:R-:W-:Y:S01]  /*50c0*/  SEL R3, R77, R76, !P3 ;  /* 0x0000004c4d037207 */ /* 0x000fe20005800000 */
[----:B-1----:R-:W-:Y:S01]  /*50d0*/  LDS.128 R16, [R121+0x3c80] ;  /* 0x003c800079107984 */ /* 0x002fe20000000c00 */
[----:B----4-:R-:W-:Y:S02]  /*50e0*/  IADD3 R56, P0, R78, R137, RZ ;  /* 0x000000894e387210 */ /* 0x010fe40007f1e0ff */
[----:B------:R-:W-:Y:S02]  /*50f0*/  SHF.R.S32.HI R4, RZ, 0x1f, R3 ;  /* 0x0000001fff047819 */ /* 0x000fe40000011403 */
[----:B---3--:R-:W-:Y:S02]  /*5100*/  IADD3.X R57, R79, R138, RZ, P0, !PT ;  /* 0x0000008a4f397210 */ /* 0x008fe400007fe4ff */
[----:B------:R-:W-:Y:S02]  /*5110*/  LEA.HI R3, R4, R3, RZ, 0x4 ;  /* 0x0000000304037211 */ /* 0x000fe400078f20ff */
[----:B------:R-:W-:Y:S02]  /*5120*/  ISETP.GE.AND P0, PT, R32, c[0x0][0x27c], PT ;  /* 0x00009f0020007a0c */ /* 0x000fe40003f06270 */
[----:B------:R-:W-:Y:S04]  /*5130*/  LEA.HI.SX32 R3, R3, R73, 0x1c ;  /* 0x0000004903037211 */ /* 0x000fe800078fe2ff */
[----:B------:R-:W-:Y:S01]  /*5140*/  SHF.R.S32.HI R4, RZ, 0x1f, R3 ;  /* 0x0000001fff047819 */ /* 0x000fe20000011403 */
[----:B------:R-:W-:Y:S03]  /*5150*/  IMAD.SHL.U32 R46, R3, 0x8, RZ ;  /* 0x00000008032e7824 */ /* 0x000fe600078e00ff */
[----:B------:R-:W-:Y:S03]  /*5160*/  LEA.HI R4, R4, R3, RZ, 0x2 ;  /* 0x0000000304047211 */ /* 0x000fe600078f10ff */
[----:B------:R-:W-:Y:S01]  /*5170*/  @!P0 SHF.R.U64 R5, R24, 0x10, R25 ;  /* 0x0000001018058819 */ /* 0x000fe20000001219 */
[----:B------:R-:W-:Y:S01]  /*5180*/  @!P0 HADD2.F32 R12, -RZ, R71.H0_H0 ;  /* 0x20000047ff0c8230 */ /* 0x000fe20000004100 */
[----:B------:R-:W-:Y:S01]  /*5190*/  SHF.R.S32.HI R3, RZ, 0x2, R4 ;  /* 0x00000002ff037819 */ /* 0x000fe20000011404 */
[--C-:B------:R-:W-:Y:S01]  /*51a0*/  @!P0 HADD2.F32 R30, -RZ, R72.reuse.H0_H0 ;  /* 0x20000048ff1e8230 */ /* 0x100fe20000004100 */
[----:B------:R-:W-:Y:S01]  /*51b0*/  LOP3.LUT R4, R105, 0x18, R46, 0xf8, !PT ;  /* 0x0000001869047812 */ /* 0x000fe200078ef82e */
[----:B------:R-:W-:Y:S01]  /*51c0*/  @!P0 HADD2.F32 R8, -RZ, R5.H0_H0 ;  /* 0x20000005ff088230 */ /* 0x000fe20000004100 */
[----:B------:R-:W-:Y:S01]  /*51d0*/  @!P0 SHF.R.U64 R14, R26, 0x10, R27 ;  /* 0x000000101a0e8819 */ /* 0x000fe2000000121b */
[----:B------:R-:W-:Y:S01]  /*51e0*/  IMAD R3, R3, 0x600, R7 ;  /* 0x0000060003037824 */ /* 0x000fe200078e0207 */
[----:B------:R-:W-:Y:S01]  /*51f0*/  LOP3.LUT R4, R4, R106, RZ, 0x3c, !PT ;  /* 0x0000006a04047212 */ /* 0x000fe200078e3cff */
[----:B------:R-:W-:Y:S01]  /*5200*/  @!P0 HADD2.F32 R26, -RZ, R72.H1_H1 ;  /* 0x30000048ff1a8230 */ /* 0x000fe20000004100 */
[----:B------:R-:W-:Y:S01]  /*5210*/  @!P0 SHF.R.U64 R15, R64, 0x10, R65 ;  /* 0x00000010400f8819 */ /* 0x000fe20000001241 */
[----:B------:R-:W-:Y:S01]  /*5220*/  @!P0 HADD2.F32 R14, -RZ, R14.H0_H0 ;  /* 0x2000000eff0e8230 */ /* 0x000fe20000004100 */
[----:B------:R-:W-:Y:S01]  /*5230*/  IADD3 R3, R3, R4, RZ ;  /* 0x0000000403037210 */ /* 0x000fe20007ffe0ff */
[----:B------:R-:W-:Y:S01]  /*5240*/  @!P0 HADD2.F32 R4, -RZ, R35.H0_H0 ;  /* 0x20000023ff048230 */ /* 0x000fe20000004100 */
[----:B------:R-:W-:Y:S01]  /*5250*/  @!P0 SHF.R.U32.HI R10, RZ, 0x10, R25 ;  /* 0x00000010ff0a8819 */ /* 0x000fe20000011619 */
[----:B------:R-:W-:Y:S01]  /*5260*/  @!P0 HADD2.F32 R15, -RZ, R15.H0_H0 ;  /* 0x2000000fff0f8230 */ /* 0x000fe20000004100 */
[----:B------:R-:W-:Y:S01]  /*5270*/  @!P0 SHF.R.U32.HI R24, RZ, 0x10, R65 ;  /* 0x00000010ff188819 */ /* 0x000fe20000011641 */
[----:B------:R-:W-:Y:S01]  /*5280*/  IMAD.SHL.U32 R3, R3, 0x2, RZ ;  /* 0x0000000203037824 */ /* 0x000fe200078e00ff */
[----:B------:R-:W-:Y:S01]  /*5290*/  @!P0 SHF.R.U32.HI R11, RZ, 0x10, R27 ;  /* 0x00000010ff0b8819 */ /* 0x000fe2000001161b */
[----:B------:R-:W-:Y:S01]  /*52a0*/  @!P0 HADD2.F32 R10, -RZ, R10.H0_H0 ;  /* 0x2000000aff0a8230 */ /* 0x000fe20000004100 */
[--C-:B------:R-:W-:Y:S01]  /*52b0*/  @!P0 SHF.R.U32.HI R34, RZ, 0x10, R67.reuse ;  /* 0x00000010ff228819 */ /* 0x100fe20000011643 */
[----:B------:R-:W-:Y:S01]  /*52c0*/  @!P0 HADD2.F32 R24, -RZ, R24.H0_H0 ;  /* 0x20000018ff188230 */ /* 0x000fe20000004100 */
[----:B------:R-:W1:Y:S01]  /*52d0*/  LDS.128 R48, [R3+0x3c80] ;  /* 0x003c800003307984 */ /* 0x000e620000000c00 */
[----:B------:R-:W-:Y:S01]  /*52e0*/  @!P0 HADD2.F32 R11, -RZ, R11.H0_H0 ;  /* 0x2000000bff0b8230 */ /* 0x000fe20000004100 */
[----:B------:R-:W-:Y:S01]  /*52f0*/  @!P0 SHF.R.U64 R28, R66, 0x10, R67 ;  /* 0x00000010421c8819 */ /* 0x000fe20000001243 */
[----:B------:R-:W-:Y:S04]  /*5300*/  @!P0 HADD2.F32 R34, -RZ, R34.H0_H0 ;  /* 0x20000022ff228230 */ /* 0x000fe80000004100 */
[----:B------:R-:W-:Y:S01]  /*5310*/  @!P0 HADD2.F32 R28, -RZ, R28.H0_H0 ;  /* 0x2000001cff1c8230 */ /* 0x000fe20000004100 */
[----:B-1----:R-:W-:Y:S01]  /*5320*/  @!P0 IMAD.MOV.U32 R13, RZ, RZ, R48 ;  /* 0x000000ffff0d8224 */ /* 0x002fe200078e0030 */
[----:B------:R-:W-:Y:S04]  /*5330*/  @!P0 MOV R3, R16 ;  /* 0x0000001000038202 */ /* 0x000fe80000000f00 */
[----:B------:R-:W-:Y:S02]  /*5340*/  @!P0 HADD2.F32 R9, -RZ, R13.H0_H0 ;  /* 0x2000000dff098230 */ /* 0x000fe40000004100 */
[--C-:B------:R-:W-:Y:S02]  /*5350*/  @!P0 HADD2.F32 R6, -RZ, R3.reuse.H0_H0 ;  /* 0x20000003ff068230 */ /* 0x100fe40000004100 */
[----:B------:R-:W-:Y:S01]  /*5360*/  @!P0 HADD2.F32 R5, -RZ, R3.H1_H1 ;  /* 0x30000003ff058230 */ /* 0x000fe20000004100 */
[-C--:B------:R-:W-:Y:S01]  /*5370*/  @!P0 FMUL.FTZ R21, R9, R4.reuse ;  /* 0x0000000409158220 */ /* 0x080fe20000410000 */
[----:B------:R-:W-:Y:S01]  /*5380*/  @!P0 HADD2.F32 R13, -RZ, R13.H1_H1 ;  /* 0x3000000dff0d8230 */ /* 0x000fe20000004100 */
[C---:B------:R-:W-:Y:S02]  /*5390*/  @!P0 FMUL.FTZ R3, R6.reuse, R4 ;  /* 0x0000000406038220 */ /* 0x040fe40000410000 */
[-C--:B------:R-:W-:Y:S02]  /*53a0*/  @!P0 FMUL.FTZ R4, R5, R8.reuse ;  /* 0x0000000805048220 */ /* 0x080fe40000410000 */
[----:B------:R-:W-:Y:S01]  /*53b0*/  @!P0 FMUL.FTZ R20, R13, R8 ;  /* 0x000000080d148220 */ /* 0x000fe20000410000 */
[----:B------:R-:W-:Y:S01]  /*53c0*/  @!P0 MOV R8, R49 ;  /* 0x0000003100088202 */ /* 0x000fe20000000f00 */
        /* <DEDUP_REMOVED lines=9> */
[--C-:B------:R-:W-:Y:S01]  /*5460*/  @!P0 HADD2.F32 R8, -RZ, R6.reuse.H1_H1 ;  /* 0x30000006ff088230 */ /* 0x100fe20000004100 */
[----:B------:R-:W-:Y:S01]  /*5470*/  @!P0 F2FP.PACK_AB R3, R4, R3 ;  /* 0x000000030403823e */ /* 0x000fe200000000ff */
[----:B------:R-:W-:Y:S01]  /*5480*/  @!P0 HADD2.F32 R20, -RZ, R71.H1_H1 ;  /* 0x30000047ff148230 */ /* 0x000fe20000004100 */
[----:B------:R-:W-:Y:S01]  /*5490*/  @!P0 FMUL.FTZ R13, R21, R10 ;  /* 0x0000000a150d8220 */ /* 0x000fe20000410000 */
[----:B------:R-:W-:Y:S01]  /*54a0*/  @!P0 HADD2.F32 R9, -RZ, R6.H0_H0 ;  /* 0x20000006ff098230 */ /* 0x000fe20000004100 */
[----:B------:R-:W-:Y:S01]  /*54b0*/  @!P0 FMUL.FTZ R6, R15, R5 ;  /* 0x000000050f068220 */ /* 0x000fe20000410000 */
[--C-:B------:R-:W-:Y:S01]  /*54c0*/  @!P0 HADD2.F32 R29, -RZ, R12.reuse.H0_H0 ;  /* 0x2000000cff1d8230 */ /* 0x100fe20000004100 */
[C---:B------:R-:W-:Y:S01]  /*54d0*/  @!P0 FFMA.FTZ R53, R8.reuse, R24, -R13 ;  /* 0x0000001808358223 */ /* 0x040fe2000001080d */
[----:B------:R-:W-:Y:S01]  /*54e0*/  @!P0 HADD2.F32 R33, -RZ, R12.H1_H1 ;  /* 0x3000000cff218230 */ /* 0x000fe20000004100 */
[C---:B------:R-:W-:Y:S01]  /*54f0*/  @!P0 FFMA.FTZ R54, R9.reuse, R20, -R6 ;  /* 0x0000001409368223 */ /* 0x040fe20000010806 */
[----:B------:R-:W-:Y:S01]  /*5500*/  @!P0 MOV R48, R3 ;  /* 0x0000000300308202 */ /* 0x000fe20000000f00 */
[----:B------:R-:W-:Y:S01]  /*5510*/  @!P0 FMUL.FTZ R6, R8, R10 ;  /* 0x0000000a08068220 */ /* 0x000fe20000410000 */
[----:B------:R-:W-:Y:S01]  /*5520*/  @!P0 MOV R8, R19 ;  /* 0x0000001300088202 */ /* 0x000fe20000000f00 */
[----:B------:R-:W-:Y:S01]  /*5530*/  @!P0 FMUL.FTZ R5, R9, R5 ;  /* 0x0000000509058220 */ /* 0x000fe20000410000 */
[----:B------:R-:W-:Y:S01]  /*5540*/  @!P0 HADD2.F32 R10, -RZ, R38.H0_H0 ;  /* 0x20000026ff0a8230 */ /* 0x000fe20000004100 */
[----:B------:R-:W-:Y:S02]  /*5550*/  @!P0 FMUL.FTZ R13, R33, R11 ;  /* 0x0000000b210d8220 */ /* 0x000fe40000410000 */
[----:B------:R-:W-:Y:S01]  /*5560*/  @!P0 FFMA.FTZ R5, R15, R20, R5 ;  /* 0x000000140f058223 */ /* 0x000fe20000010005 */
[--C-:B------:R-:W-:Y:S01]  /*5570*/  @!P0 HADD2.F32 R9, -RZ, R8.reuse.H0_H0 ;  /* 0x20000008ff098230 */ /* 0x100fe20000004100 */
[----:B------:R-:W-:Y:S01]  /*5580*/  @!P0 FMUL.FTZ R12, R29, R10 ;  /* 0x0000000a1d0c8220 */ /* 0x000fe20000410000 */
[----:B------:R-:W-:Y:S01]  /*5590*/  @!P0 F2FP.PACK_AB R15, R53, R54 ;  /* 0x00000036350f823e */ /* 0x000fe200000000ff */
[----:B------:R-:W-:Y:S01]  /*55a0*/  @!P0 FFMA.FTZ R6, R21, R24, R6 ;  /* 0x0000001815068223 */ /* 0x000fe20000010006 */
[----:B------:R-:W-:Y:S01]  /*55b0*/  @!P0 HADD2.F32 R8, -RZ, R8.H1_H1 ;  /* 0x30000008ff088230 */ /* 0x000fe20000004100 */
[C---:B------:R-:W-:Y:S01]  /*55c0*/  @!P0 FFMA.FTZ R52, R9.reuse, R30, -R12 ;  /* 0x0000001e09348223 */ /* 0x040fe2000001080c */
[----:B------:R-:W-:Y:S01]  /*55d0*/  @!P0 MOV R12, R50 ;  /* 0x00000032000c8202 */ /* 0x000fe20000000f00 */
[----:B------:R-:W-:Y:S01]  /*55e0*/  @!P0 FMUL.FTZ R10, R9, R10 ;  /* 0x0000000a090a8220 */ /* 0x000fe20000410000 */
[----:B------:R-:W-:Y:S01]  /*55f0*/  @!P0 MOV R17, R15 ;  /* 0x0000000f00118202 */ /* 0x000fe20000000f00 */
[----:B------:R-:W-:Y:S01]  /*5600*/  @!P0 IMAD.MOV.U32 R9, RZ, RZ, R18 ;  /* 0x000000ffff098224 */ /* 0x000fe200078e0012 */
[----:B------:R-:W-:Y:S01]  /*5610*/  @!P0 F2FP.PACK_AB R5, R6, R5 ;  /* 0x000000050605823e */ /* 0x000fe200000000ff */
[C---:B------:R-:W-:Y:S01]  /*5620*/  @!P0 FMUL.FTZ R11, R8.reuse, R11 ;  /* 0x0000000b080b8220 */ /* 0x040fe20000410000 */
[----:B------:R-:W-:Y:S01]  /*5630*/  @!P0 HADD2.F32 R25, -RZ, R12.H0_H0 ;  /* 0x2000000cff198230 */ /* 0x000fe20000004100 */
[----:B------:R-:W-:Y:S01]  /*5640*/  @!P0 FFMA.FTZ R47, R8, R34, -R13 ;  /* 0x00000022082f8223 */ /* 0x000fe2000001080d */
[----:B------:R-:W-:Y:S01]  /*5650*/  @!P0 HADD2.F32 R8, -RZ, R38.H1_H1 ;  /* 0x30000026ff088230 */ /* 0x000fe20000004100 */
[----:B------:R-:W-:Y:S01]  /*5660*/  @!P0 IMAD.MOV.U32 R49, RZ, RZ, R5 ;  /* 0x000000ffff318224 */ /* 0x000fe200078e0005 */
[----:B------:R-:W-:Y:S02]  /*5670*/  @!P0 HADD2.F32 R27, -RZ, R12.H1_H1 ;  /* 0x3000000cff1b8230 */ /* 0x000fe40000004100 */
[--C-:B------:R-:W-:Y:S02]  /*5680*/  @!P0 HADD2.F32 R13, -RZ, R9.reuse.H0_H0 ;  /* 0x20000009ff0d8230 */ /* 0x100fe40000004100 */
[----:B------:R-:W-:Y:S01]  /*5690*/  @!P0 HADD2.F32 R12, -RZ, R9.H1_H1 ;  /* 0x30000009ff0c8230 */ /* 0x000fe20000004100 */
[----:B------:R-:W-:Y:S02]  /*56a0*/  @!P0 FMUL.FTZ R9, R25, R8 ;  /* 0x0000000819098220 */ /* 0x000fe40000410000 */
[----:B------:R-:W-:Y:S02]  /*56b0*/  @!P0 FMUL.FTZ R35, R27, R14 ;  /* 0x0000000e1b238220 */ /* 0x000fe40000410000 */
[C---:B------:R-:W-:Y:S02]  /*56c0*/  @!P0 FFMA.FTZ R38, R13.reuse, R26, -R9 ;  /* 0x0000001a0d268223 */ /* 0x040fe40000010809 */
[C---:B------:R-:W-:Y:S02]  /*56d0*/  @!P0 FFMA.FTZ R35, R12.reuse, R28, -R35 ;  /* 0x0000001c0c238223 */ /* 0x040fe40000010823 */
[----:B------:R-:W-:Y:S01]  /*56e0*/  @!P0 FMUL.FTZ R8, R13, R8 ;  /* 0x000000080d088220 */ /* 0x000fe20000410000 */
[----:B------:R-:W-:Y:S01]  /*56f0*/  @!P0 F2FP.PACK_AB R13, R47, R52 ;  /* 0x000000342f0d823e */ /* 0x000fe200000000ff */
        /* <DEDUP_REMOVED lines=10> */
[----:B------:R-:W-:Y:S03]  /*57a0*/  @!P0 FFMA.FTZ R11, R33, R34, R11 ;  /* 0x00000022210b8223 */ /* 0x000fe6000001000b */
        /* <DEDUP_REMOVED lines=11> */
.L_x_408:
[----:B------:R1:W2:Y:S01]  /*5860*/  SHFL.IDX PT, R5, R30, RZ, 0x1e1f ;  /* 0x001e1fff1e057589 */ /* 0x0002a200000e0000 */
[----:B------:R-:W-:Y:S03]  /*5870*/  IMAD R3, R45, -0x30, R2 ;  /* 0xffffffd02d037824 */ /* 0x000fe600078e0202 */
[----:B------:R1:W3:Y:S02]  /*5880*/  SHFL.IDX PT, R4, R33, RZ, 0x1e1f ;  /* 0x001e1fff21047589 */ /* 0x0002e400000e0000 */
[----:B------:R-:W-:Y:S04]  /*5890*/  IMNMX R91, R3, 0x30, PT ;  /* 0x00000030035b7817 */ /* 0x000fe80003800200 */
[----:B------:R-:W-:Y:S11]  /*58a0*/  ISETP.GT.AND P0, PT, R91, R39, PT ;  /* 0x000000275b00720c */ /* 0x000ff60003f04270 */
[----:B------:R-:W-:Y:S02]  /*58b0*/  @!UPT UIADD3 URZ, URZ, URZ, URZ ;  /* 0x0000003f3f3ff290 */ /* 0x000fe4000fffe03f */
[----:B------:R-:W-:-:S05]  /*58c0*/  @!P0 BRA `(.L_x_412) ;  /* 0x000001f000008947 */ /* 0x000fca0003800000 */
[----:B------:R-:W-:Y:S02]  /*58d0*/  ISETP.GE.AND P4, PT, R22, c[0x0][0x1d4], PT ;  /* 0x0000750016007a0c */ /* 0x000fe40003f86270 */
[----:B------:R-:W-:Y:S11]  /*58e0*/  ISETP.GE.AND P6, PT, R32, c[0x0][0x1d4], PT ;  /* 0x0000750020007a0c */ /* 0x000ff60003fc6270 */
[----:B------:R-:W4:Y:S01]  /*58f0*/  @!P4 LDS.128 R16, [R89+0x2400] ;  /* 0x002400005910c984 */ /* 0x000f220000000c00 */
[CC--:B---3--:R-:W-:Y:S04]  /*5900*/  @!P4 LEA R10, P0, R22.reuse, R4.reuse, 0x1 ;  /* 0x00000004160ac211 */ /* 0x0c8fe800078008ff */
[-C--:B--2---:R-:W-:Y:S02]  /*5910*/  @!P4 LEA.HI.X R11, R22, R5.reuse, R23, 0x1, P0 ;  /* 0x00000005160bc211 */ /* 0x084fe400000f0c17 */
[----:B------:R-:W-:Y:S11]  /*5920*/  ISETP.GE.AND P0, PT, R31, c[0x0][0x1d4], PT ;  /* 0x000075001f007a0c */ /* 0x000ff60003f06270 */
[----:B------:R-:W-:Y:S02]  /*5930*/  @!UPT UIADD3 URZ, URZ, URZ, URZ ;  /* 0x0000003f3f3ff290 */ /* 0x000fe4000fffe03f */
[CC--:B------:R-:W-:Y:S04]  /*5940*/  @!P0 LEA R8, P5, R95.reuse, R4.reuse, 0x1 ;  /* 0x000000045f088211 */ /* 0x0c0fe800078a08ff */
[-C--:B------:R-:W-:Y:S02]  /*5950*/  @!P0 LEA.HI.X R9, R95, R5.reuse, R108, 0x1, P5 ;  /* 0x000000055f098211 */ /* 0x080fe400028f0c6c */
[CC--:B------:R-:W-:Y:S04]  /*5960*/  @!P6 LEA R12, P5, R94.reuse, R4.reuse, 0x1 ;  /* 0x000000045e0ce211 */ /* 0x0c0fe800078a08ff */
[-C--:B------:R-:W-:Y:S02]  /*5970*/  @!P6 LEA.HI.X R13, R94, R5.reuse, R107, 0x1, P5 ;  /* 0x000000055e0de211 */ /* 0x080fe400028f0c6b */
[----:B------:R-:W-:Y:S01]  /*5980*/  ISETP.GE.AND P5, PT, R102, c[0x0][0x1d4], PT ;  /* 0x0000750066007a0c */ /* 0x000fe20003fa6270 */
[----:B----4-:R2:W-:Y:S04]  /*5990*/  @!P4 ST.E.128 [R10.64], R16 ;  /* 0x000000100a00c985 */ /* 0x0105e8000c101d0c */
[----:B------:R-:W3:Y:S08]  /*59a0*/  @!P0 LDS.128 R16, [R90+0x2400] ;  /* 0x002400005a108984 */ /* 0x000ef00000000c00 */
[CC--:B--2---:R-:W-:Y:S04]  /*59b0*/  @!P5 LEA R10, P4, R98.reuse, R4.reuse, 0x1 ;  /* 0x00000004620ad211 */ /* 0x0c4fe800078808ff */
[-C--:B------:R-:W-:Y:S02]  /*59c0*/  @!P5 LEA.HI.X R11, R98, R5.reuse, R111, 0x1, P4 ;  /* 0x00000005620bd211 */ /* 0x080fe400020f0c6f */
[----:B------:R-:W-:Y:S01]  /*59d0*/  ISETP.GE.AND P4, PT, R101, c[0x0][0x1d4], PT ;  /* 0x0000750065007a0c */ /* 0x000fe20003f86270 */
[----:B---3--:R2:W-:Y:S04]  /*59e0*/  @!P0 ST.E.128 [R8.64], R16 ;  /* 0x0000001008008985 */ /* 0x0085e8000c101d0c */
[----:B------:R-:W3:Y:S08]  /*59f0*/  @!P6 LDS.128 R16, [R89+0x3000] ;  /* 0x003000005910e984 */ /* 0x000ef00000000c00 */
[CC--:B--2---:R-:W-:Y:S04]  /*5a00*/  @!P4 LEA R8, P0, R97.reuse, R4.reuse, 0x1 ;  /* 0x000000046108c211 */ /* 0x0c4fe800078008ff */
[-C--:B------:R-:W-:Y:S02]  /*5a10*/  @!P4 LEA.HI.X R9, R97, R5.reuse, R110, 0x1, P0 ;  /* 0x000000056109c211 */ /* 0x080fe400000f0c6e */
[----:B------:R-:W-:Y:S01]  /*5a20*/  ISETP.GE.AND P0, PT, R100, c[0x0][0x1d4], PT ;  /* 0x0000750064007a0c */ /* 0x000fe20003f06270 */
[----:B---3--:R-:W-:Y:S04]  /*5a30*/  @!P6 ST.E.128 [R12.64], R16 ;  /* 0x000000100c00e985 */ /* 0x008fe8000c101d0c */
[----:B------:R-:W2:Y:S08]  /*5a40*/  @!P5 LDS.128 R12, [R90+0x3000] ;  /* 0x003000005a0cd984 */ /* 0x000eb00000000c00 */
[C---:B------:R-:W-:Y:S04]  /*5a50*/  @!P0 LEA R4, P6, R96.reuse, R4, 0x1 ;  /* 0x0000000460048211 */ /* 0x040fe800078c08ff */
[----:B------:R-:W-:Y:S01]  /*5a60*/  @!P0 LEA.HI.X R5, R96, R5, R109, 0x1, P6 ;  /* 0x0000000560058211 */ /* 0x000fe200030f0c6d */
[----:B--2---:R-:W-:Y:S04]  /*5a70*/  @!P5 ST.E.128 [R10.64], R12 ;  /* 0x0000000c0a00d985 */ /* 0x004fe8000c101d0c */
[----:B------:R-:W2:Y:S04]  /*5a80*/  @!P4 LDS.128 R12, [R89+0x3c00] ;  /* 0x003c0000590cc984 */ /* 0x000ea80000000c00 */
[----:B--2---:R-:W-:Y:S04]  /*5a90*/  @!P4 ST.E.128 [R8.64], R12 ;  /* 0x0000000c0800c985 */ /* 0x004fe8000c101d0c */
[----:B------:R-:W2:Y:S04]  /*5aa0*/  @!P0 LDS.128 R8, [R90+0x3c00] ;  /* 0x003c00005a088984 */ /* 0x000ea80000000c00 */
[----:B--2---:R2:W-:Y:S02]  /*5ab0*/  @!P0 ST.E.128 [R4.64], R8 ;  /* 0x0000000804008985 */ /* 0x0045e4000c101d0c */
.L_x_412:
[----:B------:R-:W-:Y:S05]  /*5ac0*/  BSYNC B1 ;  /* 0x0000000000017941 */ /* 0x000fea0003800000 */
.L_x_407:
[----:B------:R-:W-:Y:S01]  /*5ad0*/  IMAD.IADD R3, R91, 0x1, -R120 ;  /* 0x000000015b037824 */ /* 0x000fe200078e0a78 */
[----:B------:R-:W-:Y:S01]  /*5ae0*/  ISETP.NE.AND P6, PT, R116, RZ, PT ;  /* 0x000000ff7400720c */ /* 0x000fe20003fc5270 */
[----:B-12--5:R-:W-:Y:S01]  /*5af0*/  IMAD.WIDE R8, R45, 0x30, R118 ;  /* 0x000000302d087825 */ /* 0x026fe200078e0276 */
[----:B------:R-:W-:Y:S01]  /*5b00*/  P2R R13, PR, RZ, 0x2 ;  /* 0x00000002ff0d7803 */ /* 0x000fe20000000000 */
[----:B------:R-:W-:Y:S01]  /*5b10*/  BSSY B0, `(.L_x_429) ;  /* 0x0000058000007945 */ /* 0x000fe20003800000 */
[----:B------:R-:W-:Y:S01]  /*5b20*/  ISETP.GE.AND P0, PT, R3, 0x21, PT ;  /* 0x000000210300780c */ /* 0x000fe20003f06270 */
[----:B------:R-:W-:Y:S01]  /*5b30*/  IMAD R6, R104, c[0x0][0x218], RZ ;  /* 0x0000860068067a24 */ /* 0x000fe200078e02ff */
[----:B------:R-:W-:Y:S03]  /*5b40*/  ISETP.NE.AND P1, PT, R99, RZ, PT ;  /* 0x000000ff6300720c */ /* 0x000fe60003f25270 */
[----:B------:R-:W-:Y:S08]  /*5b50*/  IMAD R6, R92, c[0x0][0x21c], R6 ;  /* 0x000087005c067a24 */ /* 0x000ff000078e0206 */
[C---:B------:R-:W-:Y:S01]  /*5b60*/  @P0 IADD3 R12, P4, R8.reuse, 0x20, RZ ;  /* 0x00000020080c0810 */ /* 0x040fe20007f9e0ff */
[----:B------:R-:W-:Y:S04]  /*5b70*/  @P0 IMAD.MOV.U32 R11, RZ, RZ, R113 ;  /* 0x000000ffff0b0224 */ /* 0x000fe800078e0071 */
[----:B------:R-:W-:Y:S01]  /*5b80*/  @P0 IMAD.X R10, RZ, RZ, R9, P4 ;  /* 0x000000ffff0a0224 */ /* 0x000fe200020e0609 */
[----:B------:R-:W-:Y:S11]  /*5b90*/  ISETP.GE.AND P4, PT, R3, 0x1, PT ;  /* 0x000000010300780c */ /* 0x000ff60003f86270 */
[----:B------:R-:W-:Y:S02]  /*5ba0*/  @!UPT UIADD3 URZ, URZ, URZ, URZ ;  /* 0x0000003f3f3ff290 */ /* 0x000fe4000fffe03f */
[----:B------:R-:W-:Y:S01]  /*5bb0*/  @P4 MOV R5, R113 ;  /* 0x0000007100054202 */ /* 0x000fe20000000f00 */
[----:B------:R-:W-:Y:S02]  /*5bc0*/  @P4 IMAD R3, R9, c[0x0][0x258], RZ ;  /* 0x0000960009034a24 */ /* 0x000fe400078e02ff */
[----:B---3--:R-:W-:Y:S04]  /*5bd0*/  @P4 IMAD.MOV.U32 R4, RZ, RZ, R114 ;  /* 0x000000ffff044224 */ /* 0x008fe800078e0072 */
[C---:B------:R-:W-:Y:S04]  /*5be0*/  @P4 IMAD.WIDE.U32 R4, R8.reuse, c[0x0][0x258], R4 ;  /* 0x0000960008044a25 */ /* 0x040fe800078e0004 */
[----:B------:R-:W-:Y:S04]  /*5bf0*/  @P4 IMAD R8, R8, c[0x0][0x25c], R3 ;  /* 0x0000970008084a24 */ /* 0x000fe800078e0203 */
[----:B------:R-:W-:Y:S01]  /*5c00*/  @P4 IMAD.IADD R3, R5, 0x1, R8 ;  /* 0x0000000105034824 */ /* 0x000fe200078e0208 */
[C---:B------:R-:W-:Y:S04]  /*5c10*/  @P4 LEA R8, P5, R4.reuse, c[0x0][0x250], 0x1 ;  /* 0x0000940004084a11 */ /* 0x040fe800078a08ff */
[----:B------:R-:W-:Y:S01]  /*5c20*/  @P4 LEA.HI.X R9, R4, c[0x0][0x254], R3, 0x1, P5 ;  /* 0x0000950004094a11 */ /* 0x000fe200028f0c03 */
[----:B------:R-:W-:Y:S02]  /*5c30*/  IMAD R3, R103, c[0x0][0x208], RZ ;  /* 0x0000820067037a24 */ /* 0x000fe400078e02ff */
[----:B------:R-:W-:Y:S02]  /*5c40*/  IMAD.WIDE.U32 R4, R93, c[0x0][0x208], RZ ;  /* 0x000082005d047a25 */ /* 0x000fe400078e00ff */
[----:B------:R-:W-:Y:S01]  /*5c50*/  @!PT LDS RZ, [RZ] ;  /* 0x00000000fffff984 */ /* 0x000fe20000000800 */
[----:B------:R-:W-:Y:S01]  /*5c60*/  @!PT LDS RZ, [RZ] ;  /* 0x00000000fffff984 */ /* 0x000fe20000000800 */
[----:B------:R-:W-:Y:S01]  /*5c70*/  @!PT LDS RZ, [RZ] ;  /* 0x00000000fffff984 */ /* 0x000fe20000000800 */
[----:B------:R1:W-:Y:S01]  /*5c80*/  @P4 LDGSTS.E.BYPASS.LTC128B.128 [R88+0x1880], [R8.64], !P1 ;  /* 0x0188000008584fae */ /* 0x0003e2000c901d4c */
[----:B------:R-:W-:Y:S01]  /*5c90*/  ISETP.NE.AND P1, PT, R13, RZ, PT ;  /* 0x000000ff0d00720c */ /* 0x000fe20003f25270 */
[----:B------:R-:W-:Y:S04]  /*5ca0*/  IMAD R3, R93, c[0x0][0x20c], R3 ;  /* 0x000083005d037a24 */ /* 0x000fe800078e0203 */
[----:B------:R-:W-:Y:S04]  /*5cb0*/  IMAD.IADD R5, R5, 0x1, R3 ;  /* 0x0000000105057824 */ /* 0x000fe800078e0203 */
[----:B------:R-:W-:Y:S05]  /*5cc0*/  IMAD.WIDE.U32 R4, R92, c[0x0][0x218], R4 ;  /* 0x000086005c047a25 */ /* 0x000fea00078e0004 */
[----:B------:R-:W-:Y:S01]  /*5cd0*/  IADD3 R3, P5, R158, R4, RZ ;  /* 0x000000049e037210 */ /* 0x000fe20007fbe0ff */
[----:B------:R-:W-:Y:S01]  /*5ce0*/  @P0 IMAD R4, R10, c[0x0][0x258], RZ ;  /* 0x000096000a040a24 */ /* 0x000fe200078e02ff */
[----:B------:R-:W-:Y:S02]  /*5cf0*/  @P0 MOV R10, R114 ;  /* 0x00000072000a0202 */ /* 0x000fe40000000f00 */
[----:B------:R-:W-:Y:S01]  /*5d00*/  IADD3.X R6, R150, R5, R6, P5, !PT ;  /* 0x0000000596067210 */ /* 0x000fe20002ffe406 */
[C---:B------:R-:W-:Y:S02]  /*5d10*/  @P0 IMAD R4, R12.reuse, c[0x0][0x25c], R4 ;  /* 0x000097000c040a24 */ /* 0x040fe400078e0204 */
[----:B------:R-:W-:Y:S05]  /*5d20*/  @P0 IMAD.WIDE.U32 R10, R12, c[0x0][0x258], R10 ;  /* 0x000096000c0a0a25 */ /* 0x000fea00078e000a */
[----:B------:R-:W-:Y:S02]  /*5d30*/  @P0 IADD3 R5, R11, R4, RZ ;  /* 0x000000040b050210 */ /* 0x000fe40007ffe0ff */
[C---:B------:R-:W-:Y:S04]  /*5d40*/  @P0 LEA R4, P5, R10.reuse, c[0x0][0x250], 0x1 ;  /* 0x000094000a040a11 */ /* 0x040fe800078a08ff */
[----:B------:R-:W-:Y:S02]  /*5d50*/  @P0 LEA.HI.X R5, R10, c[0x0][0x254], R5, 0x1, P5 ;  /* 0x000095000a050a11 */ /* 0x000fe400028f0c05 */
[C---:B------:R-:W-:Y:S04]  /*5d60*/  LEA R10, P5, R3.reuse, c[0x0][0x1f8], 0x1 ;  /* 0x00007e00030a7a11 */ /* 0x040fe800078a08ff */
[----:B------:R-:W-:Y:S02]  /*5d70*/  LEA.HI.X R6, R3, c[0x0][0x1fc], R6, 0x1, P5 ;  /* 0x00007f0003067a11 */ /* 0x000fe400028f0c06 */
[----:B------:R1:W2:Y:S01]  /*5d80*/  SHFL.IDX PT, R3, R10, RZ, 0x1e1f ;  /* 0x001e1fff0a037589 */ /* 0x0002a200000e0000 */
[----:B------:R-:W-:Y:S11]  /*5d90*/  ISETP.NE.AND P5, PT, R117, RZ, PT ;  /* 0x000000ff7500720c */ /* 0x000ff60003fa5270 */
[----:B------:R-:W-:Y:S02]  /*5da0*/  @!UPT UIADD3 URZ, URZ, URZ, URZ ;  /* 0x0000003f3f3ff290 */ /* 0x000fe4000fffe03f */
[----:B------:R1:W-:Y:S04]  /*5db0*/  @P4 LDGSTS.E.BYPASS.LTC128B.128 [R88+0x2480], [R8.64+0x40], !P5 ;  /* 0x0248004008584fae */ /* 0x0003e8000e901d4c */
[----:B------:R1:W-:Y:S01]  /*5dc0*/  @P4 LDGSTS.E.BYPASS.LTC128B.128 [R88+0x3080], [R8.64+0x80], !P6 ;  /* 0x0308008008584fae */ /* 0x0003e2000f101d4c */
[----:B------:R-:W-:Y:S11]  /*5dd0*/  ISETP.NE.AND P4, PT, R99, RZ, PT ;  /* 0x000000ff6300720c */ /* 0x000ff60003f85270 */
[----:B------:R-:W-:Y:S02]  /*5de0*/  @!UPT UIADD3 URZ, URZ, URZ, URZ ;  /* 0x0000003f3f3ff290 */ /* 0x000fe4000fffe03f */
[----:B------:R3:W-:Y:S04]  /*5df0*/  @P0 LDGSTS.E.BYPASS.LTC128B.128 [R88+0x2080], [R4.64], !P4 ;  /* 0x0208000004580fae */ /* 0x0007e8000e101d4c */
[----:B------:R3:W-:Y:S04]  /*5e00*/  @P0 LDGSTS.E.BYPASS.LTC128B.128 [R88+0x2c80], [R4.64+0x40], !P5 ;  /* 0x02c8004004580fae */ /* 0x0007e8000e901d4c */
[----:B------:R3:W-:Y:S01]  /*5e10*/  @P0 LDGSTS.E.BYPASS.LTC128B.128 [R88+0x3880], [R4.64+0x80], !P6 ;  /* 0x0388008004580fae */ /* 0x0007e2000f101d4c */
[----:B------:R-:W-:Y:S03]  /*5e20*/  ISETP.GT.AND P0, PT, R91, R39, PT ;  /* 0x000000275b00720c */ /* 0x000fe60003f04270 */
[----:B------:R-:W0:Y:S04]  /*5e30*/  LDGDEPBAR ;  /* 0x00000000000079af */ /* 0x000e280000000000 */
[----:B---3--:R1:W3:Y:S01]  /*5e40*/  SHFL.IDX PT, R4, R6, RZ, 0x1e1f ;  /* 0x001e1fff06047589 */ /* 0x0082e200000e0000 */
[----:B------:R-:W-:Y:S04]  /*5e50*/  DEPBAR.LE SB0, 0x0 ;  /* 0x000080000000791a */ /* 0x000fe80000000000 */
[----:B------:R-:W-:Y:S06]  /*5e60*/  BAR.SYNC.DEFER_BLOCKING 0x0 ;  /* 0x0000000000007b1d */ /* 0x000fec0000010000 */
[----:B------:R-:W-:-:S05]  /*5e70*/  @!P0 BRA `(.L_x_430) ;  /* 0x0000021000008947 */ /* 0x000fca0003800000 */
[----:B--2---:R-:W-:Y:S02]  /*5e80*/  ISETP.GE.AND P4, PT, R22, c[0x0][0x1d4], PT ;  /* 0x0000750016007a0c */ /* 0x004fe40003f86270 */
[----:B------:R-:W-:Y:S11]  /*5e90*/  ISETP.GE.AND P6, PT, R32, c[0x0][0x1d4], PT ;  /* 0x0000750020007a0c */ /* 0x000ff60003fc6270 */
[----:B------:R-:W2:Y:S01]  /*5ea0*/  @!P4 LDS.128 R16, [R89] ;  /* 0x000000005910c984 */ /* 0x000ea20000000c00 */
[CC--:B-1----:R-:W-:Y:S04]  /*5eb0*/  @!P4 LEA R10, P0, R22.reuse, R3.reuse, 0x1 ;  /* 0x00000003160ac211 */ /* 0x0c2fe800078008ff */
[-C--:B---3--:R-:W-:Y:S02]  /*5ec0*/  @!P4 LEA.HI.X R11, R22, R4.reuse, R23, 0x1, P0 ;  /* 0x00000004160bc211 */ /* 0x088fe400000f0c17 */
[----:B------:R-:W-:Y:S11]  /*5ed0*/  ISETP.GE.AND P0, PT, R31, c[0x0][0x1d4], PT ;  /* 0x000075001f007a0c */ /* 0x000ff60003f06270 */
[----:B------:R-:W-:Y:S02]  /*5ee0*/  @!UPT UIADD3 URZ, URZ, URZ, URZ ;  /* 0x0000003f3f3ff290 */ /* 0x000fe4000fffe03f */
[CC--:B------:R-:W-:Y:S04]  /*5ef0*/  @!P0 LEA R8, P5, R95.reuse, R3.reuse, 0x1 ;  /* 0x000000035f088211 */ /* 0x0c0fe800078a08ff */
[-C--:B------:R-:W-:Y:S02]  /*5f00*/  @!P0 LEA.HI.X R9, R95, R4.reuse, R108, 0x1, P5 ;  /* 0x000000045f098211 */ /* 0x080fe400028f0c6c */
[CC--:B------:R-:W-:Y:S04]  /*5f10*/  @!P6 LEA R14, P5, R94.reuse, R3.reuse, 0x1 ;  /* 0x000000035e0ee211 */ /* 0x0c0fe800078a08ff */
[-C--:B------:R-:W-:Y:S02]  /*5f20*/  @!P6 LEA.HI.X R15, R94, R4.reuse, R107, 0x1, P5 ;  /* 0x000000045e0fe211 */ /* 0x080fe400028f0c6b */
[----:B------:R-:W-:Y:S01]  /*5f30*/  ISETP.GE.AND P5, PT, R102, c[0x0][0x1d4], PT ;  /* 0x0000750066007a0c */ /* 0x000fe20003fa6270 */
[----:B--2---:R-:W-:Y:S04]  /*5f40*/  @!P4 ST.E.128 [R10.64], R16 ;  /* 0x000000100a00c985 */ /* 0x004fe8000c101d0c */
[----:B------:R-:W1:Y:S08]  /*5f50*/  @!P0 LDS.128 R16, [R90] ;  /* 0x000000005a108984 */ /* 0x000e700000000c00 */
[CC--:B------:R-:W-:Y:S04]  /*5f60*/  @!P5 LEA R12, P4, R98.reuse, R3.reuse, 0x1 ;  /* 0x00000003620cd211 */ /* 0x0c0fe800078808ff */
[-C--:B------:R-:W-:Y:S02]  /*5f70*/  @!P5 LEA.HI.X R13, R98, R4.reuse, R111, 0x1, P4 ;  /* 0x00000004620dd211 */ /* 0x080fe400020f0c6f */
[----:B------:R-:W-:Y:S01]  /*5f80*/  ISETP.GE.AND P4, PT, R101, c[0x0][0x1d4], PT ;  /* 0x0000750065007a0c */ /* 0x000fe20003f86270 */
[----:B-1----:R-:W-:Y:S11]  /*5f90*/  @!P0 ST.E.128 [R8.64], R16 ;  /* 0x0000001008008985 */ /* 0x002ff6000c101d0c */
[----:B------:R-:W-:Y:S01]  /*5fa0*/  @!UPT UIADD3 URZ, URZ, URZ, URZ ;  /* 0x0000003f3f3ff290 */ /* 0x000fe2000fffe03f */
[CC--:B------:R-:W-:Y:S01]  /*5fb0*/  @!P4 LEA R10, P0, R97.reuse, R3.reuse, 0x1 ;  /* 0x00000003610ac211 */ /* 0x0c0fe200078008ff */
[----:B------:R-:W1:Y:S03]  /*5fc0*/  @!P6 LDS.128 R16, [R89+0xc00] ;  /* 0x000c00005910e984 */ /* 0x000e660000000c00 */
[-C--:B------:R-:W-:Y:S02]  /*5fd0*/  @!P4 LEA.HI.X R11, R97, R4.reuse, R110, 0x1, P0 ;  /* 0x00000004610bc211 */ /* 0x080fe400000f0c6e */
[----:B------:R-:W-:Y:S01]  /*5fe0*/  ISETP.GE.AND P0, PT, R100, c[0x0][0x1d4], PT ;  /* 0x0000750064007a0c */ /* 0x000fe20003f06270 */
[----:B-1----:R-:W-:Y:S11]  /*5ff0*/  @!P6 ST.E.128 [R14.64], R16 ;  /* 0x000000100e00e985 */ /* 0x002ff6000c101d0c */
[----:B------:R-:W-:Y:S01]  /*6000*/  @!UPT UIADD3 URZ, URZ, URZ, URZ ;  /* 0x0000003f3f3ff290 */ /* 0x000fe2000fffe03f */
[C---:B------:R-:W-:Y:S01]  /*6010*/  @!P0 LEA R8, P6, R96.reuse, R3, 0x1 ;  /* 0x0000000360088211 */ /* 0x040fe200078c08ff */
[----:B------:R-:W1:Y:S03]  /*6020*/  @!P5 LDS.128 R16, [R90+0xc00] ;  /* 0x000c00005a10d984 */ /* 0x000e660000000c00 */
[----:B------:R-:W-:Y:S01]  /*6030*/  @!P0 LEA.HI.X R9, R96, R4, R109, 0x1, P6 ;  /* 0x0000000460098211 */ /* 0x000fe200030f0c6d */
[----:B-1----:R-:W-:Y:S04]  /*6040*/  @!P5 ST.E.128 [R12.64], R16 ;  /* 0x000000100c00d985 */ /* 0x002fe8000c101d0c */
[----:B------:R-:W1:Y:S04]  /*6050*/  @!P4 LDS.128 R12, [R89+0x1800] ;  /* 0x00180000590cc984 */ /* 0x000e680000000c00 */
[----:B-1----:R-:W-:Y:S04]  /*6060*/  @!P4 ST.E.128 [R10.64], R12 ;  /* 0x0000000c0a00c985 */ /* 0x002fe8000c101d0c */
[----:B------:R-:W1:Y:S04]  /*6070*/  @!P0 LDS.128 R12, [R90+0x1800] ;  /* 0x001800005a0c8984 */ /* 0x000e680000000c00 */
[----:B-1----:R1:W-:Y:S02]  /*6080*/  @!P0 ST.E.128 [R8.64], R12 ;  /* 0x0000000c08008985 */ /* 0x0023e4000c101d0c */
.L_x_430:
[----:B--2---:R-:W-:Y:S05]  /*6090*/  BSYNC B0 ;  /* 0x0000000000007941 */ /* 0x004fea0003800000 */
.L_x_429:
[----:B------:R-:W-:Y:S11]  /*60a0*/  ISETP.GT.AND P5, PT, R45, R149, PT ;  /* 0x000000952d00720c */ /* 0x000ff60003fa4270 */
[----:B------:R-:W-:Y:S02]  /*60b0*/  @!UPT UIADD3 URZ, URZ, URZ, URZ ;  /* 0x0000003f3f3ff290 */ /* 0x000fe4000fffe03f */
[----:B------:R-:W-:-:S05]  /*60c0*/  @!P5 BRA `(.L_x_431) ;  /* 0x000002300000d947 */ /* 0x000fca0003800000 */
[----:B------:R-:W-:Y:S01]  /*60d0*/  IADD3 R3, R45, -0x1, RZ ;  /* 0xffffffff2d037810 */ /* 0x000fe20007ffe0ff */
[----:B---3--:R-:W-:Y:S01]  /*60e0*/  IMAD.MOV.U32 R4, RZ, RZ, R126 ;  /* 0x000000ffff047224 */ /* 0x008fe200078e007e */
[----:B------:R-:W-:Y:S01]  /*60f0*/  ISETP.GE.AND P4, PT, R112, 0x1, PT ;  /* 0x000000017000780c */ /* 0x000fe20003f86270 */
[----:B------:R-:W-:Y:S01]  /*6100*/  IMAD.MOV.U32 R5, RZ, RZ, R123 ;  /* 0x000000ffff057224 */ /* 0x000fe200078e007b */
[----:B-1----:R-:W-:Y:S01]  /*6110*/  SHF.R.S32.HI R8, RZ, 0x1f, R3 ;  /* 0x0000001fff087819 */ /* 0x002fe20000011403 */
[C---:B------:R-:W-:Y:S01]  /*6120*/  IMAD R6, R3.reuse, UR7, RZ ;  /* 0x0000000703067c24 */ /* 0x040fe2000f8e02ff */
[----:B------:R-:W-:Y:S01]  /*6130*/  P2R R11, PR, RZ, 0x4 ;  /* 0x00000004ff0b7803 */ /* 0x000fe20000000000 */
[----:B------:R-:W-:Y:S01]  /*6140*/  IMAD.WIDE.U32 R4, R3, UR10, R4 ;  /* 0x0000000a03047c25 */ /* 0x000fe2000f8e0004 */
[----:B------:R-:W-:Y:S02]  /*6150*/  ISETP.NE.AND P2, PT, R99, RZ, PT ;  /* 0x000000ff6300720c */ /* 0x000fe40003f45270 */
[----:B------:R-:W-:Y:S01]  /*6160*/  P2R R10, PR, RZ, 0x2 ;  /* 0x00000002ff0a7803 */ /* 0x000fe20000000000 */
[----:B------:R-:W-:Y:S01]  /*6170*/  IMAD R3, R8, UR10, R6 ;  /* 0x0000000a08037c24 */ /* 0x000fe2000f8e0206 */
[----:B------:R-:W-:Y:S03]  /*6180*/  ISETP.NE.AND P1, PT, R117, RZ, PT ;  /* 0x000000ff7500720c */ /* 0x000fe60003f25270 */
[----:B------:R-:W-:Y:S01]  /*6190*/  IMAD.IADD R3, R5, 0x1, R3 ;  /* 0x0000000105037824 */ /* 0x000fe200078e0203 */
[C---:B------:R-:W-:Y:S04]  /*61a0*/  @P4 LEA R8, P0, R4.reuse, c[0x0][0x220], 0x1 ;  /* 0x0000880004084a11 */ /* 0x040fe800078008ff */
[----:B------:R-:W-:Y:S02]  /*61b0*/  @P4 LEA.HI.X R9, R4, c[0x0][0x224], R3, 0x1, P0 ;  /* 0x0000890004094a11 */ /* 0x000fe400000f0c03 */
[----:B------:R-:W-:Y:S03]  /*61c0*/  ISETP.GE.AND P0, PT, R112, 0x21, PT ;  /* 0x000000217000780c */ /* 0x000fe60003f06270 */
[----:B------:R-:W-:Y:S01]  /*61d0*/  @!PT LDS RZ, [RZ] ;  /* 0x00000000fffff984 */ /* 0x000fe20000000800 */
[----:B------:R-:W-:Y:S01]  /*61e0*/  @!PT LDS RZ, [RZ] ;  /* 0x00000000fffff984 */ /* 0x000fe20000000800 */
[----:B------:R-:W-:Y:S01]  /*61f0*/  @!PT LDS RZ, [RZ] ;  /* 0x00000000fffff984 */ /* 0x000fe20000000800 */
[----:B------:R1:W-:Y:S01]  /*6200*/  @P4 LDGSTS.E.BYPASS.LTC128B.128 [R88+0x3c80], [R8.64], !P2 ;  /* 0x03c8000008584fae */ /* 0x0003e2000d101d4c */
[----:B------:R-:W-:Y:S03]  /*6210*/  ISETP.NE.AND P2, PT, R11, RZ, PT ;  /* 0x000000ff0b00720c */ /* 0x000fe60003f45270 */
[----:B------:R1:W-:Y:S06]  /*6220*/  @P4 LDGSTS.E.BYPASS.LTC128B.128 [R88+0x4880], [R8.64+0x40], !P1 ;  /* 0x0488004008584fae */ /* 0x0003ec000c901d4c */
[----:B------:R-:W-:Y:S04]  /*6230*/  @P0 IADD3 R5, P6, R4, UR8, RZ ;  /* 0x0000000804050c10 */ /* 0x000fe8000ffde0ff */
[----:B------:R-:W-:Y:S02]  /*6240*/  @P0 IADD3.X R3, R3, UR9, RZ, P6, !PT ;  /* 0x0000000903030c10 */ /* 0x000fe4000b7fe4ff */
[C---:B------:R-:W-:Y:S04]  /*6250*/  @P0 LEA R4, P6, R5.reuse, c[0x0][0x220], 0x1 ;  /* 0x0000880005040a11 */ /* 0x040fe800078c08ff */
[----:B------:R-:W-:Y:S02]  /*6260*/  @P0 LEA.HI.X R5, R5, c[0x0][0x224], R3, 0x1, P6 ;  /* 0x0000890005050a11 */ /* 0x000fe400030f0c03 */
[----:B------:R-:W-:Y:S11]  /*6270*/  ISETP.NE.AND P6, PT, R116, RZ, PT ;  /* 0x000000ff7400720c */ /* 0x000ff60003fc5270 */
[----:B------:R-:W-:Y:S02]  /*6280*/  @!UPT UIADD3 URZ, URZ, URZ, URZ ;  /* 0x0000003f3f3ff290 */ /* 0x000fe4000fffe03f */
[----:B------:R1:W-:Y:S01]  /*6290*/  @P4 LDGSTS.E.BYPASS.LTC128B.128 [R88+0x5480], [R8.64+0x80], !P6 ;  /* 0x0548008008584fae */ /* 0x0003e2000f101d4c */
[----:B------:R-:W-:Y:S11]  /*62a0*/  ISETP.NE.AND P4, PT, R99, RZ, PT ;  /* 0x000000ff6300720c */ /* 0x000ff60003f85270 */
[----:B------:R-:W-:Y:S02]  /*62b0*/  @!UPT UIADD3 URZ, URZ, URZ, URZ ;  /* 0x0000003f3f3ff290 */ /* 0x000fe4000fffe03f */
[----:B------:R1:W-:Y:S04]  /*62c0*/  @P0 LDGSTS.E.BYPASS.LTC128B.128 [R88+0x4480], [R4.64], !P4 ;  /* 0x0448000004580fae */ /* 0x0003e8000e101d4c */
[----:B------:R1:W-:Y:S01]  /*62d0*/  @P0 LDGSTS.E.BYPASS.LTC128B.128 [R88+0x5080], [R4.64+0x40], !P1 ;  /* 0x0508004004580fae */ /* 0x0003e2000c901d4c */
[----:B------:R-:W-:Y:S03]  /*62e0*/  ISETP.NE.AND P1, PT, R10, RZ, PT ;  /* 0x000000ff0a00720c */ /* 0x000fe60003f25270 */
[----:B------:R1:W-:Y:S04]  /*62f0*/  @P0 LDGSTS.E.BYPASS.LTC128B.128 [R88+0x5c80], [R4.64+0x80], !P6 ;  /* 0x05c8008004580fae */ /* 0x0003e8000f101d4c */
.L_x_431:
[----:B------:R-:W0:Y:S01]  /*6300*/  LDGDEPBAR ;  /* 0x00000000000079af */ /* 0x000e220000000000 */
[----:B------:R-:W-:Y:S01]  /*6310*/  IADD3 R45, R45, -0x1, RZ ;  /* 0xffffffff2d2d7810 */ /* 0x000fe20007ffe0ff */
[----:B------:R-:W-:-:S05]  /*6320*/  @P5 BRA `(.L_x_432) ;  /* 0xffffb9e000005947 */ /* 0x000fca000383ffff */
[----:B------:R-:W-:Y:S06]  /*6330*/  BAR.SYNC.DEFER_BLOCKING 0x0 ;  /* 0x0000000000007b1d */ /* 0x000fec0000010000 */
.L_x_406:
[----:B------:R-:W-:Y:S01]  /*6340*/  IMAD.MOV.U32 R7, RZ, RZ, c[0x0][0x2c4] ;  /* 0x0000b100ff077624 */ /* 0x000fe200078e00ff */
[----:B------:R-:W-:Y:S01]  /*6350*/  IADD3 R0, R199, 0x7f, RZ ;  /* 0x0000007fc7007810 */ /* 0x000fe20007ffe0ff */
[----:B------:R-:W-:-:S03]  /*6360*/  IMAD.MOV.U32 R3, RZ, RZ, c[0x0][0x32c] ;  /* 0x0000cb00ff037624 */ /* 0x000fc600078e00ff */
[----:B------:R-:W-:Y:S02]  /*6370*/  ISETP.NE.AND P2, PT, R7, 0x1, PT ;  /* 0x000000010700780c */ /* 0x000fe40003f45270 */
[----:B------:R-:W-:-:S11]  /*6380*/  ISETP.GE.AND P1, PT, R3, 0x1, PT ;  /* 0x000000010300780c */ /* 0x000fd60003f26270 */
[----:B------:R-:W-:-:S05]  /*6390*/  @P2 IMAD.HI.U32 R2, R0, c[0x0][0x2c8], RZ ;  /* 0x0000b20000022a27 */ /* 0x000fca00078e00ff */
[----:B------:R-:W-:-:S05]  /*63a0*/  @P2 SHF.R.U32.HI R0, RZ, c[0x0][0x2cc], R2 ;  /* 0x0000b300ff002a19 */ /* 0x000fca0000011602 */
[----:B------:R-:W-:-:S05]  /*63b0*/  IMAD.IADD R0, R154, 0x1, R0 ;  /* 0x000000019a007824 */ /* 0x000fca00078e0200 */
[----:B------:R-:W-:Y:S01]  /*63c0*/  IADD3 R3, R0, c[0x0][0x328], RZ ;  /* 0x0000ca0000037a10 */ /* 0x000fe20007ffe0ff */
[----:B------:R-:W-:Y:S05]  /*63d0*/  @!P1 BRA `(.L_x_433) ;  /* 0x000000f000009947 */ /* 0x000fea0003800000 */
[C---:B------:R-:W-:Y:S01]  /*63e0*/  ISETP.GT.AND P0, PT, R0.reuse, RZ, PT ;  /* 0x000000ff0000720c */ /* 0x040fe20003f04270 */
[----:B-1-3--:R-:W-:Y:S01]  /*63f0*/  IMAD.MOV.U32 R4, RZ, RZ, c[0x0][0x32c] ;  /* 0x0000cb00ff047624 */ /* 0x00afe200078e00ff */
        /* <DEDUP_REMOVED lines=8> */
.L_x_434:
[----:B------:R-:W-:-:S13]  /*6480*/  ISETP.NE.AND P0, PT, R4, 0x1, PT ;  /* 0x000000010400780c */ /* 0x000fda0003f05270 */
[----:B------:R-:W-:-:S05]  /*6490*/  @P0 IMAD.HI.U32 R0, R2, c[0x0][0x330], RZ ;  /* 0x0000cc0002000a27 */ /* 0x000fca00078e00ff */
[----:B------:R-:W-:-:S05]  /*64a0*/  @P0 SHF.R.U32.HI R2, RZ, c[0x0][0x334], R0 ;  /* 0x0000cd00ff020a19 */ /* 0x000fca0000011600 */
.L_x_435:
[----:B------:R-:W-:-:S05]  /*64b0*/  IMAD R2, R2, R4, c[0x0][0x32c] ;  /* 0x0000cb0002027624 */ /* 0x000fca00078e0204 */
[----:B------:R-:W-:-:S03]  /*64c0*/  IMNMX R3, R3, R2, PT ;  /* 0x0000000203037217 */ /* 0x000fc60003800200 */
.L_x_433:
[----:B-1-3--:R-:W2:Y:S01]  /*64d0*/  LDL R4, [R1] ;  /* 0x0000000001047983 */ /* 0x00aea20000100800 */
[----:B------:R-:W-:Y:S01]  /*64e0*/  IADD3 R3, R3, 0x2f, RZ ;  /* 0x0000002f03037810 */ /* 0x000fe20007ffe0ff */
[----:B------:R-:W-:-:S04]  /*64f0*/  @P2 IMAD.HI.U32 R2, R199, c[0x0][0x2c8], RZ ;  /* 0x0000b200c7022a27 */ /* 0x000fc800078e00ff */
[----:B------:R-:W-:-:S04]  /*6500*/  IMAD.HI R3, R3, 0x2aaaaaab, RZ ;  /* 0x2aaaaaab03037827 */ /* 0x000fc800078e02ff */
[----:B------:R-:W-:Y:S01]  /*6510*/  IMAD.MOV.U32 R0, RZ, RZ, R199 ;  /* 0x000000ffff007224 */ /* 0x000fe200078e00c7 */
[----:B------:R-:W-:Y:S02]  /*6520*/  @P2 SHF.R.U32.HI R0, RZ, c[0x0][0x2cc], R2 ;  /* 0x0000b300ff002a19 */ /* 0x000fe40000011602 */
[----:B------:R-:W-:-:S04]  /*6530*/  SHF.R.U32.HI R2, RZ, 0x1f, R3 ;  /* 0x0000001fff027819 */ /* 0x000fc80000011603 */
[----:B------:R-:W-:-:S04]  /*6540*/  LEA.HI.SX32 R2, R3, R2, 0x1d ;  /* 0x0000000203027211 */ /* 0x000fc800078feaff */
[----:B------:R-:W-:Y:S01]  /*6550*/  IMNMX R252, R2, R156, PT ;  /* 0x0000009c02fc7217 */ /* 0x000fe20003800200 */
[----:B--2---:R-:W-:-:S05]  /*6560*/  IMAD.IADD R0, R4, 0x1, R0 ;  /* 0x0000000104007824 */ /* 0x004fca00078e0200 */
[----:B------:R-:W-:Y:S01]  /*6570*/  IADD3 R3, R0, -c[0x0][0x324], RZ ;  /* 0x8000c90000037a10 */ /* 0x000fe20007ffe0ff */
        /* <DEDUP_REMOVED lines=10> */
.L_x_437:
[----:B------:R-:W-:-:S04]  /*6620*/  MOV R2, c[0x0][0x32c] ;  /* 0x0000cb0000027a02 */ /* 0x000fc80000000f00 */
[----:B------:R-:W-:-:S13]  /*6630*/  ISETP.NE.AND P0, PT, R2, 0x1, PT ;  /* 0x000000010200780c */ /* 0x000fda0003f05270 */
[----:B------:R-:W-:-:S05]  /*6640*/  @P0 IMAD.HI.U32 R2, R0, c[0x0][0x330], RZ ;  /* 0x0000cc0000020a27 */ /* 0x000fca00078e00ff */
[----:B------:R-:W-:-:S05]  /*6650*/  @P0 SHF.R.U32.HI R0, RZ, c[0x0][0x334], R2 ;  /* 0x0000cd00ff000a19 */ /* 0x000fca0000011602 */
.L_x_438:
[----:B------:R-:W-:-:S05]  /*6660*/  IMAD R0, R0, c[0x0][0x32c], RZ ;  /* 0x0000cb0000007a24 */ /* 0x000fca00078e02ff */
[----:B------:R-:W-:-:S05]  /*6670*/  IMNMX R3, R3, R0, !PT ;  /* 0x0000000003037217 */ /* 0x000fca0007800200 */
.L_x_436:
        /* <DEDUP_REMOVED lines=16> */
[----:B----4-:R-:W-:Y:S01]  /*6780*/  IMAD.MOV.U32 R78, RZ, RZ, RZ ;  /* 0x000000ffff4e7224 */ /* 0x010fe200078e00ff */
        /* <DEDUP_REMOVED lines=59> */
[----:B-1----:R-:W2:Y:S01]  /*6b40*/  LDL R10, [R1+0x48] ;  /* 0x00004800010a7983 */ /* 0x002ea20000100800 */
[----:B------:R-:W-:-:S03]  /*6b50*/  ISETP.NE.U32.AND P0, PT, RZ, c[0x0][0x340], PT ;  /* 0x0000d000ff007a0c */ /* 0x000fc60003f05070 */
[----:B------:R-:W1:Y:S01]  /*6b60*/  S2R R115, SR_TID.X ;  /* 0x0000000000737919 */ /* 0x000e620000002100 */
[----:B------:R-:W-:Y:S02]  /*6b70*/  ISETP.NE.AND.EX P2, PT, RZ, c[0x0][0x344], PT, P0 ;  /* 0x0000d100ff007a0c */ /* 0x000fe40003f45300 */
[----:B------:R-:W-:-:S05]  /*6b80*/  SHF.R.S32.HI R0, RZ, 0x1f, R157 ;  /* 0x0000001fff007819 */ /* 0x000fca000001149d */
[----:B------:R-:W-:-:S06]  /*6b90*/  IMAD R0, R0, c[0x0][0x178], RZ ;  /* 0x00005e0000007a24 */ /* 0x000fcc00078e02ff */
[----:B------:R-:W-:Y:S02]  /*6ba0*/  @P2 IMAD.MOV.U32 R2, RZ, RZ, 0x4 ;  /* 0x00000004ff022424 */ /* 0x000fe400078e00ff */
[----:B------:R-:W-:Y:S01]  /*6bb0*/  IMAD R0, R157, c[0x0][0x17c], R0 ;  /* 0x00005f009d007a24 */ /* 0x000fe200078e0200 */
[----:B-1----:R-:W-:-:S04]  /*6bc0*/  SHF.R.S32.HI R9, RZ, 0x1f, R115 ;  /* 0x0000001fff097819 */ /* 0x002fc80000011473 */
[----:B------:R-:W-:-:S04]  /*6bd0*/  LEA.HI R4, R9, R115, RZ, 0x2 ;  /* 0x0000007309047211 */ /* 0x000fc800078f10ff */
[----:B------:R-:W-:Y:S01]  /*6be0*/  SHF.R.S32.HI R117, RZ, 0x2, R4 ;  /* 0x00000002ff757819 */ /* 0x000fe20000011404 */
[----:B------:R-:W1:Y:S01]  /*6bf0*/  S2R R5, SR_CTAID.Y ;  /* 0x0000000000057919 */ /* 0x000e620000002600 */
[----:B--2---:R-:W-:-:S05]  /*6c00*/  @P2 IMAD.WIDE R2, R10, R2, c[0x0][0x340] ;  /* 0x0000d0000a022625 */ /* 0x004fca00078e0202 */
[----:B------:R2:W5:Y:S01]  /*6c10*/  @P2 LDG.E R14, [R2.64] ;  /* 0x0000000c020e2981 */ /* 0x000562000c1e1900 */
[----:B------:R-:W-:Y:S02]  /*6c20*/  ISETP.NE.AND P5, PT, R7, 0x1, PT ;  /* 0x000000010700780c */ /* 0x000fe40003fa5270 */
[----:B-1----:R-:W-:Y:S01]  /*6c30*/  SHF.R.S32.HI R48, RZ, 0x1f, R5 ;  /* 0x0000001fff307819 */ /* 0x002fe20000011405 */
[----:B------:R-:W1:Y:S01]  /*6c40*/  S2R R29, SR_CTAID.Y ;  /* 0x00000000001d7919 */ /* 0x000e620000002600 */
[----:B------:R-:W-:-:S03]  /*6c50*/  ISETP.NE.U32.AND P0, PT, RZ, c[0x0][0x348], PT ;  /* 0x0000d200ff007a0c */ /* 0x000fc60003f05070 */
[----:B------:R-:W-:Y:S01]  /*6c60*/  IMAD R6, R48, c[0x0][0x1b8], RZ ;  /* 0x00006e0030067a24 */ /* 0x000fe200078e02ff */
[----:B------:R-:W-:Y:S01]  /*6c70*/  ISETP.NE.AND.EX P0, PT, RZ, c[0x0][0x34c], PT, P0 ;  /* 0x0000d300ff007a0c */ /* 0x000fe20003f05300 */
[----:B--2---:R-:W-:-:S04]  /*6c80*/  IMAD.WIDE.U32 R2, R157, c[0x0][0x178], RZ ;  /* 0x00005e009d027a25 */ /* 0x004fc800078e00ff */
[----:B------:R-:W-:Y:S01]  /*6c90*/  IMAD.IADD R3, R3, 0x1, R0 ;  /* 0x0000000103037824 */ /* 0x000fe200078e0200 */
[----:B------:R-:W-:Y:S01]  /*6ca0*/  LOP3.LUT R0, R4, 0xfffffffc, RZ, 0xc0, !PT ;  /* 0xfffffffc04007812 */ /* 0x000fe200078ec0ff */
[C---:B-1----:R-:W-:Y:S02]  /*6cb0*/  IMAD R6, R29.reuse, c[0x0][0x1bc], R6 ;  /* 0x00006f001d067a24 */ /* 0x042fe400078e0206 */
[----:B------:R-:W-:-:S04]  /*6cc0*/  IMAD.WIDE.U32 R2, R29, c[0x0][0x1b8], R2 ;  /* 0x00006e001d027a25 */ /* 0x000fc800078e0002 */
[----:B------:R-:W-:Y:S01]  /*6cd0*/  IMAD.IADD R124, R115, 0x1, -R0 ;  /* 0x00000001737c7824 */ /* 0x000fe200078e0a00 */
[----:B------:R-:W-:-:S03]  /*6ce0*/  SHF.R.S32.HI R0, RZ, 0x1f, R10 ;  /* 0x0000001fff007819 */ /* 0x000fc6000001140a */
[----:B------:R-:W-:Y:S01]  /*6cf0*/  IMAD R15, R124, 0x20, R117 ;  /* 0x000000207c0f7824 */ /* 0x000fe200078e0275 */
[----:B------:R-:W-:-:S03]  /*6d00*/  SEL R7, R0, RZ, !P0 ;  /* 0x000000ff00077207 */ /* 0x000fc60004000000 */
[----:B------:R-:W-:Y:S01]  /*6d10*/  IMAD.IADD R5, R199, 0x1, R15 ;  /* 0x00000001c7057824 */ /* 0x000fe200078e020f */
[----:B------:R1:W-:Y:S04]  /*6d20*/  STL [R1+0x24], R15 ;  /* 0x0000240f01007387 */ /* 0x0003e80000100800 */
[----:B------:R-:W2:Y:S01]  /*6d30*/  LDL R11, [R1+0x18] ;  /* 0x00001800010b7983 */ /* 0x000ea20000100800 */
[----:B------:R-:W-:Y:S01]  /*6d40*/  @P5 IMAD.HI.U32 R8, R5, c[0x0][0x2c8], RZ ;  /* 0x0000b20005085a27 */ /* 0x000fe200078e00ff */
[----:B------:R-:W-:Y:S01]  /*6d50*/  SEL R4, R10, RZ, !P0 ;  /* 0x000000ff0a047207 */ /* 0x000fe20004000000 */
[----:B------:R-:W-:Y:S01]  /*6d60*/  BSSY B0, `(.L_x_440) ;  /* 0x000004b000007945 */ /* 0x000fe20003800000 */
[-C--:B------:R-:W-:Y:S01]  /*6d70*/  LEA.HI R113, R9, R115.reuse, RZ, 0x3 ;  /* 0x0000007309717211 */ /* 0x080fe200078f18ff */
[----:B------:R-:W-:Y:S01]  /*6d80*/  IMAD.IADD R3, R3, 0x1, R6 ;  /* 0x0000000103037824 */ /* 0x000fe200078e0206 */
[----:B------:R-:W-:Y:S01]  /*6d90*/  LEA.HI R129, R9, R115, RZ, 0x5 ;  /* 0x0000007309817211 */ /* 0x000fe200078f28ff */
[----:B------:R-:W-:Y:S01]  /*6da0*/  IMAD.MOV.U32 R0, RZ, RZ, R5 ;  /* 0x000000ffff007224 */ /* 0x000fe200078e0005 */
[----:B------:R-:W-:Y:S01]  /*6db0*/  @P5 SHF.R.U32.HI R0, RZ, c[0x0][0x2cc], R8 ;  /* 0x0000b300ff005a19 */ /* 0x000fe20000011608 */
[----:B------:R-:W-:Y:S01]  /*6dc0*/  IMAD R6, R7, c[0x0][0x1c0], RZ ;  /* 0x0000700007067a24 */ /* 0x000fe200078e02ff */
[----:B------:R-:W-:Y:S01]  /*6dd0*/  SHF.R.S32.HI R112, RZ, 0x3, R113 ;  /* 0x00000003ff707819 */ /* 0x000fe20000011471 */
[----:B------:R-:W-:Y:S01]  /*6de0*/  IMAD.WIDE.U32 R2, R4, c[0x0][0x1c0], R2 ;  /* 0x0000700004027a25 */ /* 0x000fe200078e0002 */
[----:B------:R-:W-:-:S03]  /*6df0*/  SHF.R.S32.HI R127, RZ, 0x5, R129 ;  /* 0x00000005ff7f7819 */ /* 0x000fc60000011481 */
[----:B------:R-:W-:Y:S01]  /*6e00*/  IMAD R7, R4, c[0x0][0x1c4], R6 ;  /* 0x0000710004077a24 */ /* 0x000fe200078e0206 */
[--C-:B------:R-:W-:Y:S01]  /*6e10*/  SHF.R.S32.HI R6, RZ, 0x1f, R0.reuse ;  /* 0x0000001fff067819 */ /* 0x100fe20000011400 */
[----:B------:R-:W-:Y:S02]  /*6e20*/  IMAD.MOV R4, RZ, RZ, -R0 ;  /* 0x000000ffff047224 */ /* 0x000fe400078e0a00 */
[----:B------:R-:W-:Y:S02]  /*6e30*/  IMAD.IADD R3, R3, 0x1, R7 ;  /* 0x0000000103037824 */ /* 0x000fe400078e0207 */
[----:B------:R-:W-:Y:S02]  /*6e40*/  IMAD R6, R6, c[0x0][0x1b0], RZ ;  /* 0x00006c0006067a24 */ /* 0x000fe400078e02ff */
[----:B------:R-:W-:Y:S02]  /*6e50*/  IMAD R4, R4, c[0x0][0x2c4], R5 ;  /* 0x0000b10004047a24 */ /* 0x000fe400078e0205 */
[C---:B------:R-:W-:Y:S01]  /*6e60*/  IMAD R5, R0.reuse, c[0x0][0x1b4], R6 ;  /* 0x00006d0000057a24 */ /* 0x040fe200078e0206 */
[----:B------:R-:W-:Y:S01]  /*6e70*/  LEA.HI R6, R9, R115, RZ, 0x4 ;  /* 0x0000007309067211 */ /* 0x000fe200078f20ff */
[----:B------:R-:W-:Y:S01]  /*6e80*/  IMAD.WIDE.U32 R2, R0, c[0x0][0x1b0], R2 ;  /* 0x00006c0000027a25 */ /* 0x000fe200078e0002 */
[----:B------:R-:W-:-:S02]  /*6e90*/  SHF.R.S32.HI R0, RZ, 0x1f, R4 ;  /* 0x0000001fff007819 */ /* 0x000fc40000011404 */
[----:B------:R-:W-:Y:S01]  /*6ea0*/  LOP3.LUT R6, R6, 0xfffffff0, RZ, 0xc0, !PT ;  /* 0xfffffff006067812 */ /* 0x000fe200078ec0ff */
[----:B------:R-:W-:Y:S02]  /*6eb0*/  IMAD.IADD R3, R3, 0x1, R5 ;  /* 0x0000000103037824 */ /* 0x000fe400078e0205 */
[----:B------:R-:W-:Y:S02]  /*6ec0*/  IMAD R5, R0, c[0x0][0x1a8], RZ ;  /* 0x00006a0000057a24 */ /* 0x000fe400078e02ff */
[----:B------:R-:W-:Y:S02]  /*6ed0*/  IMAD.SHL.U32 R0, R112, 0x40, RZ ;  /* 0x0000004070007824 */ /* 0x000fe400078e00ff */
[----:B------:R-:W-:Y:S02]  /*6ee0*/  IMAD.IADD R123, R115, 0x1, -R6 ;  /* 0x00000001737b7824 */ /* 0x000fe400078e0a06 */
[----:B------:R-:W-:Y:S01]  /*6ef0*/  IMAD.SHL.U32 R226, R124, 0x8, RZ ;  /* 0x000000087ce27824 */ /* 0x000fe200078e00ff */
[----:B------:R-:W-:Y:S01]  /*6f00*/  LOP3.LUT R0, R0, 0xc0, RZ, 0xc0, !PT ;  /* 0x000000c000007812 */ /* 0x000fe200078ec0ff */
[C---:B------:R-:W-:Y:S01]  /*6f10*/  IMAD R7, R4.reuse, c[0x0][0x1ac], R5 ;  /* 0x00006b0004077a24 */ /* 0x040fe200078e0205 */
[----:B------:R-:W-:Y:S01]  /*6f20*/  LEA.HI R108, R123, R123, RZ, 0x1 ;  /* 0x0000007b7b6c7211 */ /* 0x000fe200078f08ff */
[----:B------:R-:W-:Y:S01]  /*6f30*/  IMAD.WIDE.U32 R2, R4, c[0x0][0x1a8], R2 ;  /* 0x00006a0004027a25 */ /* 0x000fe200078e0002 */
[----:B------:R-:W-:-:S02]  /*6f40*/  SHF.R.U32.HI R5, RZ, 0x3, R0 ;  /* 0x00000003ff057819 */ /* 0x000fc40000011600 */
[----:B------:R-:W-:Y:S01]  /*6f50*/  LOP3.LUT R4, R0, 0x18, R226, 0xf8, !PT ;  /* 0x0000001800047812 */ /* 0x000fe200078ef8e2 */
[----:B------:R-:W-:Y:S01]  /*6f60*/  IMAD.IADD R0, R3, 0x1, R7 ;  /* 0x0000000103007824 */ /* 0x000fe200078e0207 */
[C---:B------:R-:W-:Y:S02]  /*6f70*/  LEA R13, P0, R2.reuse, c[0x0][0x160], 0x1 ;  /* 0x00005800020d7a11 */ /* 0x040fe400078008ff */
[--C-:B------:R-:W-:Y:S02]  /*6f80*/  SHF.R.S32.HI R6, RZ, 0x1, R108.reuse ;  /* 0x00000001ff067819 */ /* 0x100fe4000001146c */
[----:B------:R-:W-:Y:S02]  /*6f90*/  SHF.R.S32.HI R3, RZ, 0x1f, R108 ;  /* 0x0000001fff037819 */ /* 0x000fe4000001146c */
[----:B------:R-:W-:Y:S02]  /*6fa0*/  LEA.HI.X R12, R2, c[0x0][0x164], R0, 0x1, P0 ;  /* 0x00005900020c7a11 */ /* 0x000fe400000f0c00 */
[----:B------:R-:W-:Y:S01]  /*6fb0*/  LOP3.LUT R7, R4, R5, RZ, 0x3c, !PT ;  /* 0x0000000504077212 */ /* 0x000fe200078e3cff */
[----:B------:R1:W3:Y:S01]  /*6fc0*/  SHFL.IDX PT, R2, R13, RZ, 0x1c1f ;  /* 0x001c1fff0d027589 */ /* 0x0002e200000e0000 */
[----:B------:R-:W-:-:S02]  /*6fd0*/  LEA.HI R0, R3, R6, RZ, 0x2 ;  /* 0x0000000603007211 */ /* 0x000fc400078f10ff */
[----:B------:R-:W-:Y:S01]  /*6fe0*/  LEA.HI R5, R117, R117, RZ, 0x1 ;  /* 0x0000007575057211 */ /* 0x000fe200078f08ff */
[----:B------:R1:W4:Y:S01]  /*6ff0*/  SHFL.IDX PT, R3, R12, RZ, 0x1c1f ;  /* 0x001c1fff0c037589 */ /* 0x00032200000e0000 */
        /* <DEDUP_REMOVED lines=11> */
[----:B------:R-:W-:Y:S01]  /*70b0*/  SEL R4, R4, 0xfffffff0, !P0 ;  /* 0xfffffff004047807 */ /* 0x000fe20004000000 */
[----:B------:R-:W-:Y:S02]  /*70c0*/  IMAD.U32 R218, R0, 0x20, R7 ;  /* 0x0000002000da7824 */ /* 0x000fe400078e0007 */
[----:B------:R-:W-:Y:S01]  /*70d0*/  @!P2 IMAD.MOV.U32 R14, RZ, RZ, R10 ;  /* 0x000000ffff0ea224 */ /* 0x000fe200078e000a */
[----:B------:R-:W-:Y:S01]  /*70e0*/  ISETP.GE.AND P2, PT, R116, c[0x0][0x198], PT ;  /* 0x0000660074007a0c */ /* 0x000fe20003f46270 */
[----:B--2---:R-:W-:Y:S02]  /*70f0*/  IMAD R34, R11, c[0x0][0x2c4], RZ ;  /* 0x0000b1000b227a24 */ /* 0x004fe400078e02ff */
[----:B------:R-:W-:-:S05]  /*7100*/  IMAD.IADD R11, R199, 0x1, R117 ;  /* 0x00000001c70b7824 */ /* 0x000fca00078e0275 */
[----:B------:R-:W-:-:S13]  /*7110*/  ISETP.GE.AND P4, PT, R11, R34, PT ;  /* 0x000000220b00720c */ /* 0x000fda0003f86270 */
[----:B------:R-:W-:Y:S05]  /*7120*/  @P4 BRA `(.L_x_441) ;  /* 0x000000e000004947 */ /* 0x000fea0003800000 */
[----:B-1-34-:R-:W-:Y:S01]  /*7130*/  SHF.R.S32.HI R5, RZ, 0x1f, R116 ;  /* 0x0000001fff057819 */ /* 0x01afe20000011474 */
[----:B------:R-:W-:Y:S01]  /*7140*/  IMAD.WIDE R8, R226, 0x2, R2 ;  /* 0x00000002e2087825 */ /* 0x000fe200078e0202 */
        /* <DEDUP_REMOVED lines=12> */
.L_x_441:
[----:B-1-34-:R-:W-:Y:S05]  /*7210*/  BSYNC B0 ;  /* 0x0000000000007941 */ /* 0x01afea0003800000 */
.L_x_440:
        /* <DEDUP_REMOVED lines=20> */
.L_x_443:
[----:B------:R-:W-:Y:S05]  /*7360*/  BSYNC B0 ;  /* 0x0000000000007941 */ /* 0x000fea0003800000 */
.L_x_442:
        /* <DEDUP_REMOVED lines=20> */
.L_x_445:
[----:B------:R-:W-:Y:S05]  /*74b0*/  BSYNC B0 ;  /* 0x0000000000007941 */ /* 0x000fea0003800000 */
.L_x_444:
[----:B--2---:R-:W2:Y:S04]  /*74c0*/  LDL R16, [R1+0x14] ;  /* 0x0000140001107983 */ /* 0x004ea80000100800 */
[----:B---3--:R-:W3:Y:S04]  /*74d0*/  LDL R9, [R1+0x3c] ;  /* 0x00003c0001097983 */ /* 0x008ee80000100800 */
[----:B------:R-:W-:Y:S04]  /*74e0*/  SHFL.IDX PT, R2, R13, 0x3, 0x1c1f ;  /* 0x007c1f000d027f89 */ /* 0x000fe800000e0000 */
[----:B----4-:R-:W4:Y:S01]  /*74f0*/  SHFL.IDX PT, R3, R12, 0x3, 0x1c1f ;  /* 0x007c1f000c037f89 */ /* 0x010f2200000e0000 */
[----:B------:R-:W-:-:S04]  /*7500*/  IADD3 R0, R11, 0x60, RZ ;  /* 0x000000600b007810 */ /* 0x000fc80007ffe0ff */
[----:B------:R-:W-:Y:S01]  /*7510*/  ISETP.GE.AND P0, PT, R0, R34, PT ;  /* 0x000000220000720c */ /* 0x000fe20003f06270 */
[----:B------:R-:W-:-:S05]  /*7520*/  IMAD.MOV.U32 R5, RZ, RZ, c[0x0][0x2b8] ;  /* 0x0000ae00ff057624 */ /* 0x000fca00078e00ff */
[----:B------:R-:W-:-:S07]  /*7530*/  ISETP.NE.AND P4, PT, R5, 0x1, PT ;  /* 0x000000010500780c */ /* 0x000fce0003f85270 */
[----:B------:R-:W-:Y:S01]  /*7540*/  @!P0 IMAD.SHL.U32 R11, R218, 0x2, RZ ;  /* 0x00000002da0b8824 */ /* 0x000fe200078e00ff */
[----:B------:R-:W-:Y:S01]  /*7550*/  @!P0 SHF.R.S32.HI R5, RZ, 0x1f, R116 ;  /* 0x0000001fff058819 */ /* 0x000fe20000011474 */
[----:B----4-:R-:W-:Y:S01]  /*7560*/  @!P0 IMAD.WIDE R6, R226, 0x2, R2 ;  /* 0x00000002e2068825 */ /* 0x010fe200078e0202 */
[----:B-----5:R-:W-:-:S04]  /*7570*/  SHF.R.S32.HI R8, RZ, 0x1f, R14 ;  /* 0x0000001fff087819 */ /* 0x020fc8000001140e */
[----:B------:R-:W-:Y:S01]  /*7580*/  @!PT LDS RZ, [RZ] ;  /* 0x00000000fffff984 */ /* 0x000fe20000000800 */
[----:B------:R4:W-:Y:S01]  /*7590*/  @!P0 LDGSTS.E.BYPASS.LTC128B.128 [R11+0x7880], [R6.64], !P1 ;  /* 0x07880000060b8fae */ /* 0x0009e2000c901d4c */
[----:B------:R-:W-:-:S04]  /*75a0*/  IMAD.MOV.U32 R120, RZ, RZ, 0x30 ;  /* 0x00000030ff787424 */ /* 0x000fc800078e00ff */
[----:B------:R-:W-:-:S04]  /*75b0*/  IMAD R126, R252, R120, -0x30 ;  /* 0xffffffd0fc7e7424 */ /* 0x000fc800078e0278 */
[----:B------:R-:W-:Y:S01]  /*75c0*/  IMAD.IADD R0, R15, 0x1, R126 ;  /* 0x000000010f007824 */ /* 0x000fe200078e027e */
[----:B----4-:R-:W-:Y:S01]  /*75d0*/  @!P0 LEA.HI R6, R5, R116, RZ, 0x3 ;  /* 0x0000007405068211 */ /* 0x010fe200078f18ff */
[----:B------:R-:W-:-:S03]  /*75e0*/  IMAD R5, R8, c[0x0][0x2b0], RZ ;  /* 0x0000ac0008057a24 */ /* 0x000fc600078e02ff */
[----:B------:R-:W-:Y:S02]  /*75f0*/  @!P0 LOP3.LUT R6, R6, 0xfffffff8, RZ, 0xc0, !PT ;  /* 0xfffffff806068812 */ /* 0x000fe400078ec0ff */
[----:B------:R-:W-:-:S03]  /*7600*/  @!P0 SHF.R.S32.HI R8, RZ, 0x1f, R114 ;  /* 0x0000001fff088819 */ /* 0x000fc60000011472 */
[----:B------:R-:W-:Y:S01]  /*7610*/  @!P0 IMAD.WIDE R6, R6, 0x2, R2 ;  /* 0x0000000206068825 */ /* 0x000fe200078e0202 */
[----:B------:R-:W-:-:S04]  /*7620*/  @!P0 LEA.HI R8, R8, R114, RZ, 0x3 ;  /* 0x0000007208088211 */ /* 0x000fc800078f18ff */
[----:B------:R4:W-:Y:S01]  /*7630*/  @!P0 LDGSTS.E.BYPASS.LTC128B.128 [R11+0x9880], [R6.64], !P2 ;  /* 0x09880000060b8fae */ /* 0x0009e2000d101d4c */
[C---:B------:R-:W-:Y:S02]  /*7640*/  IMAD R10, R14.reuse, c[0x0][0x2b4], R5 ;  /* 0x0000ad000e0a7a24 */ /* 0x040fe400078e0205 */
[----:B------:R-:W-:Y:S01]  /*7650*/  IMAD.WIDE.U32 R18, R14, c[0x0][0x2b0], RZ ;  /* 0x0000ac000e127a25 */ /* 0x000fe200078e00ff */
[----:B----4-:R-:W-:-:S05]  /*7660*/  @!P0 LOP3.LUT R7, R8, 0xfffffff8, RZ, 0xc0, !PT ;  /* 0xfffffff808078812 */ /* 0x010fca00078ec0ff */
[----:B------:R-:W-:-:S05]  /*7670*/  @!P0 IMAD.WIDE R2, R7, 0x2, R2 ;  /* 0x0000000207028825 */ /* 0x000fca00078e0202 */
[----:B------:R4:W-:Y:S04]  /*7680*/  @!P0 LDGSTS.E.BYPASS.LTC128B.128 [R11+0xb880], [R2.64], !P3 ;  /* 0x0b880000020b8fae */ /* 0x0009e8000d901d4c */
[----:B------:R-:W0:Y:S01]  /*7690*/  LDGDEPBAR ;  /* 0x00000000000079af */ /* 0x000e220000000000 */
[----:B-1----:R-:W-:Y:S02]  /*76a0*/  IMAD.IADD R12, R19, 0x1, R10 ;  /* 0x00000001130c7824 */ /* 0x002fe400078e020a */
[----:B------:R-:W-:Y:S01]  /*76b0*/  IMAD.MOV.U32 R223, RZ, RZ, RZ ;  /* 0x000000ffffdf7224 */ /* 0x000fe200078e00ff */
[C---:B--2---:R-:W-:Y:S01]  /*76c0*/  ISETP.GE.AND P1, PT, R0.reuse, R16, PT ;  /* 0x000000100000720c */ /* 0x044fe20003f26270 */
[----:B---3--:R-:W-:-:S03]  /*76d0*/  IMAD.IADD R9, R0, 0x1, R9 ;  /* 0x0000000100097824 */ /* 0x008fc600078e0209 */
[----:B------:R-:W-:Y:S01]  /*76e0*/  ISETP.GT.OR P1, PT, R15, 0x2f, P1 ;  /* 0x0000002f0f00780c */ /* 0x000fe20000f24670 */
[----:B------:R-:W-:-:S04]  /*76f0*/  @P4 IMAD.HI.U32 R5, R9, c[0x0][0x2bc], RZ ;  /* 0x0000af0009054a27 */ /* 0x000fc800078e00ff */
[----:B------:R-:W-:Y:S01]  /*7700*/  IMAD.MOV.U32 R0, RZ, RZ, R9 ;  /* 0x000000ffff007224 */ /* 0x000fe200078e0009 */
[----:B------:R-:W-:Y:S01]  /*7710*/  @P4 SHF.R.U32.HI R0, RZ, c[0x0][0x2c0], R5 ;  /* 0x0000b000ff004a19 */ /* 0x000fe20000011605 */
[----:B------:R-:W-:Y:S06]  /*7720*/  BAR.SYNC.DEFER_BLOCKING 0x0 ;  /* 0x0000000000007b1d */ /* 0x000fec0000010000 */
[----:B------:R-:W-:-:S04]  /*7730*/  @!P1 IADD3 R5, P2, R0, R18, RZ ;  /* 0x0000001200059210 */ /* 0x000fc80007f5e0ff */
[----:B------:R-:W-:Y:S02]  /*7740*/  @!P1 LEA.HI.X.SX32 R8, R0, R12, 0x1, P2 ;  /* 0x0000000c00089211 */ /* 0x000fe400010f0eff */
[----:B------:R-:W-:-:S04]  /*7750*/  @!P1 LEA R6, P2, R5, c[0x0][0x2a0], 0x2 ;  /* 0x0000a80005069a11 */ /* 0x000fc800078410ff */
[----:B------:R-:W-:-:S05]  /*7760*/  @!P1 LEA.HI.X R7, R5, c[0x0][0x2a4], R8, 0x2, P2 ;  /* 0x0000a90005079a11 */ /* 0x000fca00010f1408 */
[----:B------:R1:W2:Y:S01]  /*7770*/  @!P1 LDG.E R223, [R6.64] ;  /* 0x0000000c06df9981 */ /* 0x0002a2000c1e1900 */
[----:B------:R-:W-:-:S04]  /*7780*/  IMAD.MOV R0, RZ, RZ, -R0 ;  /* 0x000000ffff007224 */ /* 0x000fc800078e0a00 */
[----:B------:R-:W-:-:S05]  /*7790*/  IMAD R225, R0, c[0x0][0x2b8], R9 ;  /* 0x0000ae0000e17a24 */ /* 0x000fca00078e0209 */
[----:B------:R-:W-:Y:S01]  /*77a0*/  SHF.R.S32.HI R109, RZ, 0x1f, R225 ;  /* 0x0000001fff6d7819 */ /* 0x000fe200000114e1 */
[----:B----4-:R-:W-:-:S04]  /*77b0*/  IMAD.WIDE.U32 R2, R225, c[0x0][0x1e0], RZ ;  /* 0x00007800e1027a25 */ /* 0x010fc800078e00ff */
[----:B------:R-:W-:-:S04]  /*77c0*/  IMAD R0, R109, c[0x0][0x1e0], RZ ;  /* 0x000078006d007a24 */ /* 0x000fc800078e02ff */
[----:B------:R-:W-:Y:S01]  /*77d0*/  IMAD R0, R225, c[0x0][0x1e4], R0 ;  /* 0x00007900e1007a24 */ /* 0x000fe200078e0200 */
[----:B------:R-:W-:Y:S03]  /*77e0*/  STL.64 [R1+0x30], R18 ;  /* 0x0000301201007387 */ /* 0x000fe60000100a00 */
[----:B------:R-:W-:Y:S02]  /*77f0*/  IMAD.IADD R3, R3, 0x1, R0 ;  /* 0x0000000103037824 */ /* 0x000fe400078e0200 */
[----:B------:R-:W-:Y:S01]  /*7800*/  IMAD R0, R48, c[0x0][0x1e8], RZ ;  /* 0x00007a0030007a24 */ /* 0x000fe200078e02ff */
[----:B------:R3:W-:Y:S01]  /*7810*/  STL [R1+0x38], R12 ;  /* 0x0000380c01007387 */ /* 0x0007e20000100800 */
[----:B------:R-:W-:Y:S02]  /*7820*/  IMAD R120, R252, -0x30, R120 ;  /* 0xffffffd0fc787824 */ /* 0x000fe400078e0278 */
[----:B------:R-:W-:-:S02]  /*7830*/  IMAD R0, R29, c[0x0][0x1ec], R0 ;  /* 0x00007b001d007a24 */ /* 0x000fc400078e0200 */
[----:B------:R-:W-:-:S05]  /*7840*/  IMAD.IADD R125, R16, 0x1, R120 ;  /* 0x00000001107d7824 */ /* 0x000fca00078e0278 */
[----:B-1----:R-:W-:Y:S01]  /*7850*/  IMNMX R6, R125, 0x30, PT ;  /* 0x000000307d067817 */ /* 0x002fe20003800200 */
[----:B---3--:R-:W-:-:S04]  /*7860*/  IMAD.WIDE.U32 R12, R29, c[0x0][0x1e8], RZ ;  /* 0x00007a001d0c7a25 */ /* 0x008fc800078e00ff */
[----:B------:R-:W-:Y:S02]  /*7870*/  IMAD.IADD R10, R13, 0x1, R0 ;  /* 0x000000010d0a7824 */ /* 0x000fe400078e0200 */
[----:B------:R-:W-:Y:S01]  /*7880*/  IMAD.IADD R14, R6, 0x1, -R117 ;  /* 0x00000001060e7824 */ /* 0x000fe200078e0a75 */
[----:B------:R-:W-:Y:S02]  /*7890*/  LOP3.LUT R153, R153, 0xfffff7ff, RZ, 0xc0, !PT ;  /* 0xfffff7ff99997812 */ /* 0x000fe400078ec0ff */
[----:B------:R-:W-:Y:S02]  /*78a0*/  ISETP.GE.AND P2, PT, R226, c[0x0][0x1d4], PT ;  /* 0x00007500e2007a0c */ /* 0x000fe40003f46270 */
[----:B------:R-:W-:Y:S02]  /*78b0*/  @P4 LOP3.LUT R153, R153, 0x800, RZ, 0xfc, !PT ;  /* 0x0000080099994812 */ /* 0x000fe400078efcff */
[----:B------:R-:W-:Y:S02]  /*78c0*/  ISETP.GE.AND P6, PT, R116, c[0x0][0x1d4], PT ;  /* 0x0000750074007a0c */ /* 0x000fe40003fc6270 */
[----:B------:R-:W-:-:S02]  /*78d0*/  ISETP.GE.AND P4, PT, R114, c[0x0][0x1d4], PT ;  /* 0x0000750072007a0c */ /* 0x000fc40003f86270 */
[----:B------:R-:W-:-:S05]  /*78e0*/  LOP3.LUT R153, R153, 0xfffffdff, RZ, 0xc0, !PT ;  /* 0xfffffdff99997812 */ /* 0x000fca00078ec0ff */
[----:B------:R-:W-:-:S04]  /*78f0*/  @P2 LOP3.LUT R153, R153, 0x200, RZ, 0xfc, !PT ;  /* 0x0000020099992812 */ /* 0x000fc800078efcff */
[----:B------:R-:W-:-:S04]  /*7900*/  LOP3.LUT R153, R153, 0xfffffeff, RZ, 0xc0, !PT ;  /* 0xfffffeff99997812 */ /* 0x000fc800078ec0ff */
[----:B------:R-:W-:-:S04]  /*7910*/  @P6 LOP3.LUT R153, R153, 0x100, RZ, 0xfc, !PT ;  /* 0x0000010099996812 */ /* 0x000fc800078efcff */
[----:B------:R-:W-:-:S04]  /*7920*/  LOP3.LUT R153, R153, 0xffffff7f, RZ, 0xc0, !PT ;  /* 0xffffff7f99997812 */ /* 0x000fc800078ec0ff */
[----:B------:R-:W-:-:S04]  /*7930*/  @P4 LOP3.LUT R153, R153, 0x80, RZ, 0xfc, !PT ;  /* 0x0000008099994812 */ /* 0x000fc800078efcff */
[----:B------:R-:W-:Y:S01]  /*7940*/  LOP3.LUT R153, R153, 0xffffffbf, RZ, 0xc0, !PT ;  /* 0xffffffbf99997812 */ /* 0x000fe200078ec0ff */
[----:B------:R-:W-:Y:S01]  /*7950*/  IMAD.WIDE.U32 R130, R29, c[0x0][0x210], RZ ;  /* 0x000084001d827a25 */ /* 0x000fe200078e00ff */
[----:B------:R-:W-:Y:S02]  /*7960*/  IADD3 R128, R252, -0x1, RZ ;  /* 0xfffffffffc807810 */ /* 0x000fe40007ffe0ff */
        /* <DEDUP_REMOVED lines=8> */
[----:B------:R-:W-:Y:S01]  /*79f0*/  ISETP.GE.AND P0, PT, R14, 0x1, PT ;  /* 0x000000010e00780c */ /* 0x000fe20003f06270 */
[----:B------:R-:W-:Y:S04]  /*7a00*/  SHFL.IDX PT, R2, R13, RZ, 0x1c1f ;  /* 0x001c1fff0d027589 */ /* 0x000fe800000e0000 */
[----:B------:R-:W1:Y:S08]  /*7a10*/  SHFL.IDX PT, R3, R12, RZ, 0x1c1f ;  /* 0x001c1fff0c037589 */ /* 0x000e7000000e0000 */
[----:B------:R-:W-:-:S02]  /*7a20*/  @P0 SHF.R.S32.HI R5, RZ, 0x1f, R116 ;  /* 0x0000001fff050819 */ /* 0x000fc40000011474 */
[----:B------:R-:W-:Y:S02]  /*7a30*/  @P0 SHF.R.S32.HI R0, RZ, 0x1f, R114 ;  /* 0x0000001fff000819 */ /* 0x000fe40000011472 */
[----:B------:R-:W-:Y:S02]  /*7a40*/  @P0 LEA.HI R5, R5, R116, RZ, 0x3 ;  /* 0x0000007405050211 */ /* 0x000fe400078f18ff */
[----:B------:R-:W-:Y:S02]  /*7a50*/  @P0 LEA.HI R0, R0, R114, RZ, 0x3 ;  /* 0x0000007200000211 */ /* 0x000fe400078f18ff */
[----:B------:R-:W-:Y:S02]  /*7a60*/  @P0 LOP3.LUT R8, R5, 0xfffffff8, RZ, 0xc0, !PT ;  /* 0xfffffff805080812 */ /* 0x000fe400078ec0ff */
[----:B------:R-:W-:Y:S01]  /*7a70*/  @P0 LOP3.LUT R0, R0, 0xfffffff8, RZ, 0xc0, !PT ;  /* 0xfffffff800000812 */ /* 0x000fe200078ec0ff */
[----:B------:R-:W-:Y:S02]  /*7a80*/  @P0 IMAD.SHL.U32 R5, R218, 0x2, RZ ;  /* 0x00000002da050824 */ /* 0x000fe400078e00ff */
[----:B-1----:R-:W-:-:S04]  /*7a90*/  @P0 IMAD.WIDE R10, R226, 0x2, R2 ;  /* 0x00000002e20a0825 */ /* 0x002fc800078e0202 */
[--C-:B------:R-:W-:Y:S01]  /*7aa0*/  @P0 IMAD.WIDE R8, R8, 0x2, R2.reuse ;  /* 0x0000000208080825 */ /* 0x100fe200078e0202 */
[----:B------:R-:W-:Y:S01]  /*7ab0*/  @!PT LDS RZ, [RZ] ;  /* 0x00000000fffff984 */ /* 0x000fe20000000800 */
[----:B------:R1:W-:Y:S03]  /*7ac0*/  @P0 LDGSTS.E.BYPASS.LTC128B.128 [R5+0x3c80], [R10.64], !P2 ;  /* 0x03c800000a050fae */ /* 0x0003e6000d101d4c */
[----:B------:R-:W-:Y:S01]  /*7ad0*/  @P0 IMAD.WIDE R6, R0, 0x2, R2 ;  /* 0x0000000200060825 */ /* 0x000fe200078e0202 */
[----:B------:R1:W-:Y:S04]  /*7ae0*/  @P0 LDGSTS.E.BYPASS.LTC128B.128 [R5+0x4880], [R8.64], !P6 ;  /* 0x0488000008050fae */ /* 0x0003e8000f101d4c */
[----:B------:R1:W-:Y:S01]  /*7af0*/  @P0 LDGSTS.E.BYPASS.LTC128B.128 [R5+0x5480], [R6.64], !P4 ;  /* 0x0548000006050fae */ /* 0x0003e2000e101d4c */
[----:B------:R-:W-:-:S03]  /*7b00*/  ISETP.GE.AND P0, PT, R14, 0x21, PT ;  /* 0x000000210e00780c */ /* 0x000fc60003f06270 */
[----:B------:R-:W-:Y:S04]  /*7b10*/  SHFL.IDX PT, R2, R13, 0x1, 0x1c1f ;  /* 0x003c1f000d027f89 */ /* 0x000fe800000e0000 */
[----:B------:R-:W2:Y:S06]  /*7b20*/  SHFL.IDX PT, R3, R12, 0x1, 0x1c1f ;  /* 0x003c1f000c037f89 */ /* 0x000eac00000e0000 */
[----:B------:R-:W-:-:S02]  /*7b30*/  @P0 SHF.R.S32.HI R0, RZ, 0x1f, R114 ;  /* 0x0000001fff000819 */ /* 0x000fc40000011472 */
[----:B-1----:R-:W-:-:S04]  /*7b40*/  @P0 SHF.R.S32.HI R5, RZ, 0x1f, R116 ;  /* 0x0000001fff050819 */ /* 0x002fc80000011474 */
[----:B------:R-:W-:Y:S02]  /*7b50*/  @P0 LEA.HI R6, R5, R116, RZ, 0x3 ;  /* 0x0000007405060211 */ /* 0x000fe400078f18ff */
[----:B------:R-:W-:Y:S02]  /*7b60*/  @P0 LEA.HI R5, R0, R114, RZ, 0x3 ;  /* 0x0000007200050211 */ /* 0x000fe400078f18ff */
[----:B------:R-:W-:Y:S02]  /*7b70*/  @P0 LOP3.LUT R6, R6, 0xfffffff8, RZ, 0xc0, !PT ;  /* 0xfffffff806060812 */ /* 0x000fe400078ec0ff */
[----:B------:R-:W-:Y:S01]  /*7b80*/  @P0 LOP3.LUT R5, R5, 0xfffffff8, RZ, 0xc0, !PT ;  /* 0xfffffff805050812 */ /* 0x000fe200078ec0ff */
[----:B------:R-:W-:Y:S02]  /*7b90*/  @P0 IMAD.SHL.U32 R0, R218, 0x2, RZ ;  /* 0x00000002da000824 */ /* 0x000fe400078e00ff */
[----:B--2---:R-:W-:-:S04]  /*7ba0*/  @P0 IMAD.WIDE R8, R226, 0x2, R2 ;  /* 0x00000002e2080825 */ /* 0x004fc800078e0202 */
[--C-:B------:R-:W-:Y:S01]  /*7bb0*/  @P0 IMAD.WIDE R6, R6, 0x2, R2.reuse ;  /* 0x0000000206060825 */ /* 0x100fe200078e0202 */
[----:B------:R1:W-:Y:S03]  /*7bc0*/  @P0 LDGSTS.E.BYPASS.LTC128B.128 [R0+0x4480], [R8.64], !P2 ;  /* 0x0448000008000fae */ /* 0x0003e6000d101d4c */
[----:B------:R-:W-:Y:S01]  /*7bd0*/  @P0 IMAD.WIDE R2, R5, 0x2, R2 ;  /* 0x0000000205020825 */ /* 0x000fe200078e0202 */
[----:B------:R1:W-:Y:S04]  /*7be0*/  @P0 LDGSTS.E.BYPASS.LTC128B.128 [R0+0x5080], [R6.64], !P6 ;  /* 0x0508000006000fae */ /* 0x0003e8000f101d4c */
[----:B------:R1:W-:Y:S01]  /*7bf0*/  @P0 LDGSTS.E.BYPASS.LTC128B.128 [R0+0x5c80], [R2.64], !P4 ;  /* 0x05c8000002000fae */ /* 0x0003e2000e101d4c */
[----:B------:R-:W-:-:S02]  /*7c00*/  ISETP.GT.AND P0, PT, R15, 0x2f, PT ;  /* 0x0000002f0f00780c */ /* 0x000fc40003f04270 */
[----:B------:R-:W-:Y:S01]  /*7c10*/  SHF.R.S32.HI R5, RZ, 0x1f, R115 ;  /* 0x0000001fff057819 */ /* 0x000fe20000011473 */
[----:B------:R-:W0:Y:S10]  /*7c20*/  LDGDEPBAR ;  /* 0x00000000000079af */ /* 0x000e340000000000 */
[----:B------:R-:W-:-:S02]  /*7c30*/  @P0 LOP3.LUT R153, R153, 0x40, RZ, 0xfc, !PT ;  /* 0x0000004099990812 */ /* 0x000fc400078efcff */
[----:B------:R-:W-:Y:S01]  /*7c40*/  ISETP.LT.AND P0, PT, RZ, c[0x0][0x27c], PT ;  /* 0x00009f00ff007a0c */ /* 0x000fe20003f01270 */
[----:B-1----:R-:W-:Y:S01]  /*7c50*/  IMAD R0, R48, c[0x0][0x210], RZ ;  /* 0x0000840030007a24 */ /* 0x002fe200078e02ff */
[----:B------:R-:W-:-:S03]  /*7c60*/  LEA.HI R2, R5, R115, RZ, 0x4 ;  /* 0x0000007305027211 */ /* 0x000fc600078f20ff */
[----:B------:R-:W-:Y:S01]  /*7c70*/  IMAD R0, R29, c[0x0][0x214], R0 ;  /* 0x000085001d007a24 */ /* 0x000fe200078e0200 */
[----:B------:R-:W-:-:S03]  /*7c80*/  SHF.R.S32.HI R92, RZ, 0x4, R2 ;  /* 0x00000004ff5c7819 */ /* 0x000fc60000011402 */
[----:B------:R-:W-:-:S04]  /*7c90*/  IMAD.IADD R118, R131, 0x1, R0 ;  /* 0x0000000183767824 */ /* 0x000fc800078e0200 */
[----:B------:R-:W-:Y:S05]  /*7ca0*/  @P0 BRA `(.L_x_446) ;  /* 0x0000002000000947 */ /* 0x000fea0003800000 */
[----:B------:R-:W-:-:S04]  /*7cb0*/  DEPBAR.LE SB0, 0x1 ;  /* 0x000080400000791a */ /* 0x000fc80000000000 */
[----:B------:R-:W-:Y:S05]  /*7cc0*/  BRA `(.L_x_447) ;  /* 0x0000718000007947 */ /* 0x000fea0003800000 */
.L_x_446:
[----:B------:R-:W-:Y:S01]  /*7cd0*/  ULDC.U8 UR4, c[0x0][0x298] ;  /* 0x0000a60000047ab9 */ /* 0x000fe20000000000 */
[----:B------:R-:W-:Y:S01]  /*7ce0*/  SHF.R.S32.HI R0, RZ, 0x1f, R155 ;  /* 0x0000001fff007819 */ /* 0x000fe2000001149b */
[----:B------:R-:W-:Y:S01]  /*7cf0*/  IMAD.WIDE.U32 R10, R155, c[0x0][0x280], RZ ;  /* 0x0000a0009b0a7a25 */ /* 0x000fe200078e00ff */
[----:B------:R-:W-:Y:S01]  /*7d00*/  ISETP.NE.AND P0, PT, RZ, UR4, PT ;  /* 0x00000004ff007c0c */ /* 0x000fe2000bf05270 */
[----:B------:R-:W-:Y:S01]  /*7d10*/  BSSY B2, `(.L_x_447) ;  /* 0x0000713000027945 */ /* 0x000fe20003800000 */
[-C--:B------:R-:W-:Y:S01]  /*7d20*/  LEA.HI R3, R115, R115.reuse, RZ, 0x1 ;  /* 0x0000007373037211 */ /* 0x080fe200078f08ff */
[C---:B------:R-:W-:Y:S02]  /*7d30*/  IMAD R2, R0.reuse, c[0x0][0x280], RZ ;  /* 0x0000a00000027a24 */ /* 0x040fe400078e02ff */
[----:B------:R-:W-:Y:S01]  /*7d40*/  IMAD R0, R0, c[0x0][0x290], RZ ;  /* 0x0000a40000007a24 */ /* 0x000fe200078e02ff */
[----:B------:R-:W-:Y:S01]  /*7d50*/  SHF.R.S32.HI R60, RZ, 0x1, R3 ;  /* 0x00000001ff3c7819 */ /* 0x000fe20000011403 */
[----:B------:R-:W-:Y:S01]  /*7d60*/  IMAD R2, R155, c[0x0][0x284], R2 ;  /* 0x0000a1009b027a24 */ /* 0x000fe200078e0202 */
[----:B------:R-:W-:Y:S01]  /*7d70*/  LOP3.LUT R3, R3, 0xfffffffe, RZ, 0xc0, !PT ;  /* 0xfffffffe03037812 */ /* 0x000fe200078ec0ff */
[----:B------:R-:W-:Y:S01]  /*7d80*/  IMAD R0, R155, c[0x0][0x294], R0 ;  /* 0x0000a5009b007a24 */ /* 0x000fe200078e0200 */
[----:B------:R-:W-:Y:S01]  /*7d90*/  IADD3 R28, R199, R60, RZ ;  /* 0x0000003cc71c7210 */ /* 0x000fe20007ffe0ff */
[----:B------:R-:W-:Y:S01]  /*7da0*/  IMAD.WIDE.U32 R8, R155, c[0x0][0x290], RZ ;  /* 0x0000a4009b087a25 */ /* 0x000fe200078e00ff */
[----:B------:R-:W-:-:S02]  /*7db0*/  IADD3 R48, -R3, R115, RZ ;  /* 0x0000007303307210 */ /* 0x000fc40007ffe1ff */
[----:B------:R-:W-:Y:S01]  /*7dc0*/  IADD3 R7, R2, R11, RZ ;  /* 0x0000000b02077210 */ /* 0x000fe20007ffe0ff */
[----:B------:R-:W-:Y:S01]  /*7dd0*/  IMAD.IADD R3, R0, 0x1, R9 ;  /* 0x0000000100037824 */ /* 0x000fe200078e0209 */
[C---:B------:R-:W-:Y:S01]  /*7de0*/  SHF.L.U32 R61, R48.reuse, 0x3, RZ ;  /* 0x00000003303d7819 */ /* 0x040fe200000006ff */
[----:B------:R-:W-:Y:S01]  /*7df0*/  IMAD R0, R48, 0x40, R28 ;  /* 0x0000004030007824 */ /* 0x000fe200078e021c */
[----:B------:R-:W-:Y:S05]  /*7e00*/  @!P0 BRA `(.L_x_448) ;  /* 0x0000363000008947 */ /* 0x000fea0003800000 */
[----:B------:R-:W-:Y:S01]  /*7e10*/  @P5 IMAD.HI.U32 R2, R0, c[0x0][0x2c8], RZ ;  /* 0x0000b20000025a27 */ /* 0x000fe200078e00ff */
[----:B------:R-:W-:Y:S01]  /*7e20*/  MOV R6, R10 ;  /* 0x0000000a00067202 */ /* 0x000fe20000000f00 */
[----:B------:R-:W-:Y:S01]  /*7e30*/  BSSY B0, `(.L_x_449) ;  /* 0x0000062000007945 */ /* 0x000fe20003800000 */
[----:B------:R-:W-:Y:S01]  /*7e40*/  CS2R R68, SRZ ;  /* 0x0000000000447805 */ /* 0x000fe2000001ff00 */
[----:B------:R-:W-:Y:S01]  /*7e50*/  IMAD.SHL.U32 R15, R48, 0x4, RZ ;  /* 0x00000004300f7824 */ /* 0x000fe200078e00ff */
[----:B------:R-:W-:Y:S01]  /*7e60*/  @P5 SHF.R.U32.HI R0, RZ, c[0x0][0x2cc], R2 ;  /* 0x0000b300ff005a19 */ /* 0x000fe20000011602 */
[----:B------:R-:W-:Y:S01]  /*7e70*/  CS2R R40, SRZ ;  /* 0x0000000000287805 */ /* 0x000fe2000001ff00 */
[----:B------:R-:W-:Y:S01]  /*7e80*/  CS2R R36, SRZ ;  /* 0x0000000000247805 */ /* 0x000fe2000001ff00 */
[----:B------:R-:W-:Y:S01]  /*7e90*/  CS2R R30, SRZ ;  /* 0x00000000001e7805 */ /* 0x000fe2000001ff00 */
[----:B------:R-:W-:Y:S01]  /*7ea0*/  SHF.R.S32.HI R5, RZ, 0x1f, R0 ;  /* 0x0000001fff057819 */ /* 0x000fe20000011400 */
[----:B------:R-:W-:Y:S01]  /*7eb0*/  IMAD.WIDE.U32 R6, R0, c[0x0][0x280], R6 ;  /* 0x0000a00000067a25 */ /* 0x000fe200078e0006 */
[----:B------:R-:W-:Y:S01]  /*7ec0*/  CS2R R24, SRZ ;  /* 0x0000000000187805 */ /* 0x000fe2000001ff00 */
[----:B------:R-:W-:Y:S01]  /*7ed0*/  CS2R R20, SRZ ;  /* 0x0000000000147805 */ /* 0x000fe2000001ff00 */
[----:B------:R-:W-:Y:S01]  /*7ee0*/  CS2R R12, SRZ ;  /* 0x00000000000c7805 */ /* 0x000fe2000001ff00 */
[C---:B------:R-:W-:Y:S01]  /*7ef0*/  IMAD R2, R5.reuse, c[0x0][0x280], RZ ;  /* 0x0000a00005027a24 */ /* 0x040fe200078e02ff */
[----:B------:R-:W-:Y:S01]  /*7f00*/  LEA R29, P0, R6, c[0x0][0x270], 0x1 ;  /* 0x00009c00061d7a11 */ /* 0x000fe200078008ff */
[----:B------:R-:W-:Y:S01]  /*7f10*/  IMAD R5, R5, c[0x0][0x290], RZ ;  /* 0x0000a40005057a24 */ /* 0x000fe200078e02ff */
[----:B------:R-:W-:Y:S01]  /*7f20*/  CS2R R42, SRZ ;  /* 0x00000000002a7805 */ /* 0x000fe2000001ff00 */
[----:B------:R-:W-:Y:S01]  /*7f30*/  IMAD R2, R0, c[0x0][0x284], R2 ;  /* 0x0000a10000027a24 */ /* 0x000fe200078e0202 */
[----:B------:R-:W-:Y:S01]  /*7f40*/  CS2R R38, SRZ ;  /* 0x0000000000267805 */ /* 0x000fe2000001ff00 */
[----:B------:R-:W-:Y:S01]  /*7f50*/  CS2R R32, SRZ ;  /* 0x0000000000207805 */ /* 0x000fe2000001ff00 */
[----:B------:R-:W-:Y:S01]  /*7f60*/  CS2R R26, SRZ ;  /* 0x00000000001a7805 */ /* 0x000fe2000001ff00 */
[----:B------:R-:W-:Y:S01]  /*7f70*/  CS2R R22, SRZ ;  /* 0x0000000000167805 */ /* 0x000fe2000001ff00 */
[----:B------:R-:W-:Y:S01]  /*7f80*/  IADD3 R2, R7, R2, RZ ;  /* 0x0000000207027210 */ /* 0x000fe20007ffe0ff */
[----:B------:R-:W-:-:S03]  /*7f90*/  CS2R R16, SRZ ;  /* 0x0000000000107805 */ /* 0x000fc6000001ff00 */
[----:B------:R-:W-:Y:S01]  /*7fa0*/  LEA.HI.X R19, R6, c[0x0][0x274], R2, 0x1, P0 ;  /* 0x00009d0006137a11 */ /* 0x000fe200000f0c02 */
[----:B------:R-:W-:Y:S02]  /*7fb0*/  IMAD.MOV.U32 R2, RZ, RZ, R8 ;  /* 0x000000ffff027224 */ /* 0x000fe400078e0008 */
[----:B------:R1:W2:Y:S02]  /*7fc0*/  SHFL.IDX PT, R8, R29, RZ, 0x1e1f ;  /* 0x001e1fff1d087589 */ /* 0x0002a400000e0000 */
[C---:B------:R-:W-:Y:S02]  /*7fd0*/  IMAD.WIDE.U32 R2, R0.reuse, c[0x0][0x290], R2 ;  /* 0x0000a40000027a25 */ /* 0x040fe400078e0002 */
[----:B------:R1:W3:Y:S02]  /*7fe0*/  SHFL.IDX PT, R9, R19, RZ, 0x1e1f ;  /* 0x001e1fff13097589 */ /* 0x0002e400000e0000 */
[----:B------:R-:W-:Y:S01]  /*7ff0*/  IMAD R0, R0, c[0x0][0x294], R5 ;  /* 0x0000a50000007a24 */ /* 0x000fe200078e0205 */
[----:B------:R-:W-:-:S04]  /*8000*/  LEA R18, P0, R2, c[0x0][0x288], 0x1 ;  /* 0x0000a20002127a11 */ /* 0x000fc800078008ff */
[----:B------:R-:W-:Y:S01]  /*8010*/  IADD3 R0, R3, R0, RZ ;  /* 0x0000000003007210 */ /* 0x000fe20007ffe0ff */
[----:B------:R1:W4:Y:S03]  /*8020*/  SHFL.IDX PT, R10, R18, RZ, 0x1e1f ;  /* 0x001e1fff120a7589 */ /* 0x00032600000e0000 */
[----:B------:R-:W-:Y:S02]  /*8030*/  LEA.HI.X R14, R2, c[0x0][0x28c], R0, 0x1, P0 ;  /* 0x0000a300020e7a11 */ /* 0x000fe400000f0c00 */
[----:B------:R-:W-:-:S03]  /*8040*/  ISETP.GE.AND P0, PT, R28, R34, PT ;  /* 0x000000221c00720c */ /* 0x000fc60003f06270 */
[----:B------:R1:W1:Y:S10]  /*8050*/  SHFL.IDX PT, R11, R14, RZ, 0x1e1f ;  /* 0x001e1fff0e0b7589 */ /* 0x00027400000e0000 */
[----:B------:R-:W-:Y:S05]  /*8060*/  @P0 BRA `(.L_x_450) ;  /* 0x000003e000000947 */ /* 0x000fea0003800000 */
[----:B--23--:R-:W-:Y:S01]  /*8070*/  ISETP.GE.AND P0, PT, R15, c[0x0][0x27c], PT ;  /* 0x00009f000f007a0c */ /* 0x00cfe20003f06270 */
[----:B------:R-:W-:Y:S01]  /*8080*/  CS2R R16, SRZ ;  /* 0x0000000000107805 */ /* 0x000fe2000001ff00 */
[----:B------:R-:W-:-:S11]  /*8090*/  CS2R R12, SRZ ;  /* 0x00000000000c7805 */ /* 0x000fd6000001ff00 */
[----:B-1--4-:R-:W-:-:S04]  /*80a0*/  @!P0 IMAD.WIDE R2, R15, 0x2, R10 ;  /* 0x000000020f028825 */ /* 0x012fc800078e020a */
[C---:B------:R-:W-:Y:S01]  /*80b0*/  @!P0 IMAD.WIDE R6, R15.reuse, 0x2, R8 ;  /* 0x000000020f068825 */ /* 0x040fe200078e0208 */
[----:B------:R1:W5:Y:S04]  /*80c0*/  @!P0 LD.E.64 R16, [R2.64] ;  /* 0x0000000c02108980 */ /* 0x000368000c101b00 */
[----:B------:R2:W5:Y:S01]  /*80d0*/  @!P0 LD.E.64 R12, [R6.64] ;  /* 0x0000000c060c8980 */ /* 0x000562000c101b00 */
[----:B-1----:R-:W-:-:S04]  /*80e0*/  IADD3 R2, R15, 0x8, RZ ;  /* 0x000000080f027810 */ /* 0x002fc80007ffe0ff */
[----:B------:R-:W-:Y:S01]  /*80f0*/  ISETP.GE.AND P0, PT, R2, c[0x0][0x27c], PT ;  /* 0x00009f0002007a0c */ /* 0x000fe20003f06270 */
[----:B------:R-:W-:-:S12]  /*8100*/  CS2R R22, SRZ ;  /* 0x0000000000167805 */ /* 0x000fd8000001ff00 */
[----:B------:R-:W-:-:S04]  /*8110*/  @!P0 SHF.R.S32.HI R0, RZ, 0x1f, R2 ;  /* 0x0000001fff008819 */ /* 0x000fc80000011402 */
[----:B------:R-:W-:-:S04]  /*8120*/  @!P0 LEA.HI R0, R0, R2, RZ, 0x2 ;  /* 0x0000000200008211 */ /* 0x000fc800078f10ff */
[----:B------:R-:W-:Y:S01]  /*8130*/  @!P0 LOP3.LUT R0, R0, 0xfffffffc, RZ, 0xc0, !PT ;  /* 0xfffffffc00008812 */ /* 0x000fe200078ec0ff */
[----:B------:R-:W-:-:S04]  /*8140*/  CS2R R20, SRZ ;  /* 0x0000000000147805 */ /* 0x000fc8000001ff00 */
[----:B------:R-:W-:-:S04]  /*8150*/  @!P0 IMAD.WIDE R2, R0, 0x2, R10 ;  /* 0x0000000200028825 */ /* 0x000fc800078e020a */
[----:B--2---:R-:W-:Y:S01]  /*8160*/  @!P0 IMAD.WIDE R6, R0, 0x2, R8 ;  /* 0x0000000200068825 */ /* 0x004fe200078e0208 */
        /* <DEDUP_REMOVED lines=42> */
[----:B--2---:R-:W-:-:S04]  /*8410*/  @!P0 IMAD.WIDE R6, R0, 0x2, R8 ;  /* 0x0000000200068825 */ /* 0x004fc800078e0208 */
[----:B------:R-:W-:Y:S01]  /*8420*/  @!P0 IMAD.WIDE R2, R0, 0x2, R10 ;  /* 0x0000000200028825 */ /* 0x000fe200078e020a */
[----:B------:R1:W5:Y:S04]  /*8430*/  @!P0 LD.E.64 R40, [R6.64] ;  /* 0x0000000c06288980 */ /* 0x000368000c101b00 */
[----:B------:R1:W5:Y:S02]  /*8440*/  @!P0 LD.E.64 R42, [R2.64] ;  /* 0x0000000c022a8980 */ /* 0x000364000c101b00 */
.L_x_450:
[----:B--23--:R-:W-:Y:S05]  /*8450*/  BSYNC B0 ;  /* 0x0000000000007941 */ /* 0x00cfea0003800000 */
.L_x_449:
[----:B-----5:R-:W-:Y:S01]  /*8460*/  IMAD.MOV.U32 R0, RZ, RZ, R41 ;  /* 0x000000ffff007224 */ /* 0x020fe200078e0029 */
[----:B------:R2:W3:Y:S01]  /*8470*/  SHFL.IDX PT, R9, R19, 0x1, 0x1e1f ;  /* 0x003e1f0013097f89 */ /* 0x0004e200000e0000 */
[----:B-1----:R-:W-:Y:S01]  /*8480*/  IMAD.MOV.U32 R2, RZ, RZ, R40 ;  /* 0x000000ffff027224 */ /* 0x002fe200078e0028 */
[----:B------:R-:W-:Y:S01]  /*8490*/  BSSY B0, `(.L_x_451) ;  /* 0x000007e000007945 */ /* 0x000fe20003800000 */
[----:B------:R-:W-:Y:S01]  /*84a0*/  IMAD.MOV.U32 R5, RZ, RZ, R36 ;  /* 0x000000ffff057224 */ /* 0x000fe200078e0024 */
[----:B------:R-:W-:Y:S01]  /*84b0*/  PRMT R83, R0, 0x7610, R83 ;  /* 0x0000761000537816 */ /* 0x000fe20000000053 */
        /* <DEDUP_REMOVED lines=37> */
[----:B------:R-:W-:Y:S01]  /*8710*/  IADD3 R0, R28, 0x40, RZ ;  /* 0x000000401c007810 */ /* 0x000fe20007ffe0ff */
[----:B------:R1:W4:Y:S01]  /*8720*/  SHFL.IDX PT, R8, R29, 0x1, 0x1e1f ;  /* 0x003e1f001d087f89 */ /* 0x00032200000e0000 */
[----:B------:R-:W-:Y:S01]  /*8730*/  PRMT R77, R77, 0x5410, R3 ;  /* 0x000054104d4d7816 */ /* 0x000fe20000000003 */
[----:B------:R-:W-:Y:S01]  /*8740*/  IMAD.MOV.U32 R3, RZ, RZ, R23 ;  /* 0x000000ffff037224 */ /* 0x000fe200078e0017 */
[----:B------:R-:W-:Y:S01]  /*8750*/  ISETP.GE.AND P0, PT, R0, R34, PT ;  /* 0x000000220000720c */ /* 0x000fe20003f06270 */
[----:B------:R1:W1:Y:S01]  /*8760*/  SHFL.IDX PT, R11, R14, 0x1, 0x1e1f ;  /* 0x003e1f000e0b7f89 */ /* 0x00026200000e0000 */
[----:B------:R-:W-:Y:S01]  /*8770*/  PRMT R72, R72, 0x5410, R2 ;  /* 0x0000541048487816 */ /* 0x000fe20000000002 */
[----:B------:R-:W-:Y:S01]  /*8780*/  IMAD.MOV.U32 R2, RZ, RZ, R16 ;  /* 0x000000ffff027224 */ /* 0x000fe200078e0010 */
[----:B------:R-:W-:Y:S01]  /*8790*/  PRMT R70, R70, 0x5410, R5 ;  /* 0x0000541046467816 */ /* 0x000fe20000000005 */
[----:B----4-:R4:W1:Y:S01]  /*87a0*/  SHFL.IDX PT, R10, R18, 0x1, 0x1e1f ;  /* 0x003e1f00120a7f89 */ /* 0x01086200000e0000 */
[----:B------:R-:W-:Y:S01]  /*87b0*/  PRMT R71, R3, 0x7610, R71 ;  /* 0x0000761003477816 */ /* 0x000fe20000000047 */
[----:B------:R-:W-:Y:S01]  /*87c0*/  CS2R R62, SRZ ;  /* 0x00000000003e7805 */ /* 0x000fe2000001ff00 */
[----:B--2---:R-:W-:Y:S01]  /*87d0*/  PRMT R19, R2, 0x7610, R19 ;  /* 0x0000761002137816 */ /* 0x004fe20000000013 */
        /* <DEDUP_REMOVED lines=11> */
[----:B---3--:R-:W-:Y:S01]  /*8890*/  ISETP.GE.AND P0, PT, R15, c[0x0][0x27c], PT ;  /* 0x00009f000f007a0c */ /* 0x008fe20003f06270 */
[----:B------:R-:W-:Y:S01]  /*88a0*/  CS2R R46, SRZ ;  /* 0x00000000002e7805 */ /* 0x000fe2000001ff00 */
[----:B------:R-:W-:-:S11]  /*88b0*/  CS2R R44, SRZ ;  /* 0x00000000002c7805 */ /* 0x000fd6000001ff00 */
[----:B-1----:R-:W-:-:S04]  /*88c0*/  @!P0 IMAD.WIDE R2, R15, 0x2, R10 ;  /* 0x000000020f028825 */ /* 0x002fc800078e020a */
        /* <DEDUP_REMOVED lines=58> */
.L_x_452:
[----:B---3--:R-:W-:Y:S05]  /*8c70*/  BSYNC B0 ;  /* 0x0000000000007941 */ /* 0x008fea0003800000 */
.L_x_451:
[----:B------:R-:W-:Y:S01]  /*8c80*/  SHF.R.S32.HI R0, RZ, 0x1f, R117 ;  /* 0x0000001fff007819 */ /* 0x000fe20000011475 */
[----:B------:R-:W-:-:S04]  /*8c90*/  DEPBAR.LE SB0, 0x1 ;  /* 0x000080400000791a */ /* 0x000fc80000000000 */
[----:B------:R-:W-:Y:S01]  /*8ca0*/  LEA.HI R0, R0, R117, RZ, 0x2 ;  /* 0x0000007500007211 */ /* 0x000fe200078f10ff */
[----:B------:R-:W-:Y:S01]  /*8cb0*/  BSSY B1, `(.L_x_453) ;  /* 0x000015d000017945 */ /* 0x000fe20003800000 */
[----:B-1----:R-:W-:Y:S02]  /*8cc0*/  LEA.HI R2, R60, R60, RZ, 0x1 ;  /* 0x0000003c3c027211 */ /* 0x002fe400078f08ff */
[----:B------:R-:W-:Y:S02]  /*8cd0*/  LOP3.LUT R0, R0, 0xfffffffc, RZ, 0xc0, !PT ;  /* 0xfffffffc00007812 */ /* 0x000fe400078ec0ff */
[----:B------:R-:W-:-:S03]  /*8ce0*/  LOP3.LUT R2, R2, 0x7fffffe, RZ, 0xc0, !PT ;  /* 0x07fffffe02027812 */ /* 0x000fc600078ec0ff */
[----:B------:R-:W-:Y:S02]  /*8cf0*/  IMAD.IADD R3, R117, 0x1, -R0 ;  /* 0x0000000175037824 */ /* 0x000fe400078e0a00 */
[----:B------:R-:W-:Y:S02]  /*8d00*/  IMAD.IADD R2, R60, 0x1, -R2 ;  /* 0x000000013c027824 */ /* 0x000fe400078e0a02 */
[C---:B------:R-:W-:Y:S01]  /*8d10*/  IMAD.SHL.U32 R0, R3.reuse, 0x40, RZ ;  /* 0x0000004003007824 */ /* 0x040fe200078e00ff */
[----:B------:R-:W-:Y:S01]  /*8d20*/  BAR.SYNC.DEFER_BLOCKING 0x0 ;  /* 0x0000000000007b1d */ /* 0x000fe20000010000 */
[----:B------:R-:W-:Y:S01]  /*8d30*/  IMAD R2, R92, 0x8, R2 ;  /* 0x000000085c027824 */ /* 0x000fe200078e0202 */
[----:B------:R-:W-:Y:S01]  /*8d40*/  LOP3.LUT P0, RZ, R3, 0x2, RZ, 0xc0, !PT ;  /* 0x0000000203ff7812 */ /* 0x000fe2000780c0ff */
[----:B-----5:R-:W-:Y:S01]  /*8d50*/  IMAD.MOV.U32 R3, RZ, RZ, R62 ;  /* 0x000000ffff037224 */ /* 0x020fe200078e003e */
[----:B------:R-:W-:-:S04]  /*8d60*/  LOP3.LUT R0, R0, 0xc0, RZ, 0xc0, !PT ;  /* 0x000000c000007812 */ /* 0x000fc800078ec0ff */
[----:B------:R-:W-:Y:S02]  /*8d70*/  LOP3.LUT R5, R0, 0x8, R61, 0xf8, !PT ;  /* 0x0000000800057812 */ /* 0x000fe400078ef83d */
[----:B------:R-:W-:Y:S02]  /*8d80*/  SHF.R.U32.HI R0, RZ, 0x3, R0 ;  /* 0x00000003ff007819 */ /* 0x000fe40000011600 */
[----:B------:R-:W-:Y:S01]  /*8d90*/  PRMT R88, R88, 0x5410, R3 ;  /* 0x0000541058587816 */ /* 0x000fe20000000003 */
[----:B------:R-:W-:Y:S01]  /*8da0*/  IMAD.MOV.U32 R3, RZ, RZ, R52 ;  /* 0x000000ffff037224 */ /* 0x000fe200078e0034 */
[----:B------:R-:W-:Y:S01]  /*8db0*/  LOP3.LUT R0, R5, R0, RZ, 0x3c, !PT ;  /* 0x0000000005007212 */ /* 0x000fe200078e3cff */
[----:B------:R-:W-:-:S03]  /*8dc0*/  IMAD.MOV.U32 R5, RZ, RZ, R69 ;  /* 0x000000ffff057224 */ /* 0x000fc600078e0045 */
[----:B------:R-:W-:Y:S01]  /*8dd0*/  PRMT R84, R84, 0x5410, R3 ;  /* 0x0000541054547816 */ /* 0x000fe20000000003 */
[----:B------:R-:W-:Y:S01]  /*8de0*/  IMAD.U32 R6, R2, 0x20, R0 ;  /* 0x0000002002067824 */ /* 0x000fe200078e0000 */
[----:B------:R-:W-:Y:S01]  /*8df0*/  PRMT R91, R5, 0x7610, R91 ;  /* 0x00007610055b7816 */ /* 0x000fe2000000005b */
[----:B------:R-:W-:Y:S02]  /*8e00*/  IMAD.MOV.U32 R5, RZ, RZ, R57 ;  /* 0x000000ffff057224 */ /* 0x000fe400078e0039 */
[----:B------:R-:W-:Y:S01]  /*8e10*/  IMAD.MOV.U32 R0, RZ, RZ, R68 ;  /* 0x000000ffff007224 */ /* 0x000fe200078e0044 */
[----:B------:R-:W-:Y:S01]  /*8e20*/  IADD3 R7, R6, 0x10, RZ ;  /* 0x0000001006077810 */ /* 0x000fe20007ffe0ff */
        /* <DEDUP_REMOVED lines=20> */
[----:B------:R-:W-:Y:S01]  /*8f70*/  IMAD.IADD R5, R34, 0x1, -R199 ;  /* 0x0000000122057824 */ /* 0x000fe200078e0ac7 */
[----:B------:R-:W-:Y:S01]  /*8f80*/  PRMT R78, R2, 0x7610, R78 ;  /* 0x00007610024e7816 */ /* 0x000fe2000000004e */
[----:B------:R-:W-:Y:S01]  /*8f90*/  IMAD.MOV.U32 R3, RZ, RZ, R64 ;  /* 0x000000ffff037224 */ /* 0x000fe200078e0040 */
[----:B------:R-:W-:Y:S01]  /*8fa0*/  PRMT R89, R89, 0x5410, R0 ;  /* 0x0000541059597816 */ /* 0x000fe20000000000 */
[----:B------:R-:W-:Y:S01]  /*8fb0*/  IMAD.MOV.U32 R2, RZ, RZ, R65 ;  /* 0x000000ffff027224 */ /* 0x000fe200078e0041 */
[----:B------:R-:W-:Y:S01]  /*8fc0*/  IMNMX R34, R5, 0x80, PT ;  /* 0x0000008005227817 */ /* 0x000fe20003800200 */
[----:B------:R-:W-:Y:S01]  /*8fd0*/  IMAD.MOV.U32 R0, RZ, RZ, R58 ;  /* 0x000000ffff007224 */ /* 0x000fe200078e003a */
[----:B------:R-:W-:-:S02]  /*8fe0*/  @P0 IADD3 R7, R6, -0x10, RZ ;  /* 0xfffffff006070810 */ /* 0x000fc40007ffe0ff */
[----:B------:R-:W-:Y:S02]  /*8ff0*/  ISETP.GE.AND P0, PT, R60, R34, PT ;  /* 0x000000223c00720c */ /* 0x000fe40003f06270 */
        /* <DEDUP_REMOVED lines=12> */
[----:B------:R-:W-:-:S02]  /*90c0*/  PRMT R80, R3, 0x7610, R80 ;  /* 0x0000761003507816 */ /* 0x000fc40000000050 */
[----:B------:R-:W-:Y:S02]  /*90d0*/  LEA R28, R6, 0x6080, 0x1 ;  /* 0x00006080061c7811 */ /* 0x000fe400078e08ff */
[----:B------:R-:W-:Y:S02]  /*90e0*/  PRMT R61, R2, 0x5410, R0 ;  /* 0x00005410023d7816 */ /* 0x000fe40000000000 */
[----:B------:R-:W-:Y:S01]  /*90f0*/  LEA R29, R7, 0x6080, 0x1 ;  /* 0x00006080071d7811 */ /* 0x000fe200078e08ff */
[----:B------:R-:W-:Y:S05]  /*9100*/  @P0 BRA `(.L_x_454) ;  /* 0x0000117000000947 */ /* 0x000fea0003800000 */
[----:B------:R-:W-:Y:S01]  /*9110*/  ISETP.GE.AND P0, PT, R15, c[0x0][0x27c], PT ;  /* 0x00009f000f007a0c */ /* 0x000fe20003f06270 */
[----:B------:R-:W-:-:S12]  /*9120*/  BSSY B0, `(.L_x_455) ;  /* 0x000002c000007945 */ /* 0x000fd80003800000 */
[----:B------:R-:W-:Y:S05]  /*9130*/  @P0 BRA `(.L_x_456) ;  /* 0x000002a000000947 */ /* 0x000fea0003800000 */
[----:B------:R-:W1:Y:S01]  /*9140*/  LDS.128 R8, [R28] ;  /* 0x000000001c087984 */ /* 0x000e620000000c00 */
[----:B------:R-:W-:Y:S01]  /*9150*/  SHF.R.U32.HI R0, RZ, 0x10, R17 ;  /* 0x00000010ff007819 */ /* 0x000fe20000011611 */
[----:B------:R-:W-:Y:S01]  /*9160*/  HADD2.F32 R3, -RZ, R35.H1_H1 ;  /* 0x30000023ff037230 */ /* 0x000fe20000004100 */
[--C-:B------:R-:W-:Y:S02]  /*9170*/  SHF.R.U32.HI R2, RZ, 0x10, R13.reuse ;  /* 0x00000010ff027819 */ /* 0x100fe4000001160d */
[----:B----4-:R-:W-:Y:S01]  /*9180*/  SHF.R.U64 R18, R12, 0x10, R13 ;  /* 0x000000100c127819 */ /* 0x010fe2000000120d */
[----:B------:R-:W-:Y:S01]  /*9190*/  HADD2.F32 R7, -RZ, R0.H0_H0 ;  /* 0x20000000ff077230 */ /* 0x000fe20000004100 */
[----:B------:R-:W-:Y:S01]  /*91a0*/  SHF.R.U64 R16, R16, 0x10, R17 ;  /* 0x0000001010107819 */ /* 0x000fe20000001211 */
[----:B------:R-:W-:Y:S02]  /*91b0*/  HADD2.F32 R0, -RZ, R19.H0_H0 ;  /* 0x20000013ff007230 */ /* 0x000fe40000004100 */
[----:B------:R-:W-:-:S02]  /*91c0*/  HADD2.F32 R19, -RZ, R2.H0_H0 ;  /* 0x20000002ff137230 */ /* 0x000fc40000004100 */
[----:B------:R-:W-:Y:S02]  /*91d0*/  HADD2.F32 R18, -RZ, R18.H0_H0 ;  /* 0x20000012ff127230 */ /* 0x000fe40000004100 */
[--C-:B-1----:R-:W-:Y:S02]  /*91e0*/  HADD2.F32 R5, -RZ, R11.reuse.H0_H0 ;  /* 0x2000000bff057230 */ /* 0x102fe40000004100 */
[----:B------:R-:W-:Y:S02]  /*91f0*/  HADD2.F32 R11, -RZ, R11.H1_H1 ;  /* 0x3000000bff0b7230 */ /* 0x000fe40000004100 */
[--C-:B------:R-:W-:Y:S02]  /*9200*/  HADD2.F32 R6, -RZ, R8.reuse.H0_H0 ;  /* 0x20000008ff067230 */ /* 0x100fe40000004100 */
[----:B------:R-:W-:Y:S01]  /*9210*/  HADD2.F32 R8, -RZ, R8.H1_H1 ;  /* 0x30000008ff087230 */ /* 0x000fe20000004100 */
[-C--:B------:R-:W-:Y:S01]  /*9220*/  FMUL.FTZ R2, R11, R7.reuse ;  /* 0x000000070b027220 */ /* 0x080fe20000410000 */
[--C-:B------:R-:W-:Y:S01]  /*9230*/  HADD2.F32 R14, -RZ, R9.reuse.H0_H0 ;  /* 0x20000009ff0e7230 */ /* 0x100fe20000004100 */
[C---:B------:R-:W-:Y:S01]  /*9240*/  FMUL.FTZ R7, R5.reuse, R7 ;  /* 0x0000000705077220 */ /* 0x040fe20000410000 */
[----:B------:R-:W-:Y:S01]  /*9250*/  HADD2.F32 R13, -RZ, R9.H1_H1 ;  /* 0x30000009ff0d7230 */ /* 0x000fe20000004100 */
[-C--:B------:R-:W-:Y:S01]  /*9260*/  FMUL.FTZ R9, R8, R0.reuse ;  /* 0x0000000008097220 */ /* 0x080fe20000410000 */
[--C-:B------:R-:W-:Y:S01]  /*9270*/  HADD2.F32 R12, -RZ, R10.reuse.H0_H0 ;  /* 0x2000000aff0c7230 */ /* 0x100fe20000004100 */
[----:B------:R-:W-:Y:S01]  /*9280*/  FFMA.FTZ R17, R5, R19, -R2 ;  /* 0x0000001305117223 */ /* 0x000fe20000010802 */
[----:B------:R-:W-:Y:S01]  /*9290*/  HADD2.F32 R10, -RZ, R10.H1_H1 ;  /* 0x3000000aff0a7230 */ /* 0x000fe20000004100 */
[C---:B------:R-:W-:Y:S01]  /*92a0*/  FMUL.FTZ R2, R6.reuse, R0 ;  /* 0x0000000006027220 */ /* 0x040fe20000410000 */
[----:B------:R-:W-:Y:S01]  /*92b0*/  HADD2.F32 R0, -RZ, R35.H0_H0 ;  /* 0x20000023ff007230 */ /* 0x000fe20000004100 */
[-C--:B------:R-:W-:Y:S01]  /*92c0*/  FFMA.FTZ R6, R6, R3.reuse, -R9 ;  /* 0x0000000306067223 */ /* 0x080fe20000010809 */
[----:B------:R-:W-:Y:S01]  /*92d0*/  HADD2.F32 R9, -RZ, R16.H0_H0 ;  /* 0x20000010ff097230 */ /* 0x000fe20000004100 */
[----:B------:R-:W-:Y:S01]  /*92e0*/  FFMA.FTZ R8, R8, R3, R2 ;  /* 0x0000000308087223 */ /* 0x000fe20000010002 */
[----:B------:R-:W-:Y:S01]  /*92f0*/  HADD2.F32 R2, -RZ, R70.H0_H0 ;  /* 0x20000046ff027230 */ /* 0x000fe20000004100 */
[----:B------:R-:W-:-:S02]  /*9300*/  FMUL.FTZ R3, R10, R0 ;  /* 0x000000000a037220 */ /* 0x000fc40000410000 */
[-C--:B------:R-:W-:Y:S01]  /*9310*/  FMUL.FTZ R5, R13, R9.reuse ;  /* 0x000000090d057220 */ /* 0x080fe20000410000 */
[----:B------:R-:W-:Y:S01]  /*9320*/  F2FP.PACK_AB R8, R8, R6 ;  /* 0x000000060808723e */ /* 0x000fe200000000ff */
[----:B------:R-:W-:Y:S02]  /*9330*/  FMUL.FTZ R0, R12, R0 ;  /* 0x000000000c007220 */ /* 0x000fe40000410000 */
[----:B------:R-:W-:Y:S02]  /*9340*/  FMUL.FTZ R9, R14, R9 ;  /* 0x000000090e097220 */ /* 0x000fe40000410000 */
[----:B------:R-:W-:Y:S02]  /*9350*/  FFMA.FTZ R11, R11, R19, R7 ;  /* 0x000000130b0b7223 */ /* 0x000fe40000010007 */
[-C--:B------:R-:W-:Y:S02]  /*9360*/  FFMA.FTZ R3, R12, R2.reuse, -R3 ;  /* 0x000000020c037223 */ /* 0x080fe40000010803 */
[----:B------:R-:W-:Y:S01]  /*9370*/  FFMA.FTZ R0, R10, R2, R0 ;  /* 0x000000020a007223 */ /* 0x000fe20000010000 */
[----:B------:R-:W-:Y:S01]  /*9380*/  F2FP.PACK_AB R11, R11, R17 ;  /* 0x000000110b0b723e */ /* 0x000fe200000000ff */
[----:B------:R-:W-:-:S02]  /*9390*/  FFMA.FTZ R5, R14, R18, -R5 ;  /* 0x000000120e057223 */ /* 0x000fc40000010805 */
[----:B------:R-:W-:Y:S01]  /*93a0*/  FFMA.FTZ R9, R13, R18, R9 ;  /* 0x000000120d097223 */ /* 0x000fe20000010009 */
[----:B------:R-:W-:-:S04]  /*93b0*/  F2FP.PACK_AB R10, R0, R3 ;  /* 0x00000003000a723e */ /* 0x000fc800000000ff */
[----:B------:R-:W-:-:S05]  /*93c0*/  F2FP.PACK_AB R9, R9, R5 ;  /* 0x000000050909723e */ /* 0x000fca00000000ff */
[----:B------:R1:W-:Y:S02]  /*93d0*/  STS.128 [R28], R8 ;  /* 0x000000081c007388 */ /* 0x0003e40000000c00 */
.L_x_456:
[----:B------:R-:W-:Y:S05]  /*93e0*/  BSYNC B0 ;  /* 0x0000000000007941 */ /* 0x000fea0003800000 */
.L_x_455:
[----:B------:R-:W-:Y:S01]  /*93f0*/  IADD3 R0, R15, 0x8, RZ ;  /* 0x000000080f007810 */ /* 0x000fe20007ffe0ff */
[----:B------:R-:W-:Y:S03]  /*9400*/  BSSY B0, `(.L_x_457) ;  /* 0x000002d000007945 */ /* 0x000fe60003800000 */
[----:B------:R-:W-:-:S13]  /*9410*/  ISETP.GE.AND P0, PT, R0, c[0x0][0x27c], PT ;  /* 0x00009f0000007a0c */ /* 0x000fda0003f06270 */
[----:B------:R-:W-:Y:S05]  /*9420*/  @P0 BRA `(.L_x_458) ;  /* 0x000002a000000947 */ /* 0x000fea0003800000 */
[----:B-1----:R-:W1:Y:S01]  /*9430*/  LDS.128 R8, [R29] ;  /* 0x000000001d087984 */ /* 0x002e620000000c00 */
[----:B------:R-:W-:Y:S01]  /*9440*/  SHF.R.U32.HI R0, RZ, 0x10, R23 ;  /* 0x00000010ff007819 */ /* 0x000fe20000011617 */
[----:B------:R-:W-:Y:S01]  /*9450*/  HADD2.F32 R3, -RZ, R71.H1_H1 ;  /* 0x30000047ff037230 */ /* 0x000fe20000004100 */
[----:B------:R-:W-:Y:S02]  /*9460*/  SHF.R.U32.HI R2, RZ, 0x10, R21 ;  /* 0x00000010ff027819 */ /* 0x000fe40000011615 */
[----:B------:R-:W-:Y:S01]  /*9470*/  SHF.R.U64 R16, R22, 0x10, R23 ;  /* 0x0000001016107819 */ /* 0x000fe20000001217 */
[----:B------:R-:W-:Y:S01]  /*9480*/  HADD2.F32 R7, -RZ, R0.H0_H0 ;  /* 0x20000000ff077230 */ /* 0x000fe20000004100 */
[----:B----4-:R-:W-:Y:S01]  /*9490*/  SHF.R.U64 R18, R20, 0x10, R21 ;  /* 0x0000001014127819 */ /* 0x010fe20000001215 */
[----:B------:R-:W-:Y:S02]  /*94a0*/  HADD2.F32 R0, -RZ, R70.H1_H1 ;  /* 0x30000046ff007230 */ /* 0x000fe40000004100 */
        /* <DEDUP_REMOVED lines=34> */
.L_x_458:
[----:B------:R-:W-:Y:S05]  /*96d0*/  BSYNC B0 ;  /* 0x0000000000007941 */ /* 0x000fea0003800000 */
.L_x_457:
[----:B------:R-:W-:Y:S01]  /*96e0*/  IADD3 R0, R15, 0x10, RZ ;  /* 0x000000100f007810 */ /* 0x000fe20007ffe0ff */
[----:B------:R-:W-:Y:S03]  /*96f0*/  BSSY B0, `(.L_x_459) ;  /* 0x000002d000007945 */ /* 0x000fe60003800000 */
[----:B------:R-:W-:-:S13]  /*9700*/  ISETP.GE.AND P0, PT, R0, c[0x0][0x27c], PT ;  /* 0x00009f0000007a0c */ /* 0x000fda0003f06270 */
[----:B------:R-:W-:Y:S05]  /*9710*/  @P0 BRA `(.L_x_460) ;  /* 0x000002a000000947 */ /* 0x000fea0003800000 */
[----:B-1----:R-:W1:Y:S01]  /*9720*/  LDS.128 R8, [R28+0x2000] ;  /* 0x002000001c087984 */ /* 0x002e620000000c00 */
        /* <DEDUP_REMOVED lines=40> */
[----:B------:R1:W-:Y:S02]  /*99b0*/  STS.128 [R28+0x2000], R8 ;  /* 0x002000081c007388 */ /* 0x0003e40000000c00 */
.L_x_460:
[----:B------:R-:W-:Y:S05]  /*99c0*/  BSYNC B0 ;  /* 0x0000000000007941 */ /* 0x000fea0003800000 */
.L_x_459:
        /* <DEDUP_REMOVED lines=46> */
.L_x_462:
[----:B------:R-:W-:Y:S05]  /*9cb0*/  BSYNC B0 ;  /* 0x0000000000007941 */ /* 0x000fea0003800000 */
.L_x_461:
        /* <DEDUP_REMOVED lines=27> */
[----:B------:R-:W-:Y:S01]  /*9e70*/  HADD2.F32 R0, -RZ, R77.H1_H1 ;  /* 0x3000004dff007230 */ /* 0x000fe20000004100 */
        /* <DEDUP_REMOVED lines=18> */
.L_x_464:
[----:B------:R-:W-:Y:S05]  /*9fa0*/  BSYNC B0 ;  /* 0x0000000000007941 */ /* 0x000fea0003800000 */
.L_x_463:
[----:B------:R-:W-:-:S04]  /*9fb0*/  IADD3 R0, R15, 0x28, RZ ;  /* 0x000000280f007810 */ /* 0x000fc80007ffe0ff */
        /* <DEDUP_REMOVED lines=44> */
.L_x_454:
[----:B------:R-:W-:Y:S05]  /*a280*/  BSYNC B1 ;  /* 0x0000000000017941 */ /* 0x000fea0003800000 */
.L_x_453:
[----:B------:R-:W-:-:S04]  /*a290*/  IADD3 R0, R60, 0x40, RZ ;  /* 0x000000403c007810 */ /* 0x000fc80007ffe0ff */
[----:B------:R-:W-:-:S13]  /*a2a0*/  ISETP.GE.AND P0, PT, R0, R34, PT ;  /* 0x000000220000720c */ /* 0x000fda0003f06270 */
[----:B------:R-:W-:Y:S05]  /*a2b0*/  @P0 BRA `(.L_x_465) ;  /* 0x00004b8000000947 */ /* 0x000fea0003800000 */
[----:B------:R-:W-:Y:S01]  /*a2c0*/  ISETP.GE.AND P0, PT, R15, c[0x0][0x27c], PT ;  /* 0x00009f000f007a0c */ /* 0x000fe20003f06270 */
[----:B------:R-:W-:-:S12]  /*a2d0*/  BSSY B0, `(.L_x_466) ;  /* 0x000002c000007945 */ /* 0x000fd80003800000 */
[----:B------:R-:W-:Y:S05]  /*a2e0*/  @P0 BRA `(.L_x_467) ;  /* 0x000002a000000947 */ /* 0x000fea0003800000 */
[----:B-1----:R-:W1:Y:S01]  /*a2f0*/  LDS.128 R8, [R28+0x1000] ;  /* 0x001000001c087984 */ /* 0x002e620000000c00 */
[----:B------:R-:W-:Y:S01]  /*a300*/  SHF.R.U32.HI R0, RZ, 0x10, R47 ;  /* 0x00000010ff007819 */ /* 0x000fe2000001162f */
[----:B------:R-:W-:Y:S01]  /*a310*/  HADD2.F32 R3, -RZ, R77.H0_H0 ;  /* 0x2000004dff037230 */ /* 0x000fe20000004100 */
[----:B------:R-:W-:Y:S02]  /*a320*/  SHF.R.U32.HI R2, RZ, 0x10, R45 ;  /* 0x00000010ff027819 */ /* 0x000fe4000001162d */
[----:B------:R-:W-:Y:S01]  /*a330*/  SHF.R.U64 R16, R46, 0x10, R47 ;  /* 0x000000102e107819 */ /* 0x000fe2000000122f */
[----:B------:R-:W-:Y:S01]  /*a340*/  HADD2.F32 R7, -RZ, R0.H0_H0 ;  /* 0x20000000ff077230 */ /* 0x000fe20000004100 */
[----:B----4-:R-:W-:Y:S01]  /*a350*/  SHF.R.U64 R18, R44, 0x10, R45 ;  /* 0x000000102c127819 */ /* 0x010fe2000000122d */
        /* <DEDUP_REMOVED lines=35> */
.L_x_467:
[----:B------:R-:W-:Y:S05]  /*a590*/  BSYNC B0 ;  /* 0x0000000000007941 */ /* 0x000fea0003800000 */
.L_x_466:
[----:B------:R-:W-:Y:S01]  /*a5a0*/  IADD3 R0, R15, 0x8, RZ ;  /* 0x000000080f007810 */ /* 0x000fe20007ffe0ff */
[----:B------:R-:W-:Y:S03]  /*a5b0*/  BSSY B0, `(.L_x_468) ;  /* 0x000002d000007945 */ /* 0x000fe60003800000 */
[----:B------:R-:W-:-:S13]  /*a5c0*/  ISETP.GE.AND P0, PT, R0, c[0x0][0x27c], PT ;  /* 0x00009f0000007a0c */ /* 0x000fda0003f06270 */
        /* <DEDUP_REMOVED lines=43> */
.L_x_469:
[----:B------:R-:W-:Y:S05]  /*a880*/  BSYNC B0 ;  /* 0x0000000000007941 */ /* 0x000fea0003800000 */
.L_x_468:
        /* <DEDUP_REMOVED lines=46> */
.L_x_471:
[----:B------:R-:W-:Y:S05]  /*ab70*/  BSYNC B0 ;  /* 0x0000000000007941 */ /* 0x000fea0003800000 */
.L_x_470:
        /* <DEDUP_REMOVED lines=46> */
.L_x_473:
[----:B------:R-:W-:Y:S05]  /*ae60*/  BSYNC B0 ;  /* 0x0000000000007941 */ /* 0x000fea0003800000 */
.L_x_472:
        /* <DEDUP_REMOVED lines=46> */
.L_x_475:
[----:B------:R-:W-:Y:S05]  /*b150*/  BSYNC B0 ;  /* 0x0000000000007941 */ /* 0x000fea0003800000 */
.L_x_474:
        /* <DEDUP_REMOVED lines=9> */
[----:B------:R-:W-:Y:S01]  /*b1f0*/  SHF.R.U64 R17, R68, 0x10, R69 ;  /* 0x0000001044117819 */ /* 0x000fe20000001245 */
[----:B------:R-:W-:Y:S02]  /*b200*/  HADD2.F32 R0, -RZ, R89.H1_H1 ;  /* 0x30000059ff007230 */ /* 0x000fe40000004100 */
[----:B----4-:R-:W-:-:S02]  /*b210*/  HADD2.F32 R18, -RZ, R2.H0_H0 ;  /* 0x20000002ff127230 */ /* 0x010fc40000004100 */
        /* <DEDUP_REMOVED lines=9> */
[----:B------:R-:W-:Y:S01]  /*b2b0*/  FMUL.FTZ R9, R8, R0 ;  /* 0x0000000008097220 */ /* 0x000fe20000410000 */
        /* <DEDUP_REMOVED lines=22> */
[----:B------:R1:W-:Y:S01]  /*b420*/  STS.128 [R29+0x5000], R8 ;  /* 0x005000081d007388 */ /* 0x0003e20000000c00 */
[----:B------:R-:W-:Y:S05]  /*b430*/  BRA `(.L_x_465) ;  /* 0x00003a0000007947 */ /* 0x000fea0003800000 */
.L_x_448:
[----:B------:R-:W-:Y:S01]  /*b440*/  @P5 IMAD.HI.U32 R2, R0, c[0x0][0x2c8], RZ ;  /* 0x0000b20000025a27 */ /* 0x000fe200078e00ff */
[----:B------:R-:W-:Y:S01]  /*b450*/  BSSY B0, `(.L_x_476) ;  /* 0x0000047000007945 */ /* 0x000fe20003800000 */
[----:B------:R-:W-:Y:S01]  /*b460*/  CS2R R86, SRZ ;  /* 0x0000000000567805 */ /* 0x000fe2000001ff00 */
[----:B------:R-:W-:Y:S01]  /*b470*/  CS2R R54, SRZ ;  /* 0x0000000000367805 */ /* 0x000fe2000001ff00 */
[----:B------:R-:W-:Y:S01]  /*b480*/  IMAD.MOV.U32 R6, RZ, RZ, R10 ;  /* 0x000000ffff067224 */ /* 0x000fe200078e000a */
        /* <DEDUP_REMOVED lines=17> */
[----:B------:R-:W-:Y:S01]  /*b5a0*/  IMAD.IADD R2, R7, 0x1, R2 ;  /* 0x0000000107027824 */ /* 0x000fe200078e0202 */
[----:B------:R-:W-:-:S04]  /*b5b0*/  CS2R R16, SRZ ;  /* 0x0000000000107805 */ /* 0x000fc8000001ff00 */
[----:B------:R-:W-:Y:S02]  /*b5c0*/  LEA.HI.X R14, R6, c[0x0][0x274], R2, 0x1, P0 ;  /* 0x00009d00060e7a11 */ /* 0x000fe400000f0c02 */
[----:B------:R-:W-:Y:S01]  /*b5d0*/  MOV R2, R8 ;  /* 0x0000000800027202 */ /* 0x000fe20000000f00 */
[----:B------:R1:W2:Y:S04]  /*b5e0*/  SHFL.IDX PT, R6, R15, RZ, 0x1e1f ;  /* 0x001e1fff0f067589 */ /* 0x0002a800000e0000 */
[C---:B------:R-:W-:Y:S01]  /*b5f0*/  IMAD.WIDE.U32 R2, R0.reuse, c[0x0][0x290], R2 ;  /* 0x0000a40000027a25 */ /* 0x040fe200078e0002 */
[----:B------:R1:W3:Y:S03]  /*b600*/  SHFL.IDX PT, R7, R14, RZ, 0x1e1f ;  /* 0x001e1fff0e077589 */ /* 0x0002e600000e0000 */
[----:B------:R-:W-:Y:S01]  /*b610*/  IMAD R0, R0, c[0x0][0x294], R5 ;  /* 0x0000a50000007a24 */ /* 0x000fe200078e0205 */
[----:B------:R-:W-:-:S04]  /*b620*/  LEA R13, P0, R2, c[0x0][0x288], 0x1 ;  /* 0x0000a200020d7a11 */ /* 0x000fc800078008ff */
[----:B------:R-:W-:-:S04]  /*b630*/  IADD3 R0, R3, R0, RZ ;  /* 0x0000000003007210 */ /* 0x000fc80007ffe0ff */
[----:B------:R-:W-:Y:S02]  /*b640*/  LEA.HI.X R12, R2, c[0x0][0x28c], R0, 0x1, P0 ;  /* 0x0000a300020c7a11 */ /* 0x000fe400000f0c00 */
[----:B------:R-:W-:Y:S01]  /*b650*/  ISETP.GE.AND P0, PT, R28, R34, PT ;  /* 0x000000221c00720c */ /* 0x000fe20003f06270 */
[----:B------:R1:W4:Y:S04]  /*b660*/  SHFL.IDX PT, R2, R13, RZ, 0x1e1f ;  /* 0x001e1fff0d027589 */ /* 0x00032800000e0000 */
[----:B------:R1:W1:Y:S08]  /*b670*/  SHFL.IDX PT, R3, R12, RZ, 0x1e1f ;  /* 0x001e1fff0c037589 */ /* 0x00027000000e0000 */
[----:B------:R-:W-:Y:S05]  /*b680*/  @P0 BRA `(.L_x_477) ;  /* 0x0000023000000947 */ /* 0x000fea0003800000 */
[C---:B--23--:R-:W-:Y:S01]  /*b690*/  ISETP.GE.AND P0, PT, R61.reuse, c[0x0][0x27c], PT ;  /* 0x00009f003d007a0c */ /* 0x04cfe20003f06270 */
[----:B------:R-:W-:Y:S01]  /*b6a0*/  CS2R R22, SRZ ;  /* 0x0000000000167805 */ /* 0x000fe2000001ff00 */
[----:B------:R-:W-:Y:S01]  /*b6b0*/  CS2R R20, SRZ ;  /* 0x0000000000147805 */ /* 0x000fe2000001ff00 */
[----:B------:R-:W-:Y:S01]  /*b6c0*/  CS2R R18, SRZ ;  /* 0x0000000000127805 */ /* 0x000fe2000001ff00 */
[----:B------:R-:W-:Y:S01]  /*b6d0*/  CS2R R16, SRZ ;  /* 0x0000000000107805 */ /* 0x000fe2000001ff00 */
[----:B------:R-:W-:-:S08]  /*b6e0*/  IADD3 R5, R61, 0x10, RZ ;  /* 0x000000103d057810 */ /* 0x000fd00007ffe0ff */
[----:B------:R-:W-:-:S04]  /*b6f0*/  @!P0 IMAD.WIDE R10, R61, 0x2, R6 ;  /* 0x000000023d0a8825 */ /* 0x000fc800078e0206 */
[----:B-1--4-:R-:W-:Y:S01]  /*b700*/  @!P0 IMAD.WIDE R8, R61, 0x2, R2 ;  /* 0x000000023d088825 */ /* 0x012fe200078e0202 */
[----:B------:R1:W5:Y:S04]  /*b710*/  @!P0 LD.E.128 R20, [R10.64] ;  /* 0x0000000c0a148980 */ /* 0x000368000c101d00 */
[----:B------:R2:W5:Y:S01]  /*b720*/  @!P0 LD.E.128 R16, [R8.64] ;  /* 0x0000000c08108980 */ /* 0x000562000c101d00 */
[----:B------:R-:W-:Y:S01]  /*b730*/  ISETP.GE.AND P0, PT, R5, c[0x0][0x27c], PT ;  /* 0x00009f0005007a0c */ /* 0x000fe20003f06270 */
[----:B------:R-:W-:Y:S01]  /*b740*/  CS2R R38, SRZ ;  /* 0x0000000000267805 */ /* 0x000fe2000001ff00 */
[----:B------:R-:W-:Y:S01]  /*b750*/  CS2R R36, SRZ ;  /* 0x0000000000247805 */ /* 0x000fe2000001ff00 */
[----:B------:R-:W-:Y:S01]  /*b760*/  CS2R R42, SRZ ;  /* 0x00000000002a7805 */ /* 0x000fe2000001ff00 */
[----:B------:R-:W-:-:S09]  /*b770*/  CS2R R40, SRZ ;  /* 0x0000000000287805 */ /* 0x000fd2000001ff00 */
[----:B------:R-:W-:-:S04]  /*b780*/  @!P0 SHF.R.S32.HI R0, RZ, 0x1f, R5 ;  /* 0x0000001fff008819 */ /* 0x000fc80000011405 */
[----:B------:R-:W-:-:S04]  /*b790*/  @!P0 LEA.HI R0, R0, R5, RZ, 0x3 ;  /* 0x0000000500008211 */ /* 0x000fc800078f18ff */
[----:B------:R-:W-:Y:S02]  /*b7a0*/  @!P0 LOP3.LUT R0, R0, 0xfffffff8, RZ, 0xc0, !PT ;  /* 0xfffffff800008812 */ /* 0x000fe400078ec0ff */
[----:B------:R-:W-:-:S03]  /*b7b0*/  IADD3 R5, R61, 0x20, RZ ;  /* 0x000000203d057810 */ /* 0x000fc60007ffe0ff */
[----:B-1----:R-:W-:-:S04]  /*b7c0*/  @!P0 IMAD.WIDE R10, R0, 0x2, R6 ;  /* 0x00000002000a8825 */ /* 0x002fc800078e0206 */
[----:B--2---:R-:W-:Y:S01]  /*b7d0*/  @!P0 IMAD.WIDE R8, R0, 0x2, R2 ;  /* 0x0000000200088825 */ /* 0x004fe200078e0202 */
        /* <DEDUP_REMOVED lines=9> */
[----:B------:R-:W-:-:S05]  /*b870*/  @!P0 LOP3.LUT R0, R0, 0xfffffff8, RZ, 0xc0, !PT ;  /* 0xfffffff800008812 */ /* 0x000fca00078ec0ff */
[----:B------:R-:W-:-:S04]  /*b880*/  @!P0 IMAD.WIDE R6, R0, 0x2, R6 ;  /* 0x0000000200068825 */ /* 0x000fc800078e0206 */
[----:B------:R-:W-:Y:S01]  /*b890*/  @!P0 IMAD.WIDE R2, R0, 0x2, R2 ;  /* 0x0000000200028825 */ /* 0x000fe200078e0202 */
[----:B------:R1:W5:Y:S04]  /*b8a0*/  @!P0 LD.E.128 R52, [R6.64] ;  /* 0x0000000c06348980 */ /* 0x000368000c101d00 */
[----:B------:R1:W5:Y:S02]  /*b8b0*/  @!P0 LD.E.128 R56, [R2.64] ;  /* 0x0000000c02388980 */ /* 0x000364000c101d00 */
.L_x_477:
[----:B--23--:R-:W-:Y:S05]  /*b8c0*/  BSYNC B0 ;  /* 0x0000000000007941 */ /* 0x00cfea0003800000 */
.L_x_476:
[----:B-----5:R-:W-:Y:S01]  /*b8d0*/  IMAD.MOV.U32 R0, RZ, RZ, R55 ;  /* 0x000000ffff007224 */ /* 0x020fe200078e0037 */
[----:B-1----:R1:W2:Y:S01]  /*b8e0*/  SHFL.IDX PT, R9, R14, 0x1, 0x1e1f ;  /* 0x003e1f000e097f89 */ /* 0x0022a200000e0000 */
[----:B------:R-:W-:Y:S01]  /*b8f0*/  IMAD.MOV.U32 R3, RZ, RZ, R53 ;  /* 0x000000ffff037224 */ /* 0x000fe200078e0035 */
[----:B------:R-:W-:Y:S01]  /*b900*/  BSSY B0, `(.L_x_478) ;  /* 0x0000061000007945 */ /* 0x000fe20003800000 */
[----:B----4-:R-:W-:Y:S01]  /*b910*/  IMAD.MOV.U32 R2, RZ, RZ, R54 ;  /* 0x000000ffff027224 */ /* 0x010fe200078e0036 */
[----:B------:R-:W-:Y:S01]  /*b920*/  PRMT R94, R94, 0x5410, R0 ;  /* 0x000054105e5e7816 */ /* 0x000fe20000000000 */
[----:B------:R-:W-:Y:S01]  /*b930*/  IMAD.MOV.U32 R0, RZ, RZ, R39 ;  /* 0x000000ffff007224 */ /* 0x000fe200078e0027 */
[----:B------:R-:W-:Y:S01]  /*b940*/  PRMT R93, R3, 0x7610, R93 ;  /* 0x00007610035d7816 */ /* 0x000fe2000000005d */
[----:B------:R-:W-:Y:S01]  /*b950*/  IMAD.MOV.U32 R3, RZ, RZ, R37 ;  /* 0x000000ffff037224 */ /* 0x000fe200078e0025 */
[----:B------:R1:W3:Y:S01]  /*b960*/  SHFL.IDX PT, R8, R15, 0x1, 0x1e1f ;  /* 0x003e1f000f087f89 */ /* 0x0002e200000e0000 */
        /* <DEDUP_REMOVED lines=15> */
[----:B------:R1:W4:Y:S01]  /*ba60*/  SHFL.IDX PT, R11, R12, 0x1, 0x1e1f ;  /* 0x003e1f000c0b7f89 */ /* 0x00032200000e0000 */
        /* <DEDUP_REMOVED lines=16> */
[----:B------:R1:W1:Y:S01]  /*bb70*/  SHFL.IDX PT, R10, R13, 0x1, 0x1e1f ;  /* 0x003e1f000d0a7f89 */ /* 0x00026200000e0000 */
[----:B------:R-:W-:Y:S01]  /*bb80*/  IADD3 R0, R28, 0x40, RZ ;  /* 0x000000401c007810 */ /* 0x000fe20007ffe0ff */
[----:B------:R-:W-:Y:S01]  /*bb90*/  CS2R R84, SRZ ;  /* 0x0000000000547805 */ /* 0x000fe2000001ff00 */
[----:B------:R-:W-:Y:S01]  /*bba0*/  PRMT R89, R2, 0x7610, R89 ;  /* 0x0000761002597816 */ /* 0x000fe20000000059 */
[----:B------:R-:W-:Y:S01]  /*bbb0*/  IMAD.MOV.U32 R2, RZ, RZ, R40 ;  /* 0x000000ffff027224 */ /* 0x000fe200078e0028 */
[----:B------:R-:W-:Y:S01]  /*bbc0*/  ISETP.GE.AND P0, PT, R0, R34, PT ;  /* 0x000000220000720c */ /* 0x000fe20003f06270 */
[----:B------:R-:W-:Y:S01]  /*bbd0*/  CS2R R74, SRZ ;  /* 0x00000000004a7805 */ /* 0x000fe2000001ff00 */
[----:B------:R-:W-:Y:S01]  /*bbe0*/  PRMT R93, R93, 0x5410, R5 ;  /* 0x000054105d5d7816 */ /* 0x000fe20000000005 */
[----:B------:R-:W-:Y:S01]  /*bbf0*/  IMAD.MOV.U32 R5, RZ, RZ, R18 ;  /* 0x000000ffff057224 */ /* 0x000fe200078e0012 */
[----:B------:R-:W-:Y:S01]  /*bc00*/  PRMT R88, R2, 0x7610, R88 ;  /* 0x0000761002587816 */ /* 0x000fe20000000058 */
[----:B------:R-:W-:Y:S01]  /*bc10*/  IMAD.MOV.U32 R2, RZ, RZ, R16 ;  /* 0x000000ffff027224 */ /* 0x000fe200078e0010 */
[----:B------:R-:W-:Y:S01]  /*bc20*/  CS2R R72, SRZ ;  /* 0x0000000000487805 */ /* 0x000fe2000001ff00 */
[----:B------:R-:W-:Y:S01]  /*bc30*/  CS2R R66, SRZ ;  /* 0x0000000000427805 */ /* 0x000fe2000001ff00 */
[----:B------:R-:W-:Y:S01]  /*bc40*/  PRMT R51, R5, 0x7610, R51 ;  /* 0x0000761005337816 */ /* 0x000fe20000000033 */
[----:B------:R-:W-:Y:S01]  /*bc50*/  CS2R R64, SRZ ;  /* 0x0000000000407805 */ /* 0x000fe2000001ff00 */
[----:B------:R-:W-:Y:S01]  /*bc60*/  PRMT R30, R2, 0x7610, R30 ;  /* 0x00007610021e7816 */ /* 0x000fe2000000001e */
[----:B------:R-:W-:Y:S01]  /*bc70*/  CS2R R82, SRZ ;  /* 0x0000000000527805 */ /* 0x000fe2000001ff00 */
[----:B------:R-:W-:Y:S01]  /*bc80*/  CS2R R80, SRZ ;  /* 0x0000000000507805 */ /* 0x000fe2000001ff00 */
[----:B------:R-:W-:Y:S01]  /*bc90*/  CS2R R78, SRZ ;  /* 0x00000000004e7805 */ /* 0x000fe2000001ff00 */
[----:B------:R-:W-:Y:S01]  /*bca0*/  CS2R R76, SRZ ;  /* 0x00000000004c7805 */ /* 0x000fe2000001ff00 */
[----:B------:R-:W-:Y:S01]  /*bcb0*/  CS2R R70, SRZ ;  /* 0x0000000000467805 */ /* 0x000fe2000001ff00 */
[----:B------:R-:W-:Y:S01]  /*bcc0*/  CS2R R68, SRZ ;  /* 0x0000000000447805 */ /* 0x000fe2000001ff00 */
[----:B------:R-:W-:Y:S05]  /*bcd0*/  @P0 BRA `(.L_x_479) ;  /* 0x0000023000000947 */ /* 0x000fea0003800000 */
[----:B--234-:R-:W-:Y:S01]  /*bce0*/  ISETP.GE.AND P0, PT, R61, c[0x0][0x27c], PT ;  /* 0x00009f003d007a0c */ /* 0x01cfe20003f06270 */
[----:B------:R-:W-:Y:S01]  /*bcf0*/  CS2R R70, SRZ ;  /* 0x0000000000467805 */ /* 0x000fe2000001ff00 */
[----:B------:R-:W-:Y:S01]  /*bd00*/  CS2R R68, SRZ ;  /* 0x0000000000447805 */ /* 0x000fe2000001ff00 */
[----:B------:R-:W-:Y:S01]  /*bd10*/  CS2R R66, SRZ ;  /* 0x0000000000427805 */ /* 0x000fe2000001ff00 */
[----:B------:R-:W-:-:S09]  /*bd20*/  CS2R R64, SRZ ;  /* 0x0000000000407805 */ /* 0x000fd2000001ff00 */
[----:B-1----:R-:W-:-:S04]  /*bd30*/  @!P0 IMAD.WIDE R2, R61, 0x2, R10 ;  /* 0x000000023d028825 */ /* 0x002fc800078e020a */
[C---:B------:R-:W-:Y:S01]  /*bd40*/  @!P0 IMAD.WIDE R6, R61.reuse, 0x2, R8 ;  /* 0x000000023d068825 */ /* 0x040fe200078e0208 */
[----:B------:R1:W5:Y:S04]  /*bd50*/  @!P0 LD.E.128 R68, [R2.64] ;  /* 0x0000000c02448980 */ /* 0x000368000c101d00 */
[----:B------:R2:W5:Y:S01]  /*bd60*/  @!P0 LD.E.128 R64, [R6.64] ;  /* 0x0000000c06408980 */ /* 0x000562000c101d00 */
[----:B-1----:R-:W-:-:S04]  /*bd70*/  IADD3 R2, R61, 0x10, RZ ;  /* 0x000000103d027810 */ /* 0x002fc80007ffe0ff */
[----:B------:R-:W-:Y:S01]  /*bd80*/  ISETP.GE.AND P0, PT, R2, c[0x0][0x27c], PT ;  /* 0x00009f0002007a0c */ /* 0x000fe20003f06270 */
[----:B------:R-:W-:-:S12]  /*bd90*/  CS2R R78, SRZ ;  /* 0x00000000004e7805 */ /* 0x000fd8000001ff00 */
[----:B------:R-:W-:-:S04]  /*bda0*/  @!P0 SHF.R.S32.HI R0, RZ, 0x1f, R2 ;  /* 0x0000001fff008819 */ /* 0x000fc80000011402 */
[----:B------:R-:W-:-:S04]  /*bdb0*/  @!P0 LEA.HI R0, R0, R2, RZ, 0x3 ;  /* 0x0000000200008211 */ /* 0x000fc800078f18ff */
[----:B------:R-:W-:Y:S01]  /*bdc0*/  @!P0 LOP3.LUT R0, R0, 0xfffffff8, RZ, 0xc0, !PT ;  /* 0xfffffff800008812 */ /* 0x000fe200078ec0ff */
[----:B------:R-:W-:Y:S01]  /*bdd0*/  CS2R R76, SRZ ;  /* 0x00000000004c7805 */ /* 0x000fe2000001ff00 */
[----:B------:R-:W-:-:S03]  /*bde0*/  CS2R R74, SRZ ;  /* 0x00000000004a7805 */ /* 0x000fc6000001ff00 */
[----:B------:R-:W-:Y:S01]  /*bdf0*/  @!P0 IMAD.WIDE R2, R0, 0x2, R10 ;  /* 0x0000000200028825 */ /* 0x000fe200078e020a */
[----:B------:R-:W-:-:S03]  /*be00*/  CS2R R72, SRZ ;  /* 0x0000000000487805 */ /* 0x000fc6000001ff00 */
[----:B--2---:R-:W-:Y:S01]  /*be10*/  @!P0 IMAD.WIDE R6, R0, 0x2, R8 ;  /* 0x0000000200068825 */ /* 0x004fe200078e0208 */
        /* <DEDUP_REMOVED lines=9> */
[----:B------:R-:W-:Y:S01]  /*beb0*/  CS2R R82, SRZ ;  /* 0x0000000000527805 */ /* 0x000fe2000001ff00 */
[----:B------:R-:W-:Y:S02]  /*bec0*/  CS2R R80, SRZ ;  /* 0x0000000000507805 */ /* 0x000fe4000001ff00 */
[----:B--2---:R-:W-:-:S04]  /*bed0*/  @!P0 IMAD.WIDE R6, R0, 0x2, R8 ;  /* 0x0000000200068825 */ /* 0x004fc800078e0208 */
[----:B------:R-:W-:Y:S01]  /*bee0*/  @!P0 IMAD.WIDE R2, R0, 0x2, R10 ;  /* 0x0000000200028825 */ /* 0x000fe200078e020a */
[----:B------:R1:W5:Y:S04]  /*bef0*/  @!P0 LD.E.128 R84, [R6.64] ;  /* 0x0000000c06548980 */ /* 0x000368000c101d00 */
[----:B------:R1:W5:Y:S02]  /*bf00*/  @!P0 LD.E.128 R80, [R2.64] ;  /* 0x0000000c02508980 */ /* 0x000364000c101d00 */
.L_x_479:
[----:B--234-:R-:W-:Y:S05]  /*bf10*/  BSYNC B0 ;  /* 0x0000000000007941 */ /* 0x01cfea0003800000 */
.L_x_478:
[----:B-1---5:R-:W-:Y:S01]  /*bf20*/  IMAD.MOV.U32 R2, RZ, RZ, R87 ;  /* 0x000000ffff027224 */ /* 0x022fe200078e0057 */
[----:B------:R-:W-:-:S04]  /*bf30*/  DEPBAR.LE SB0, 0x1 ;  /* 0x000080400000791a */ /* 0x000fc80000000000 */
[----:B------:R-:W-:Y:S01]  /*bf40*/  IMAD.MOV.U32 R5, RZ, RZ, R85 ;  /* 0x000000ffff057224 */ /* 0x000fe200078e0055 */
[----:B------:R-:W-:Y:S01]  /*bf50*/  PRMT R105, R2, 0x7610, R105 ;  /* 0x0000761002697816 */ /* 0x000fe20000000069 */
[----:B------:R-:W-:Y:S01]  /*bf60*/  IMAD.MOV.U32 R2, RZ, RZ, R75 ;  /* 0x000000ffff027224 */ /* 0x000fe200078e004b */
[----:B------:R-:W-:Y:S01]  /*bf70*/  BSSY B1, `(.L_x_480) ;  /* 0x0000187000017945 */ /* 0x000fe20003800000 */
[----:B------:R-:W-:Y:S01]  /*bf80*/  IMAD.MOV.U32 R3, RZ, RZ, R86 ;  /* 0x000000ffff037224 */ /* 0x000fe200078e0056 */
[----:B------:R-:W-:Y:S01]  /*bf90*/  PRMT R106, R5, 0x7610, R106 ;  /* 0x00007610056a7816 */ /* 0x000fe2000000006a */
[----:B------:R-:W-:Y:S01]  /*bfa0*/  IMAD.MOV.U32 R5, RZ, RZ, R73 ;  /* 0x000000ffff057224 */ /* 0x000fe200078e0049 */
[----:B------:R-:W-:Y:S01]  /*bfb0*/  PRMT R101, R2, 0x7610, R101 ;  /* 0x0000761002657816 */ /* 0x000fe20000000065 */
[----:B------:R-:W-:Y:S02]  /*bfc0*/  IMAD.MOV.U32 R2, RZ, RZ, R67 ;  /* 0x000000ffff027224 */ /* 0x000fe400078e0043 */
        /* <DEDUP_REMOVED lines=10> */
[----:B------:R-:W-:-:S02]  /*c070*/  IMAD.MOV.U32 R5, RZ, RZ, R81 ;  /* 0x000000ffff057224 */ /* 0x000fc400078e0051 */
[----:B------:R-:W-:Y:S01]  /*c080*/  IMAD.MOV.U32 R2, RZ, RZ, R79 ;  /* 0x000000ffff027224 */ /* 0x000fe200078e004f */
[----:B------:R-:W-:Y:S01]  /*c090*/  PRMT R103, R0, 0x5410, R3 ;  /* 0x0000541000677816 */ /* 0x000fe20000000003 */
[----:B------:R-:W-:Y:S01]  /*c0a0*/  IMAD.MOV.U32 R0, RZ, RZ, R64 ;  /* 0x000000ffff007224 */ /* 0x000fe200078e0040 */
[----:B------:R-:W-:Y:S02]  /*c0b0*/  MOV R3, R66 ;  /* 0x0000004200037202 */ /* 0x000fe40000000f00 */
[----:B------:R-:W-:Y:S01]  /*c0c0*/  PRMT R104, R104, 0x5410, R5 ;  /* 0x0000541068687816 */ /* 0x000fe20000000005 */
[----:B------:R-:W-:Y:S01]  /*c0d0*/  IMAD.IADD R5, R34, 0x1, -R199 ;  /* 0x0000000122057824 */ /* 0x000fe200078e0ac7 */
[----:B------:R-:W-:Y:S01]  /*c0e0*/  PRMT R99, R0, 0x5410, R3 ;  /* 0x0000541000637816 */ /* 0x000fe20000000003 */
[----:B------:R-:W-:Y:S01]  /*c0f0*/  IMAD.MOV.U32 R3, RZ, RZ, R82 ;  /* 0x000000ffff037224 */ /* 0x000fe200078e0052 */
[----:B------:R-:W-:Y:S02]  /*c100*/  MOV R0, R80 ;  /* 0x0000005000007202 */ /* 0x000fe40000000f00 */
[----:B------:R-:W-:-:S02]  /*c110*/  IMNMX R62, R5, 0x80, PT ;  /* 0x00000080053e7817 */ /* 0x000fc40003800200 */
[----:B------:R-:W-:Y:S01]  /*c120*/  PRMT R105, R105, 0x5410, R0 ;  /* 0x0000541069697816 */ /* 0x000fe20000000000 */
[----:B------:R-:W-:Y:S01]  /*c130*/  IMAD.MOV.U32 R0, RZ, RZ, R76 ;  /* 0x000000ffff007224 */ /* 0x000fe200078e004c */
[----:B------:R-:W-:Y:S01]  /*c140*/  BAR.SYNC.DEFER_BLOCKING 0x0 ;  /* 0x0000000000007b1d */ /* 0x000fe20000010000 */
[----:B------:R-:W-:Y:S02]  /*c150*/  ISETP.GE.AND P0, PT, R60, R62, PT ;  /* 0x0000003e3c00720c */ /* 0x000fe40003f06270 */
[----:B------:R-:W-:Y:S01]  /*c160*/  PRMT R106, R106, 0x5410, R3 ;  /* 0x000054106a6a7816 */ /* 0x000fe20000000003 */
[----:B------:R-:W-:Y:S01]  /*c170*/  IMAD.MOV.U32 R3, RZ, RZ, R78 ;  /* 0x000000ffff037224 */ /* 0x000fe200078e004e */
[----:B------:R-:W-:Y:S01]  /*c180*/  PRMT R100, R2, 0x7610, R100 ;  /* 0x0000761002647816 */ /* 0x000fe20000000064 */
[----:B------:R-:W-:Y:S01]  /*c190*/  IMAD.MOV.U32 R2, RZ, RZ, R77 ;  /* 0x000000ffff027224 */ /* 0x000fe200078e004d */
[----:B------:R-:W-:Y:S02]  /*c1a0*/  PRMT R101, R101, 0x5410, R0 ;  /* 0x0000541065657816 */ /* 0x000fe40000000000 */
[----:B------:R-:W-:-:S02]  /*c1b0*/  MOV R0, R70 ;  /* 0x0000004600007202 */ /* 0x000fc40000000f00 */
[----:B------:R-:W-:Y:S01]  /*c1c0*/  PRMT R102, R102, 0x5410, R3 ;  /* 0x0000541066667816 */ /* 0x000fe20000000003 */
[----:B------:R-:W-:Y:S01]  /*c1d0*/  IMAD.MOV.U32 R3, RZ, RZ, R71 ;  /* 0x000000ffff037224 */ /* 0x000fe200078e0047 */
[----:B------:R-:W-:Y:S01]  /*c1e0*/  PRMT R100, R100, 0x5410, R2 ;  /* 0x0000541064647816 */ /* 0x000fe20000000002 */
[----:B------:R-:W-:Y:S01]  /*c1f0*/  IMAD.MOV.U32 R2, RZ, RZ, R68 ;  /* 0x000000ffff027224 */ /* 0x000fe200078e0044 */
[----:B------:R-:W-:Y:S01]  /*c200*/  PRMT R98, R98, 0x5410, R0 ;  /* 0x0000541062627816 */ /* 0x000fe20000000000 */
[----:B------:R-:W-:-:S03]  /*c210*/  IMAD.MOV.U32 R0, RZ, RZ, R69 ;  /* 0x000000ffff007224 */ /* 0x000fc600078e0045 */
[----:B------:R-:W-:Y:S02]  /*c220*/  PRMT R97, R2, 0x7610, R97 ;  /* 0x0000761002617816 */ /* 0x000fe40000000061 */
[----:B------:R-:W-:Y:S01]  /*c230*/  PRMT R96, R3, 0x5410, R0 ;  /* 0x0000541003607816 */ /* 0x000fe20000000000 */
[----:B------:R-:W-:Y:S05]  /*c240*/  @P0 BRA `(.L_x_481) ;  /* 0x0000159000000947 */ /* 0x000fea0003800000 */
[----:B------:R-:W-:Y:S01]  /*c250*/  ISETP.GE.AND P0, PT, R61, c[0x0][0x27c], PT ;  /* 0x00009f003d007a0c */ /* 0x000fe20003f06270 */
[----:B------:R-:W-:-:S12]  /*c260*/  BSSY B0, `(.L_x_482) ;  /* 0x000006d000007945 */ /* 0x000fd80003800000 */
[----:B------:R-:W-:Y:S05]  /*c270*/  @P0 BRA `(.L_x_483) ;  /* 0x000006b000000947 */ /* 0x000fea0003800000 */
[----:B------:R-:W-:Y:S02]  /*c280*/  LEA.HI R2, R60, R60, RZ, 0x1 ;  /* 0x0000003c3c027211 */ /* 0x000fe400078f08ff */
[----:B------:R-:W-:Y:S02]  /*c290*/  MOV R3, c[0x0][0x27c] ;  /* 0x00009f0000037a02 */ /* 0x000fe40000000f00 */
[----:B------:R-:W-:Y:S02]  /*c2a0*/  LOP3.LUT R2, R2, 0x7fffffe, RZ, 0xc0, !PT ;  /* 0x07fffffe02027812 */ /* 0x000fe400078ec0ff */
[----:B------:R-:W-:Y:S02]  /*c2b0*/  SHF.L.U32 R0, R117, 0x6, RZ ;  /* 0x0000000675007819 */ /* 0x000fe400000006ff */
[----:B------:R-:W-:Y:S01]  /*c2c0*/  LEA.HI R3, R3, R48, RZ, 0x1d ;  /* 0x0000003003037211 */ /* 0x000fe200078fe8ff */
[----:B------:R-:W-:Y:S01]  /*c2d0*/  IMAD.IADD R2, R60, 0x1, -R2 ;  /* 0x000000013c027824 */ /* 0x000fe200078e0a02 */
[----:B------:R-:W-:-:S02]  /*c2e0*/  LOP3.LUT R0, R0, 0xc0, RZ, 0xc0, !PT ;  /* 0x000000c000007812 */ /* 0x000fc400078ec0ff */
[----:B------:R-:W-:Y:S02]  /*c2f0*/  SHF.R.S32.HI R6, RZ, 0x1f, R3 ;  /* 0x0000001fff067819 */ /* 0x000fe40000011403 */
[----:B------:R-:W-:Y:S02]  /*c300*/  LOP3.LUT R5, R0, 0x18, R61, 0xf8, !PT ;  /* 0x0000001800057812 */ /* 0x000fe400078ef83d */
[----:B------:R-:W-:Y:S02]  /*c310*/  SHF.R.U32.HI R8, RZ, 0x3, R0 ;  /* 0x00000003ff087819 */ /* 0x000fe40000011600 */
[----:B------:R-:W-:Y:S01]  /*c320*/  LEA.HI R6, R6, R3, RZ, 0x2 ;  /* 0x0000000306067211 */ /* 0x000fe200078f10ff */
[----:B------:R-:W-:Y:S01]  /*c330*/  IMAD.SHL.U32 R3, R3, 0x8, RZ ;  /* 0x0000000803037824 */ /* 0x000fe200078e00ff */
[----:B------:R-:W-:Y:S02]  /*c340*/  LEA R2, R92, R2, 0x3 ;  /* 0x000000025c027211 */ /* 0x000fe400078e18ff */
[----:B------:R-:W-:-:S02]  /*c350*/  LOP3.LUT R7, R5, R8, RZ, 0x3c, !PT ;  /* 0x0000000805077212 */ /* 0x000fc400078e3cff */
[----:B------:R-:W-:Y:S02]  /*c360*/  SHF.L.U32 R5, R2, 0x5, RZ ;  /* 0x0000000502057819 */ /* 0x000fe400000006ff */
[----:B------:R-:W-:Y:S02]  /*c370*/  LOP3.LUT R0, R0, 0x18, R3, 0xf8, !PT ;  /* 0x0000001800007812 */ /* 0x000fe400078ef803 */
[----:B------:R-:W-:Y:S01]  /*c380*/  SHF.L.U32 R2, R6, 0xa, RZ ;  /* 0x0000000a06027819 */ /* 0x000fe200000006ff */
[----:B------:R-:W-:Y:S01]  /*c390*/  IMAD.IADD R3, R5, 0x1, R7 ;  /* 0x0000000105037824 */ /* 0x000fe200078e0207 */
[----:B------:R-:W-:Y:S02]  /*c3a0*/  LOP3.LUT R0, R0, R8, RZ, 0x3c, !PT ;  /* 0x0000000800007212 */ /* 0x000fe400078e3cff */
[----:B------:R-:W-:Y:S02]  /*c3b0*/  LOP3.LUT R2, R2, 0x7ffff000, RZ, 0xc0, !PT ;  /* 0x7ffff00002027812 */ /* 0x000fe400078ec0ff */
[----:B------:R-:W-:-:S02]  /*c3c0*/  SHF.L.U32 R35, R3, 0x1, RZ ;  /* 0x0000000103237819 */ /* 0x000fc400000006ff */
[----:B------:R-:W-:Y:S02]  /*c3d0*/  IADD3 R0, R0, R2, R5 ;  /* 0x0000000200007210 */ /* 0x000fe40007ffe005 */
[--C-:B------:R-:W-:Y:S01]  /*c3e0*/  SHF.R.U64 R45, R18, 0x10, R19.reuse ;  /* 0x00000010122d7819 */ /* 0x100fe20000001213 */
[----:B------:R-:W1:Y:S01]  /*c3f0*/  LDS.128 R8, [R35+0x6080] ;  /* 0x0060800023087984 */ /* 0x000e620000000c00 */
[----:B------:R-:W-:Y:S01]  /*c400*/  SHF.L.U32 R33, R0, 0x1, RZ ;  /* 0x0000000100217819 */ /* 0x000fe200000006ff */
[----:B------:R-:W-:Y:S01]  /*c410*/  HADD2.F32 R0, -RZ, R27.H0_H0 ;  /* 0x2000001bff007230 */ /* 0x000fe20000004100 */
[----:B------:R-:W-:Y:S02]  /*c420*/  SHF.R.U32.HI R2, RZ, 0x10, R19 ;  /* 0x00000010ff027819 */ /* 0x000fe40000011613 */
[----:B------:R-:W-:Y:S01]  /*c430*/  SHF.R.U64 R47, R22, 0x10, R23 ;  /* 0x00000010162f7819 */ /* 0x000fe20000001217 */
[----:B------:R-:W2:Y:S01]  /*c440*/  LDS.128 R12, [R33+0x6080] ;  /* 0x00608000210c7984 */ /* 0x000ea20000000c00 */
[----:B------:R-:W-:-:S02]  /*c450*/  SHF.R.U64 R46, R20, 0x10, R21 ;  /* 0x00000010142e7819 */ /* 0x000fc40000001215 */
[--C-:B------:R-:W-:Y:S01]  /*c460*/  SHF.R.U64 R29, R16, 0x10, R17.reuse ;  /* 0x00000010101d7819 */ /* 0x100fe20000001211 */
[----:B------:R-:W-:Y:S01]  /*c470*/  HADD2.F32 R47, -RZ, R47.H0_H0 ;  /* 0x2000002fff2f7230 */ /* 0x000fe20000004100 */
[----:B------:R-:W-:Y:S01]  /*c480*/  SHF.R.U32.HI R16, RZ, 0x10, R17 ;  /* 0x00000010ff107819 */ /* 0x000fe20000011611 */
[----:B------:R-:W-:Y:S01]  /*c490*/  HADD2.F32 R46, -RZ, R46.H0_H0 ;  /* 0x2000002eff2e7230 */ /* 0x000fe20000004100 */
[----:B------:R-:W-:Y:S02]  /*c4a0*/  SHF.R.U32.HI R25, RZ, 0x10, R23 ;  /* 0x00000010ff197819 */ /* 0x000fe40000011617 */
[----:B------:R-:W-:-:S03]  /*c4b0*/  SHF.R.U32.HI R26, RZ, 0x10, R21 ;  /* 0x00000010ff1a7819 */ /* 0x000fc60000011615 */
[----:B------:R-:W-:Y:S02]  /*c4c0*/  HADD2.F32 R50, -RZ, R25.H0_H0 ;  /* 0x20000019ff327230 */ /* 0x000fe40000004100 */
[----:B-1----:R-:W-:Y:S02]  /*c4d0*/  HADD2.F32 R18, -RZ, R11.H0_H0 ;  /* 0x2000000bff127230 */ /* 0x002fe40000004100 */
[--C-:B------:R-:W-:Y:S02]  /*c4e0*/  HADD2.F32 R22, -RZ, R8.reuse.H0_H0 ;  /* 0x20000008ff167230 */ /* 0x100fe40000004100 */
[----:B------:R-:W-:Y:S01]  /*c4f0*/  HADD2.F32 R24, -RZ, R8.H1_H1 ;  /* 0x30000008ff187230 */ /* 0x000fe20000004100 */
[----:B------:R-:W-:Y:S01]  /*c500*/  FMUL.FTZ R7, R18, R0 ;  /* 0x0000000012077220 */ /* 0x000fe20000410000 */
[--C-:B------:R-:W-:Y:S02]  /*c510*/  HADD2.F32 R20, -RZ, R9.reuse.H0_H0 ;  /* 0x20000009ff147230 */ /* 0x100fe40000004100 */
[----:B------:R-:W-:-:S02]  /*c520*/  HADD2.F32 R19, -RZ, R9.H1_H1 ;  /* 0x30000009ff137230 */ /* 0x000fc40000004100 */
[--C-:B--2---:R-:W-:Y:S02]  /*c530*/  HADD2.F32 R6, -RZ, R13.reuse.H0_H0 ;  /* 0x2000000dff067230 */ /* 0x104fe40000004100 */
[----:B------:R-:W-:Y:S02]  /*c540*/  HADD2.F32 R8, -RZ, R13.H1_H1 ;  /* 0x3000000dff087230 */ /* 0x000fe40000004100 */
[--C-:B------:R-:W-:Y:S02]  /*c550*/  HADD2.F32 R5, -RZ, R15.reuse.H0_H0 ;  /* 0x2000000fff057230 */ /* 0x100fe40000004100 */
[----:B------:R-:W-:Y:S02]  /*c560*/  HADD2.F32 R3, -RZ, R15.H1_H1 ;  /* 0x3000000fff037230 */ /* 0x000fe40000004100 */
[--C-:B------:R-:W-:Y:S01]  /*c570*/  HADD2.F32 R9, -RZ, R12.reuse.H0_H0 ;  /* 0x2000000cff097230 */ /* 0x100fe20000004100 */
[----:B------:R-:W-:Y:S01]  /*c580*/  FMUL.FTZ R31, R5, R0 ;  /* 0x00000000051f7220 */ /* 0x000fe20000410000 */
[----:B------:R-:W-:-:S02]  /*c590*/  HADD2.F32 R13, -RZ, R12.H1_H1 ;  /* 0x3000000cff0d7230 */ /* 0x000fc40000004100 */
[----:B------:R-:W-:Y:S02]  /*c5a0*/  HADD2.F32 R12, -RZ, R30.H1_H1 ;  /* 0x3000001eff0c7230 */ /* 0x000fe40000004100 */
[----:B------:R-:W-:Y:S02]  /*c5b0*/  HADD2.F32 R15, -RZ, R2.H0_H0 ;  /* 0x20000002ff0f7230 */ /* 0x000fe40000004100 */
[----:B------:R-:W-:Y:S01]  /*c5c0*/  HADD2.F32 R2, -RZ, R27.H1_H1 ;  /* 0x3000001bff027230 */ /* 0x000fe20000004100 */
[----:B------:R-:W-:Y:S01]  /*c5d0*/  FFMA.FTZ R44, R5, R12, R7 ;  /* 0x0000000c052c7223 */ /* 0x000fe20000010007 */
[----:B------:R-:W-:Y:S01]  /*c5e0*/  HADD2.F32 R17, -RZ, R11.H1_H1 ;  /* 0x3000000bff117230 */ /* 0x000fe20000004100 */
[-C--:B------:R-:W-:Y:S01]  /*c5f0*/  FMUL.FTZ R7, R3, R15.reuse ;  /* 0x0000000f03077220 */ /* 0x080fe20000410000 */
[----:B------:R-:W-:Y:S01]  /*c600*/  HADD2.F32 R11, -RZ, R32.H0_H0 ;  /* 0x20000020ff0b7230 */ /* 0x000fe20000004100 */
[-C--:B------:R-:W-:Y:S01]  /*c610*/  FMUL.FTZ R5, R20, R2.reuse ;  /* 0x0000000214057220 */ /* 0x080fe20000410000 */
[----:B------:R-:W-:Y:S01]  /*c620*/  HADD2.F32 R21, -RZ, R10.H0_H0 ;  /* 0x2000000aff157230 */ /* 0x000fe20000004100 */
[C---:B------:R-:W-:Y:S01]  /*c630*/  FMUL.FTZ R27, R6.reuse, R2 ;  /* 0x00000002061b7220 */ /* 0x040fe20000410000 */
[----:B------:R-:W-:Y:S01]  /*c640*/  HADD2.F32 R2, -RZ, R30.H0_H0 ;  /* 0x2000001eff027230 */ /* 0x000fe20000004100 */
[----:B------:R-:W-:Y:S01]  /*c650*/  FMUL.FTZ R0, R17, R15 ;  /* 0x0000000f11007220 */ /* 0x000fe20000410000 */
[----:B------:R-:W-:Y:S01]  /*c660*/  HADD2.F32 R15, -RZ, R16.H0_H0 ;  /* 0x20000010ff0f7230 */ /* 0x000fe20000004100 */
[----:B------:R-:W-:Y:S01]  /*c670*/  FFMA.FTZ R32, R6, R11, R5 ;  /* 0x0000000b06207223 */ /* 0x000fe20000010005 */
[----:B------:R-:W-:Y:S01]  /*c680*/  HADD2.F32 R6, -RZ, R49.H0_H0 ;  /* 0x20000031ff067230 */ /* 0x000fe20000004100 */
[----:B------:R-:W-:Y:S01]  /*c690*/  FMUL.FTZ R5, R22, R2 ;  /* 0x0000000216057220 */ /* 0x000fe20000410000 */
[----:B------:R-:W-:Y:S01]  /*c6a0*/  HADD2.F32 R49, -RZ, R26.H0_H0 ;  /* 0x2000001aff317230 */ /* 0x000fe20000004100 */
[----:B------:R-:W-:Y:S01]  /*c6b0*/  FFMA.FTZ R34, R3, R50, R0 ;  /* 0x0000003203227223 */ /* 0x000fe20000010000 */
[----:B------:R-:W-:Y:S01]  /*c6c0*/  HADD2.F32 R23, -RZ, R10.H1_H1 ;  /* 0x3000000aff177230 */ /* 0x000fe20000004100 */
[----:B------:R-:W-:Y:S01]  /*c6d0*/  FMUL.FTZ R3, R19, R15 ;  /* 0x0000000f13037220 */ /* 0x000fe20000410000 */
[--C-:B------:R-:W-:Y:S01]  /*c6e0*/  HADD2.F32 R10, -RZ, R14.reuse.H0_H0 ;  /* 0x2000000eff0a7230 */ /* 0x100fe20000004100 */
[C---:B------:R-:W-:Y:S01]  /*c6f0*/  FFMA.FTZ R28, R9.reuse, R6, R5 ;  /* 0x00000006091c7223 */ /* 0x040fe20000010005 */
[----:B------:R-:W-:Y:S01]  /*c700*/  HADD2.F32 R0, -RZ, R51.H0_H0 ;  /* 0x20000033ff007230 */ /* 0x000fe20000004100 */
[C---:B------:R-:W-:Y:S01]  /*c710*/  FFMA.FTZ R30, R8.reuse, R49, R3 ;  /* 0x00000031081e7223 */ /* 0x040fe20000010003 */
[----:B------:R-:W-:Y:S01]  /*c720*/  HADD2.F32 R5, -RZ, R29.H0_H0 ;  /* 0x2000001dff057230 */ /* 0x000fe20000004100 */
[----:B------:R-:W-:Y:S01]  /*c730*/  FMUL.FTZ R26, R8, R15 ;  /* 0x0000000f081a7220 */ /* 0x000fe20000410000 */
[----:B------:R-:W-:Y:S01]  /*c740*/  HADD2.F32 R3, -RZ, R51.H1_H1 ;  /* 0x30000033ff037230 */ /* 0x000fe20000004100 */
[----:B------:R-:W-:Y:S01]  /*c750*/  FMUL.FTZ R16, R9, R2 ;  /* 0x0000000209107220 */ /* 0x000fe20000410000 */
[----:B------:R-:W-:Y:S01]  /*c760*/  HADD2.F32 R9, -RZ, R45.H0_H0 ;  /* 0x2000002dff097230 */ /* 0x000fe20000004100 */
[-C--:B------:R-:W-:Y:S01]  /*c770*/  FMUL.FTZ R2, R21, R0.reuse ;  /* 0x0000000015027220 */ /* 0x080fe20000410000 */
[----:B------:R-:W-:Y:S01]  /*c780*/  HADD2.F32 R14, -RZ, R14.H1_H1 ;  /* 0x3000000eff0e7230 */ /* 0x000fe20000004100 */
[----:B------:R-:W-:-:S02]  /*c790*/  FMUL.FTZ R8, R10, R0 ;  /* 0x000000000a087220 */ /* 0x000fc40000410000 */
[----:B------:R-:W-:Y:S02]  /*c7a0*/  FMUL.FTZ R0, R24, R5 ;  /* 0x0000000518007220 */ /* 0x000fe40000410000 */
[----:B------:R-:W-:Y:S02]  /*c7b0*/  FFMA.FTZ R29, R10, R3, R2 ;  /* 0x000000030a1d7223 */ /* 0x000fe40000010002 */
[----:B------:R-:W-:Y:S02]  /*c7c0*/  FMUL.FTZ R2, R23, R9 ;  /* 0x0000000917027220 */ /* 0x000fe40000410000 */
[C---:B------:R-:W-:Y:S02]  /*c7d0*/  FFMA.FTZ R15, R13.reuse, R46, R0 ;  /* 0x0000002e0d0f7223 */ /* 0x040fe40000010000 */
[----:B------:R-:W-:Y:S02]  /*c7e0*/  FMUL.FTZ R5, R13, R5 ;  /* 0x000000050d057220 */ /* 0x000fe40000410000 */
[----:B------:R-:W-:Y:S01]  /*c7f0*/  FMUL.FTZ R0, R14, R9 ;  /* 0x000000090e007220 */ /* 0x000fe20000410000 */
[----:B------:R-:W-:Y:S01]  /*c800*/  F2FP.PACK_AB R9, R30, R32 ;  /* 0x000000201e09723e */ /* 0x000fe200000000ff */
[----:B------:R-:W-:-:S02]  /*c810*/  FFMA.FTZ R10, R18, R12, -R31 ;  /* 0x0000000c120a7223 */ /* 0x000fc4000001081f */
[----:B------:R-:W-:Y:S02]  /*c820*/  FFMA.FTZ R25, R14, R47, R2 ;  /* 0x0000002f0e197223 */ /* 0x000fe40000010002 */
[----:B------:R-:W-:Y:S01]  /*c830*/  FFMA.FTZ R12, R20, R11, -R27 ;  /* 0x0000000b140c7223 */ /* 0x000fe2000001081b */
[----:B------:R-:W-:Y:S01]  /*c840*/  F2FP.PACK_AB R11, R34, R44 ;  /* 0x0000002c220b723e */ /* 0x000fe200000000ff */
[----:B------:R-:W-:Y:S02]  /*c850*/  FFMA.FTZ R13, R19, R49, -R26 ;  /* 0x00000031130d7223 */ /* 0x000fe4000001081a */
        /* <DEDUP_REMOVED lines=8> */
[----:B------:R-:W-:-:S02]  /*c8e0*/  F2FP.PACK_AB R10, R25, R29 ;  /* 0x0000001d190a723e */ /* 0x000fc400000000ff */
[----:B------:R-:W-:Y:S02]  /*c8f0*/  F2FP.PACK_AB R12, R2, R6 ;  /* 0x00000006020c723e */ /* 0x000fe400000000ff */
[----:B------:R-:W-:-:S05]  /*c900*/  F2FP.PACK_AB R14, R0, R3 ;  /* 0x00000003000e723e */ /* 0x000fca00000000ff */
[----:B------:R1:W-:Y:S04]  /*c910*/  STS.128 [R35+0x6080], R12 ;  /* 0x0060800c23007388 */ /* 0x0003e80000000c00 */
[----:B------:R1:W-:Y:S02]  /*c920*/  STS.128 [R33+0x6080], R8 ;  /* 0x0060800821007388 */ /* 0x0003e40000000c00 */
.L_x_483:
[----:B------:R-:W-:Y:S05]  /*c930*/  BSYNC B0 ;  /* 0x0000000000007941 */ /* 0x000fea0003800000 */
.L_x_482:
[----:B------:R-:W-:Y:S01]  /*c940*/  IADD3 R0, R61, 0x10, RZ ;  /* 0x000000103d007810 */ /* 0x000fe20007ffe0ff */
[----:B------:R-:W-:Y:S03]  /*c950*/  BSSY B0, `(.L_x_484) ;  /* 0x0000074000007945 */ /* 0x000fe60003800000 */
[----:B------:R-:W-:-:S13]  /*c960*/  ISETP.GE.AND P0, PT, R0, c[0x0][0x27c], PT ;  /* 0x00009f0000007a0c */ /* 0x000fda0003f06270 */
[----:B------:R-:W-:Y:S05]  /*c970*/  @P0 BRA `(.L_x_485) ;  /* 0x0000071000000947 */ /* 0x000fea0003800000 */
[----:B------:R-:W-:Y:S01]  /*c980*/  SHF.R.S32.HI R6, RZ, 0x1f, R0 ;  /* 0x0000001fff067819 */ /* 0x000fe20000011400 */
[----:B------:R-:W-:Y:S01]  /*c990*/  IMAD.SHL.U32 R7, R117, 0x40, RZ ;  /* 0x0000004075077824 */ /* 0x000fe200078e00ff */
[----:B------:R-:W-:Y:S01]  /*c9a0*/  LEA.HI R5, R60, R60, RZ, 0x1 ;  /* 0x0000003c3c057211 */ /* 0x000fe200078f08ff */
[----:B-1----:R-:W-:Y:S01]  /*c9b0*/  IMAD.MOV.U32 R8, RZ, RZ, c[0x0][0x27c] ;  /* 0x00009f00ff087624 */ /* 0x002fe200078e00ff */
[CC--:B------:R-:W-:Y:S02]  /*c9c0*/  LEA.HI R3, R6.reuse, R0.reuse, RZ, 0x3 ;  /* 0x0000000006037211 */ /* 0x0c0fe400078f18ff */
[----:B------:R-:W-:Y:S02]  /*c9d0*/  LOP3.LUT R5, R5, 0x7fffffe, RZ, 0xc0, !PT ;  /* 0x07fffffe05057812 */ /* 0x000fe400078ec0ff */
[----:B------:R-:W-:Y:S02]  /*c9e0*/  LEA.HI R6, R6, R0, RZ, 0x5 ;  /* 0x0000000006067211 */ /* 0x000fe400078f28ff */
[----:B------:R-:W-:-:S02]  /*c9f0*/  SHF.R.S32.HI R2, RZ, 0x3, R3 ;  /* 0x00000003ff027819 */ /* 0x000fc40000011403 */
[----:B------:R-:W-:Y:S01]  /*ca00*/  LOP3.LUT R0, R7, 0xc0, RZ, 0xc0, !PT ;  /* 0x000000c007007812 */ /* 0x000fe200078ec0ff */
[----:B------:R-:W-:Y:S01]  /*ca10*/  IMAD.SHL.U32 R6, R6, 0x80, RZ ;  /* 0x0000008006067824 */ /* 0x000fe200078e00ff */
[----:B------:R-:W-:Y:S02]  /*ca20*/  IADD3 R5, R60, -R5, RZ ;  /* 0x800000053c057210 */ /* 0x000fe40007ffe0ff */
[----:B------:R-:W-:Y:S02]  /*ca30*/  LEA.HI R2, R8, R2, RZ, 0x1d ;  /* 0x0000000208027211 */ /* 0x000fe400078fe8ff */
[----:B------:R-:W-:Y:S02]  /*ca40*/  LOP3.LUT R7, R0, 0x18, R3, 0xf8, !PT ;  /* 0x0000001800077812 */ /* 0x000fe400078ef803 */
[----:B------:R-:W-:Y:S02]  /*ca50*/  SHF.R.U32.HI R9, RZ, 0x3, R0 ;  /* 0x00000003ff097819 */ /* 0x000fe40000011600 */
[----:B------:R-:W-:-:S02]  /*ca60*/  LEA R3, R92, R5, 0x3 ;  /* 0x000000055c037211 */ /* 0x000fc400078e18ff */
[----:B------:R-:W-:Y:S02]  /*ca70*/  LOP3.LUT R8, R6, 0x7ffff000, RZ, 0xc0, !PT ;  /* 0x7ffff00006087812 */ /* 0x000fe400078ec0ff */
[----:B------:R-:W-:Y:S02]  /*ca80*/  SHF.R.S32.HI R5, RZ, 0x1f, R2 ;  /* 0x0000001fff057819 */ /* 0x000fe40000011402 */
[----:B------:R-:W-:Y:S01]  /*ca90*/  LOP3.LUT R6, R7, R9, RZ, 0x3c, !PT ;  /* 0x0000000907067212 */ /* 0x000fe200078e3cff */
[----:B------:R-:W-:Y:S01]  /*caa0*/  IMAD.SHL.U32 R7, R3, 0x20, RZ ;  /* 0x0000002003077824 */ /* 0x000fe200078e00ff */
[----:B------:R-:W-:Y:S02]  /*cab0*/  SHF.L.U32 R3, R2, 0x3, RZ ;  /* 0x0000000302037819 */ /* 0x000fe400000006ff */
[----:B------:R-:W-:Y:S02]  /*cac0*/  LEA.HI R2, R5, R2, RZ, 0x2 ;  /* 0x0000000205027211 */ /* 0x000fe400078f10ff */
[----:B------:R-:W-:-:S02]  /*cad0*/  LOP3.LUT R3, R0, 0x18, R3, 0xf8, !PT ;  /* 0x0000001800037812 */ /* 0x000fc400078ef803 */
[----:B------:R-:W-:Y:S01]  /*cae0*/  IADD3 R5, R6, R8, R7 ;  /* 0x0000000806057210 */ /* 0x000fe20007ffe007 */
[----:B------:R-:W-:Y:S01]  /*caf0*/  IMAD.SHL.U32 R0, R2, 0x400, RZ ;  /* 0x0000040002007824 */ /* 0x000fe200078e00ff */
[----:B------:R-:W-:Y:S01]  /*cb00*/  LOP3.LUT R3, R3, R9, RZ, 0x3c, !PT ;  /* 0x0000000903037212 */ /* 0x000fe200078e3cff */
[----:B------:R-:W-:Y:S01]  /*cb10*/  HADD2.F32 R2, -RZ, R63.H0_H0 ;  /* 0x2000003fff027230 */ /* 0x000fe20000004100 */
[----:B------:R-:W-:Y:S02]  /*cb20*/  SHF.L.U32 R44, R5, 0x1, RZ ;  /* 0x00000001052c7819 */ /* 0x000fe400000006ff */
[----:B------:R-:W-:Y:S02]  /*cb30*/  LOP3.LUT R0, R0, 0x7ffff000, RZ, 0xc0, !PT ;  /* 0x7ffff00000007812 */ /* 0x000fe400078ec0ff */
[----:B------:R-:W-:Y:S01]  /*cb40*/  SHF.R.U64 R45, R36, 0x10, R37 ;  /* 0x00000010242d7819 */ /* 0x000fe20000001225 */
[----:B------:R-:W1:Y:S01]  /*cb50*/  LDS.128 R8, [R44+0x6080] ;  /* 0x006080002c087984 */ /* 0x000e620000000c00 */
[----:B------:R-:W-:-:S02]  /*cb60*/  IADD3 R0, R3, R0, R7 ;  /* 0x0000000003007210 */ /* 0x000fc40007ffe007 */
[----:B------:R-:W-:Y:S02]  /*cb70*/  SHF.R.U32.HI R16, RZ, 0x10, R37 ;  /* 0x00000010ff107819 */ /* 0x000fe40000011625 */
[--C-:B------:R-:W-:Y:S01]  /*cb80*/  SHF.R.U64 R36, R40, 0x10, R41.reuse ;  /* 0x0000001028247819 */ /* 0x100fe20000001229 */
[----:B------:R-:W-:Y:S01]  /*cb90*/  IMAD.SHL.U32 R33, R0, 0x2, RZ ;  /* 0x0000000200217824 */ /* 0x000fe200078e00ff */
[----:B------:R-:W-:Y:S01]  /*cba0*/  SHF.R.U32.HI R0, RZ, 0x10, R41 ;  /* 0x00000010ff007819 */ /* 0x000fe20000011629 */
[----:B------:R-:W-:Y:S01]  /*cbb0*/  HADD2.F32 R40, -RZ, R16.H0_H0 ;  /* 0x20000010ff287230 */ /* 0x000fe20000004100 */
[----:B------:R-:W-:Y:S02]  /*cbc0*/  SHF.R.U32.HI R17, RZ, 0x10, R43 ;  /* 0x00000010ff117819 */ /* 0x000fe4000001162b */
[----:B------:R-:W2:Y:S01]  /*cbd0*/  LDS.128 R12, [R33+0x6080] ;  /* 0x00608000210c7984 */ /* 0x000ea20000000c00 */
[--C-:B------:R-:W-:Y:S02]  /*cbe0*/  SHF.R.U32.HI R18, RZ, 0x10, R39.reuse ;  /* 0x00000010ff127819 */ /* 0x100fe40000011627 */
[----:B------:R-:W-:-:S02]  /*cbf0*/  SHF.R.U64 R38, R38, 0x10, R39 ;  /* 0x0000001026267819 */ /* 0x000fc40000001227 */
[----:B------:R-:W-:Y:S01]  /*cc00*/  SHF.R.U64 R30, R42, 0x10, R43 ;  /* 0x000000102a1e7819 */ /* 0x000fe2000000122b */
[----:B------:R-:W-:Y:S02]  /*cc10*/  HADD2.F32 R39, -RZ, R18.H0_H0 ;  /* 0x20000012ff277230 */ /* 0x000fe40000004100 */
[----:B------:R-:W-:Y:S02]  /*cc20*/  HADD2.F32 R38, -RZ, R38.H0_H0 ;  /* 0x20000026ff267230 */ /* 0x000fe40000004100 */
[----:B-1----:R-:W-:Y:S02]  /*cc30*/  HADD2.F32 R20, -RZ, R9.H0_H0 ;  /* 0x20000009ff147230 */ /* 0x002fe40000004100 */
[--C-:B------:R-:W-:Y:S02]  /*cc40*/  HADD2.F32 R22, -RZ, R11.reuse.H0_H0 ;  /* 0x2000000bff167230 */ /* 0x100fe40000004100 */
[----:B------:R-:W-:Y:S01]  /*cc50*/  HADD2.F32 R21, -RZ, R11.H1_H1 ;  /* 0x3000000bff157230 */ /* 0x000fe20000004100 */
[----:B------:R-:W-:Y:S01]  /*cc60*/  FMUL.FTZ R7, R20, R2 ;  /* 0x0000000214077220 */ /* 0x000fe20000410000 */
[----:B------:R-:W-:-:S02]  /*cc70*/  HADD2.F32 R11, -RZ, R88.H1_H1 ;  /* 0x30000058ff0b7230 */ /* 0x000fc40000004100 */
[----:B------:R-:W-:Y:S02]  /*cc80*/  HADD2.F32 R19, -RZ, R9.H1_H1 ;  /* 0x30000009ff137230 */ /* 0x000fe40000004100 */
[----:B------:R-:W-:Y:S02]  /*cc90*/  HADD2.F32 R24, -RZ, R8.H0_H0 ;  /* 0x20000008ff187230 */ /* 0x000fe40000004100 */
[--C-:B--2---:R-:W-:Y:S02]  /*cca0*/  HADD2.F32 R6, -RZ, R13.reuse.H0_H0 ;  /* 0x2000000dff067230 */ /* 0x104fe40000004100 */
[----:B------:R-:W-:Y:S02]  /*ccb0*/  HADD2.F32 R5, -RZ, R13.H1_H1 ;  /* 0x3000000dff057230 */ /* 0x000fe40000004100 */
[----:B------:R-:W-:Y:S01]  /*ccc0*/  HADD2.F32 R13, -RZ, R0.H0_H0 ;  /* 0x20000000ff0d7230 */ /* 0x000fe20000004100 */
[C---:B------:R-:W-:Y:S01]  /*ccd0*/  FFMA.FTZ R37, R6.reuse, R11, R7 ;  /* 0x0000000b06257223 */ /* 0x040fe20000010007 */
[----:B------:R-:W-:Y:S01]  /*cce0*/  HADD2.F32 R0, -RZ, R63.H1_H1 ;  /* 0x3000003fff007230 */ /* 0x000fe20000004100 */
[----:B------:R-:W-:Y:S01]  /*ccf0*/  FMUL.FTZ R34, R6, R2 ;  /* 0x0000000206227220 */ /* 0x000fe20000410000 */
[----:B------:R-:W-:Y:S01]  /*cd00*/  HADD2.F32 R3, -RZ, R15.H0_H0 ;  /* 0x2000000fff037230 */ /* 0x000fe20000004100 */
[-C--:B------:R-:W-:Y:S01]  /*cd10*/  FMUL.FTZ R6, R19, R13.reuse ;  /* 0x0000000d13067220 */ /* 0x080fe20000410000 */
[----:B------:R-:W-:Y:S01]  /*cd20*/  HADD2.F32 R7, -RZ, R89.H1_H1 ;  /* 0x30000059ff077230 */ /* 0x000fe20000004100 */
[----:B------:R-:W-:Y:S01]  /*cd30*/  FMUL.FTZ R2, R22, R0 ;  /* 0x0000000016027220 */ /* 0x000fe20000410000 */
[----:B------:R-:W-:Y:S01]  /*cd40*/  HADD2.F32 R9, -RZ, R12.H0_H0 ;  /* 0x2000000cff097230 */ /* 0x000fe20000004100 */
[----:B------:R-:W-:Y:S01]  /*cd50*/  FMUL.FTZ R31, R5, R13 ;  /* 0x0000000d051f7220 */ /* 0x000fe20000410000 */
[----:B------:R-:W-:Y:S01]  /*cd60*/  HADD2.F32 R13, -RZ, R17.H0_H0 ;  /* 0x20000011ff0d7230 */ /* 0x000fe20000004100 */
[----:B------:R-:W-:Y:S01]  /*cd70*/  FFMA.FTZ R32, R3, R7, R2 ;  /* 0x0000000703207223 */ /* 0x000fe20000010002 */
[----:B------:R-:W-:Y:S01]  /*cd80*/  HADD2.F32 R2, -RZ, R88.H0_H0 ;  /* 0x20000058ff027230 */ /* 0x000fe20000004100 */
[----:B------:R-:W-:Y:S01]  /*cd90*/  FFMA.FTZ R35, R5, R40, R6 ;  /* 0x0000002805237223 */ /* 0x000fe20000010006 */
[----:B------:R-:W-:Y:S01]  /*cda0*/  HADD2.F32 R6, -RZ, R90.H0_H0 ;  /* 0x2000005aff067230 */ /* 0x000fe20000004100 */
[----:B------:R-:W-:Y:S01]  /*cdb0*/  FMUL.FTZ R27, R3, R0 ;  /* 0x00000000031b7220 */ /* 0x000fe20000410000 */
[----:B------:R-:W-:Y:S01]  /*cdc0*/  HADD2.F32 R26, -RZ, R8.H1_H1 ;  /* 0x30000008ff1a7230 */ /* 0x000fe20000004100 */
[----:B------:R-:W-:Y:S01]  /*cdd0*/  FMUL.FTZ R5, R24, R2 ;  /* 0x0000000218057220 */ /* 0x000fe20000410000 */
[----:B------:R-:W-:Y:S01]  /*cde0*/  HADD2.F32 R8, -RZ, R15.H1_H1 ;  /* 0x3000000fff087230 */ /* 0x000fe20000004100 */
[----:B------:R-:W-:Y:S01]  /*cdf0*/  FMUL.FTZ R3, R21, R13 ;  /* 0x0000000d15037220 */ /* 0x000fe20000410000 */
[--C-:B------:R-:W-:Y:S01]  /*ce00*/  HADD2.F32 R23, -RZ, R10.reuse.H0_H0 ;  /* 0x2000000aff177230 */ /* 0x100fe20000004100 */
[C---:B------:R-:W-:Y:S01]  /*ce10*/  FFMA.FTZ R28, R9.reuse, R6, R5 ;  /* 0x00000006091c7223 */ /* 0x040fe20000010005 */
[----:B------:R-:W-:Y:S01]  /*ce20*/  HADD2.F32 R25, -RZ, R10.H1_H1 ;  /* 0x3000000aff197230 */ /* 0x000fe20000004100 */
[C---:B------:R-:W-:Y:S01]  /*ce30*/  FFMA.FTZ R29, R8.reuse, R39, R3 ;  /* 0x00000027081d7223 */ /* 0x040fe20000010003 */
[----:B------:R-:W-:Y:S01]  /*ce40*/  HADD2.F32 R10, -RZ, R14.H0_H0 ;  /* 0x2000000eff0a7230 */ /* 0x000fe20000004100 */
[----:B------:R-:W-:Y:S01]  /*ce50*/  FMUL.FTZ R17, R8, R13 ;  /* 0x0000000d08117220 */ /* 0x000fe20000410000 */
[----:B------:R-:W-:Y:S01]  /*ce60*/  HADD2.F32 R0, -RZ, R89.H0_H0 ;  /* 0x20000059ff007230 */ /* 0x000fe20000004100 */
[----:B------:R-:W-:Y:S01]  /*ce70*/  FMUL.FTZ R16, R9, R2 ;  /* 0x0000000209107220 */ /* 0x000fe20000410000 */
[----:B------:R-:W-:Y:S01]  /*ce80*/  HADD2.F32 R5, -RZ, R36.H0_H0 ;  /* 0x20000024ff057230 */ /* 0x000fe20000004100 */
[----:B------:R-:W-:Y:S01]  /*ce90*/  FFMA.FTZ R13, R19, R40, -R31 ;  /* 0x00000028130d7223 */ /* 0x000fe2000001081f */
[----:B------:R-:W-:Y:S01]  /*cea0*/  HADD2.F32 R3, -RZ, R90.H1_H1 ;  /* 0x3000005aff037230 */ /* 0x000fe20000004100 */
[-C--:B------:R-:W-:Y:S01]  /*ceb0*/  FMUL.FTZ R2, R23, R0.reuse ;  /* 0x0000000017027220 */ /* 0x080fe20000410000 */
[----:B------:R-:W-:Y:S01]  /*cec0*/  HADD2.F32 R12, -RZ, R12.H1_H1 ;  /* 0x3000000cff0c7230 */ /* 0x000fe20000004100 */
[----:B------:R-:W-:Y:S01]  /*ced0*/  FMUL.FTZ R8, R10, R0 ;  /* 0x000000000a087220 */ /* 0x000fe20000410000 */
[----:B------:R-:W-:Y:S01]  /*cee0*/  HADD2.F32 R9, -RZ, R30.H0_H0 ;  /* 0x2000001eff097230 */ /* 0x000fe20000004100 */
[----:B------:R-:W-:Y:S01]  /*cef0*/  FMUL.FTZ R0, R26, R5 ;  /* 0x000000051a007220 */ /* 0x000fe20000410000 */
[----:B------:R-:W-:Y:S01]  /*cf00*/  HADD2.F32 R36, -RZ, R45.H0_H0 ;  /* 0x2000002dff247230 */ /* 0x000fe20000004100 */
[----:B------:R-:W-:Y:S01]  /*cf10*/  FFMA.FTZ R30, R10, R3, R2 ;  /* 0x000000030a1e7223 */ /* 0x000fe20000010002 */
[----:B------:R-:W-:Y:S01]  /*cf20*/  HADD2.F32 R14, -RZ, R14.H1_H1 ;  /* 0x3000000eff0e7230 */ /* 0x000fe20000004100 */
[----:B------:R-:W-:-:S02]  /*cf30*/  FMUL.FTZ R2, R25, R9 ;  /* 0x0000000919027220 */ /* 0x000fc40000410000 */
[C---:B------:R-:W-:Y:S02]  /*cf40*/  FFMA.FTZ R15, R12.reuse, R36, R0 ;  /* 0x000000240c0f7223 */ /* 0x040fe40000010000 */
[----:B------:R-:W-:Y:S02]  /*cf50*/  FMUL.FTZ R5, R12, R5 ;  /* 0x000000050c057220 */ /* 0x000fe40000410000 */
[C---:B------:R-:W-:Y:S01]  /*cf60*/  FMUL.FTZ R0, R14.reuse, R9 ;  /* 0x000000090e007220 */ /* 0x040fe20000410000 */
[----:B------:R-:W-:Y:S01]  /*cf70*/  F2FP.PACK_AB R9, R35, R37 ;  /* 0x000000252309723e */ /* 0x000fe200000000ff */
[----:B------:R-:W-:Y:S02]  /*cf80*/  FFMA.FTZ R18, R14, R38, R2 ;  /* 0x000000260e127223 */ /* 0x000fe40000010002 */
[----:B------:R-:W-:Y:S01]  /*cf90*/  FFMA.FTZ R12, R20, R11, -R34 ;  /* 0x0000000b140c7223 */ /* 0x000fe20000010822 */
[----:B------:R-:W-:Y:S01]  /*cfa0*/  F2FP.PACK_AB R11, R29, R32 ;  /* 0x000000201d0b723e */ /* 0x000fe200000000ff */
[----:B------:R-:W-:-:S02]  /*cfb0*/  FFMA.FTZ R10, R22, R7, -R27 ;  /* 0x00000007160a7223 */ /* 0x000fc4000001081b */
[----:B------:R-:W-:Y:S01]  /*cfc0*/  FFMA.FTZ R7, R21, R39, -R17 ;  /* 0x0000002715077223 */ /* 0x000fe20000010811 */
[----:B------:R-:W-:Y:S01]  /*cfd0*/  F2FP.PACK_AB R13, R13, R12 ;  /* 0x0000000c0d0d723e */ /* 0x000fe200000000ff */
[----:B------:R-:W-:Y:S02]  /*cfe0*/  FFMA.FTZ R6, R24, R6, -R16 ;  /* 0x0000000618067223 */ /* 0x000fe40000010810 */
[----:B------:R-:W-:Y:S01]  /*cff0*/  FFMA.FTZ R3, R23, R3, -R8 ;  /* 0x0000000317037223 */ /* 0x000fe20000010808 */
[----:B------:R-:W-:Y:S01]  /*d000*/  F2FP.PACK_AB R8, R15, R28 ;  /* 0x0000001c0f08723e */ /* 0x000fe200000000ff */
[----:B------:R-:W-:Y:S01]  /*d010*/  FFMA.FTZ R2, R26, R36, -R5 ;  /* 0x000000241a027223 */ /* 0x000fe20000010805 */
[----:B------:R-:W-:Y:S01]  /*d020*/  F2FP.PACK_AB R15, R7, R10 ;  /* 0x0000000a070f723e */ /* 0x000fe200000000ff */
[----:B------:R-:W-:Y:S01]  /*d030*/  FFMA.FTZ R0, R25, R38, -R0 ;  /* 0x0000002619007223 */ /* 0x000fe20000010800 */
[----:B------:R-:W-:Y:S02]  /*d040*/  F2FP.PACK_AB R10, R18, R30 ;  /* 0x0000001e120a723e */ /* 0x000fe400000000ff */
[----:B------:R-:W-:-:S02]  /*d050*/  F2FP.PACK_AB R12, R2, R6 ;  /* 0x00000006020c723e */ /* 0x000fc400000000ff */
[----:B------:R-:W-:-:S05]  /*d060*/  F2FP.PACK_AB R14, R0, R3 ;  /* 0x00000003000e723e */ /* 0x000fca00000000ff */
[----:B------:R1:W-:Y:S04]  /*d070*/  STS.128 [R44+0x6080], R12 ;  /* 0x0060800c2c007388 */ /* 0x0003e80000000c00 */
[----:B------:R1:W-:Y:S02]  /*d080*/  STS.128 [R33+0x6080], R8 ;  /* 0x0060800821007388 */ /* 0x0003e40000000c00 */
.L_x_485:
[----:B------:R-:W-:Y:S05]  /*d090*/  BSYNC B0 ;  /* 0x0000000000007941 */ /* 0x000fea0003800000 */
.L_x_484:
[----:B------:R-:W-:-:S04]  /*d0a0*/  IADD3 R0, R61, 0x20, RZ ;  /* 0x000000203d007810 */ /* 0x000fc80007ffe0ff */
        /* <DEDUP_REMOVED lines=30> */
[----:B------:R-:W-:Y:S01]  /*d290*/  SHF.R.U32.HI R16, RZ, 0x10, R53 ;  /* 0x00000010ff107819 */ /* 0x000fe20000011635 */
[----:B------:R-:W1:Y:S01]  /*d2a0*/  LDS.128 R8, [R36+0x6080] ;  /* 0x0060800024087984 */ /* 0x000e620000000c00 */
[----:B------:R-:W-:-:S02]  /*d2b0*/  IADD3 R0, R3, R0, R7 ;  /* 0x0000000003007210 */ /* 0x000fc40007ffe007 */
[----:B------:R-:W-:Y:S01]  /*d2c0*/  SHF.R.U32.HI R17, RZ, 0x10, R59 ;  /* 0x00000010ff117819 */ /* 0x000fe2000001163b */
[----:B------:R-:W-:Y:S01]  /*d2d0*/  HADD2.F32 R42, -RZ, R16.H0_H0 ;  /* 0x20000010ff2a7230 */ /* 0x000fe20000004100 */
[----:B------:R-:W-:Y:S01]  /*d2e0*/  SHF.R.U32.HI R18, RZ, 0x10, R55 ;  /* 0x00000010ff127819 */ /* 0x000fe20000011637 */
[----:B------:R-:W-:Y:S01]  /*d2f0*/  IMAD.SHL.U32 R33, R0, 0x2, RZ ;  /* 0x0000000200217824 */ /* 0x000fe200078e00ff */
[--C-:B------:R-:W-:Y:S02]  /*d300*/  SHF.R.U32.HI R0, RZ, 0x10, R57.reuse ;  /* 0x00000010ff007819 */ /* 0x100fe40000011639 */
[----:B------:R-:W-:Y:S01]  /*d310*/  SHF.R.U64 R30, R56, 0x10, R57 ;  /* 0x00000010381e7819 */ /* 0x000fe20000001239 */
[----:B------:R-:W-:Y:S01]  /*d320*/  HADD2.F32 R41, -RZ, R18.H0_H0 ;  /* 0x20000012ff297230 */ /* 0x000fe20000004100 */
[----:B------:R-:W2:Y:S01]  /*d330*/  LDS.128 R12, [R33+0x6080] ;  /* 0x00608000210c7984 */ /* 0x000ea20000000c00 */
[----:B------:R-:W-:Y:S02]  /*d340*/  SHF.R.U64 R38, R52, 0x10, R53 ;  /* 0x0000001034267819 */ /* 0x000fe40000001235 */
[----:B------:R-:W-:-:S02]  /*d350*/  SHF.R.U64 R35, R58, 0x10, R59 ;  /* 0x000000103a237819 */ /* 0x000fc4000000123b */
[----:B------:R-:W-:Y:S01]  /*d360*/  SHF.R.U64 R39, R54, 0x10, R55 ;  /* 0x0000001036277819 */ /* 0x000fe20000001237 */
[----:B------:R-:W-:Y:S02]  /*d370*/  HADD2.F32 R38, -RZ, R38.H0_H0 ;  /* 0x20000026ff267230 */ /* 0x000fe40000004100 */
[----:B-1----:R-:W-:Y:S02]  /*d380*/  HADD2.F32 R20, -RZ, R9.H0_H0 ;  /* 0x20000009ff147230 */ /* 0x002fe40000004100 */
[--C-:B------:R-:W-:Y:S02]  /*d390*/  HADD2.F32 R22, -RZ, R11.reuse.H0_H0 ;  /* 0x2000000bff167230 */ /* 0x100fe40000004100 */
[----:B------:R-:W-:Y:S01]  /*d3a0*/  HADD2.F32 R21, -RZ, R11.H1_H1 ;  /* 0x3000000bff157230 */ /* 0x000fe20000004100 */
[----:B------:R-:W-:Y:S01]  /*d3b0*/  FMUL.FTZ R7, R20, R2 ;  /* 0x0000000214077220 */ /* 0x000fe20000410000 */
[----:B------:R-:W-:Y:S02]  /*d3c0*/  HADD2.F32 R11, -RZ, R93.H0_H0 ;  /* 0x2000005dff0b7230 */ /* 0x000fe40000004100 */
[----:B------:R-:W-:-:S02]  /*d3d0*/  HADD2.F32 R19, -RZ, R9.H1_H1 ;  /* 0x30000009ff137230 */ /* 0x000fc40000004100 */
        /* <DEDUP_REMOVED lines=39> */
[----:B------:R-:W-:Y:S01]  /*d650*/  HADD2.F32 R14, -RZ, R14.H1_H1 ;  /* 0x3000000eff0e7230 */ /* 0x000fe20000004100 */
[----:B------:R-:W-:Y:S01]  /*d660*/  FFMA.FTZ R30, R10, R3, R2 ;  /* 0x000000030a1e7223 */ /* 0x000fe20000010002 */
[----:B------:R-:W-:Y:S01]  /*d670*/  HADD2.F32 R35, -RZ, R39.H0_H0 ;  /* 0x20000027ff237230 */ /* 0x000fe20000004100 */
        /* <DEDUP_REMOVED lines=22> */
.L_x_481:
[----:B------:R-:W-:Y:S05]  /*d7e0*/  BSYNC B1 ;  /* 0x0000000000017941 */ /* 0x000fea0003800000 */
.L_x_480:
[----:B------:R-:W-:-:S04]  /*d7f0*/  IADD3 R16, R60, 0x40, RZ ;  /* 0x000000403c107810 */ /* 0x000fc80007ffe0ff */
[----:B------:R-:W-:-:S13]  /*d800*/  ISETP.GE.AND P0, PT, R16, R62, PT ;  /* 0x0000003e1000720c */ /* 0x000fda0003f06270 */
[----:B------:R-:W-:Y:S05]  /*d810*/  @P0 BRA `(.L_x_465) ;  /* 0x0000162000000947 */ /* 0x000fea0003800000 */
[----:B------:R-:W-:Y:S01]  /*d820*/  ISETP.GE.AND P0, PT, R61, c[0x0][0x27c], PT ;  /* 0x00009f003d007a0c */ /* 0x000fe20003f06270 */
[----:B------:R-:W-:-:S12]  /*d830*/  BSSY B0, `(.L_x_486) ;  /* 0x0000070000007945 */ /* 0x000fd80003800000 */
[----:B------:R-:W-:Y:S05]  /*d840*/  @P0 BRA `(.L_x_487) ;  /* 0x000006e000000947 */ /* 0x000fea0003800000 */
[----:B------:R-:W-:Y:S01]  /*d850*/  SHF.R.S32.HI R0, RZ, 0x1f, R16 ;  /* 0x0000001fff007819 */ /* 0x000fe20000011410 */
[----:B------:R-:W-:Y:S01]  /*d860*/  IMAD.MOV.U32 R6, RZ, RZ, c[0x0][0x27c] ;  /* 0x00009f00ff067624 */ /* 0x000fe200078e00ff */
[-C--:B------:R-:W-:Y:S02]  /*d870*/  LEA.HI R2, R16, R16.reuse, RZ, 0x1 ;  /* 0x0000001010027211 */ /* 0x080fe400078f08ff */
[----:B------:R-:W-:Y:S02]  /*d880*/  LEA.HI R0, R0, R16, RZ, 0x3 ;  /* 0x0000001000007211 */ /* 0x000fe400078f18ff */
[----:B------:R-:W-:Y:S01]  /*d890*/  LEA.HI R6, R6, R48, RZ, 0x1d ;  /* 0x0000003006067211 */ /* 0x000fe200078fe8ff */
[C---:B------:R-:W-:Y:S01]  /*d8a0*/  IMAD.SHL.U32 R3, R2.reuse, 0x20, RZ ;  /* 0x0000002002037824 */ /* 0x040fe200078e00ff */
[----:B------:R-:W-:Y:S02]  /*d8b0*/  LOP3.LUT R5, R2, 0x7fffffe, RZ, 0xc0, !PT ;  /* 0x07fffffe02057812 */ /* 0x000fe400078ec0ff */
[----:B------:R-:W-:-:S02]  /*d8c0*/  SHF.L.U32 R2, R0, 0x5, RZ ;  /* 0x0000000500027819 */ /* 0x000fc400000006ff */
[----:B------:R-:W-:Y:S02]  /*d8d0*/  SHF.R.S32.HI R7, RZ, 0x1f, R6 ;  /* 0x0000001fff077819 */ /* 0x000fe40000011406 */
[----:B------:R-:W-:Y:S01]  /*d8e0*/  LOP3.LUT R0, R3, 0xc0, RZ, 0xc0, !PT ;  /* 0x000000c003007812 */ /* 0x000fe200078ec0ff */
[----:B------:R-:W-:Y:S01]  /*d8f0*/  IMAD.IADD R3, R16, 0x1, -R5 ;  /* 0x0000000110037824 */ /* 0x000fe200078e0a05 */
[----:B------:R-:W-:Y:S02]  /*d900*/  LOP3.LUT R2, R2, 0xffffff00, RZ, 0xc0, !PT ;  /* 0xffffff0002027812 */ /* 0x000fe400078ec0ff */
[----:B------:R-:W-:Y:S02]  /*d910*/  LEA.HI R7, R7, R6, RZ, 0x2 ;  /* 0x0000000607077211 */ /* 0x000fe400078f10ff */
[----:B------:R-:W-:Y:S01]  /*d920*/  SHF.L.U32 R6, R6, 0x3, RZ ;  /* 0x0000000306067819 */ /* 0x000fe200000006ff */
[----:B------:R-:W-:Y:S01]  /*d930*/  IMAD R3, R3, 0x20, R2 ;  /* 0x0000002003037824 */ /* 0x000fe200078e0202 */
[----:B------:R-:W-:-:S02]  /*d940*/  LOP3.LUT R5, R0, 0x18, R61, 0xf8, !PT ;  /* 0x0000001800057812 */ /* 0x000fc400078ef83d */
[----:B-1----:R-:W-:Y:S02]  /*d950*/  SHF.R.U32.HI R8, RZ, 0x3, R0 ;  /* 0x00000003ff087819 */ /* 0x002fe40000011600 */
[----:B------:R-:W-:Y:S02]  /*d960*/  LOP3.LUT R2, R0, 0x18, R6, 0xf8, !PT ;  /* 0x0000001800027812 */ /* 0x000fe400078ef806 */
[-C--:B------:R-:W-:Y:S02]  /*d970*/  LOP3.LUT R5, R5, R8.reuse, RZ, 0x3c, !PT ;  /* 0x0000000805057212 */ /* 0x080fe400078e3cff */
[----:B------:R-:W-:Y:S02]  /*d980*/  SHF.L.U32 R0, R7, 0xa, RZ ;  /* 0x0000000a07007819 */ /* 0x000fe400000006ff */
[----:B------:R-:W-:Y:S01]  /*d990*/  LOP3.LUT R2, R2, R8, RZ, 0x3c, !PT ;  /* 0x0000000802027212 */ /* 0x000fe200078e3cff */
[----:B------:R-:W-:Y:S01]  /*d9a0*/  IMAD.IADD R5, R3, 0x1, R5 ;  /* 0x0000000103057824 */ /* 0x000fe200078e0205 */
[----:B------:R-:W-:-:S02]  /*d9b0*/  LOP3.LUT R0, R0, 0x7ffff000, RZ, 0xc0, !PT ;  /* 0x7ffff00000007812 */ /* 0x000fc400078ec0ff */
[----:B------:R-:W-:Y:S02]  /*d9c0*/  SHF.R.U32.HI R17, RZ, 0x10, R67 ;  /* 0x00000010ff117819 */ /* 0x000fe40000011643 */
[----:B------:R-:W-:Y:S02]  /*d9d0*/  IADD3 R0, R2, R0, R3 ;  /* 0x0000000002007210 */ /* 0x000fe40007ffe003 */
[----:B------:R-:W-:Y:S01]  /*d9e0*/  SHF.L.U32 R35, R5, 0x1, RZ ;  /* 0x0000000105237819 */ /* 0x000fe200000006ff */
[----:B------:R-:W-:Y:S01]  /*d9f0*/  HADD2.F32 R42, -RZ, R17.H0_H0 ;  /* 0x20000011ff2a7230 */ /* 0x000fe20000004100 */
[----:B------:R-:W-:Y:S01]  /*da00*/  SHF.L.U32 R32, R0, 0x1, RZ ;  /* 0x0000000100207819 */ /* 0x000fe200000006ff */
[----:B------:R-:W-:Y:S01]  /*da10*/  HADD2.F32 R0, -RZ, R96.H0_H0 ;  /* 0x20000060ff007230 */ /* 0x000fe20000004100 */
[----:B------:R-:W-:Y:S01]  /*da20*/  SHF.R.U32.HI R2, RZ, 0x10, R71 ;  /* 0x00000010ff027819 */ /* 0x000fe20000011647 */
[----:B------:R-:W1:Y:S01]  /*da30*/  LDS.128 R8, [R35+0x6080] ;  /* 0x0060800023087984 */ /* 0x000e620000000c00 */
[----:B------:R-:W-:-:S02]  /*da40*/  SHF.R.U32.HI R26, RZ, 0x10, R69 ;  /* 0x00000010ff1a7819 */ /* 0x000fc40000011645 */
[----:B------:R-:W-:Y:S01]  /*da50*/  SHF.R.U32.HI R27, RZ, 0x10, R65 ;  /* 0x00000010ff1b7819 */ /* 0x000fe20000011641 */
[----:B------:R-:W2:Y:S01]  /*da60*/  LDS.128 R12, [R32+0x6080] ;  /* 0x00608000200c7984 */ /* 0x000ea20000000c00 */
[----:B------:R-:W-:Y:S02]  /*da70*/  SHF.R.U64 R30, R68, 0x10, R69 ;  /* 0x00000010441e7819 */ /* 0x000fe40000001245 */
[----:B------:R-:W-:Y:S01]  /*da80*/  SHF.R.U64 R36, R70, 0x10, R71 ;  /* 0x0000001046247819 */ /* 0x000fe20000001247 */
[----:B------:R-:W-:Y:S01]  /*da90*/  HADD2.F32 R41, -RZ, R27.H0_H0 ;  /* 0x2000001bff297230 */ /* 0x000fe20000004100 */
[----:B------:R-:W-:Y:S02]  /*daa0*/  SHF.R.U64 R38, R64, 0x10, R65 ;  /* 0x0000001040267819 */ /* 0x000fe40000001241 */
[----:B------:R-:W-:-:S03]  /*dab0*/  SHF.R.U64 R39, R66, 0x10, R67 ;  /* 0x0000001042277819 */ /* 0x000fc60000001243 */
[----:B------:R-:W-:Y:S02]  /*dac0*/  HADD2.F32 R38, -RZ, R38.H0_H0 ;  /* 0x20000026ff267230 */ /* 0x000fe40000004100 */
[----:B------:R-:W-:Y:S02]  /*dad0*/  HADD2.F32 R39, -RZ, R39.H0_H0 ;  /* 0x20000027ff277230 */ /* 0x000fe40000004100 */
[----:B-1----:R-:W-:Y:S02]  /*dae0*/  HADD2.F32 R19, -RZ, R11.H0_H0 ;  /* 0x2000000bff137230 */ /* 0x002fe40000004100 */
[--C-:B------:R-:W-:Y:S02]  /*daf0*/  HADD2.F32 R23, -RZ, R8.reuse.H0_H0 ;  /* 0x20000008ff177230 */ /* 0x100fe40000004100 */
[----:B------:R-:W-:Y:S01]  /*db00*/  HADD2.F32 R25, -RZ, R8.H1_H1 ;  /* 0x30000008ff197230 */ /* 0x000fe20000004100 */
[----:B------:R-:W-:Y:S01]  /*db10*/  FMUL.FTZ R7, R19, R0 ;  /* 0x0000000013077220 */ /* 0x000fe20000410000 */
[----:B------:R-:W-:-:S02]  /*db20*/  HADD2.F32 R21, -RZ, R9.H0_H0 ;  /* 0x20000009ff157230 */ /* 0x000fc40000004100 */
[----:B------:R-:W-:Y:S02]  /*db30*/  HADD2.F32 R20, -RZ, R9.H1_H1 ;  /* 0x30000009ff147230 */ /* 0x000fe40000004100 */
        /* <DEDUP_REMOVED lines=16> */
[----:B------:R-:W-:Y:S01]  /*dc40*/  FMUL.FTZ R28, R6, R2 ;  /* 0x00000002061c7220 */ /* 0x000fe20000410000 */
[----:B------:R-:W-:Y:S01]  /*dc50*/  HADD2.F32 R2, -RZ, R97.H0_H0 ;  /* 0x20000061ff027230 */ /* 0x000fe20000004100 */
[----:B------:R-:W-:Y:S01]  /*dc60*/  FMUL.FTZ R0, R18, R15 ;  /* 0x0000000f12007220 */ /* 0x000fe20000410000 */
[----:B------:R-:W-:Y:S01]  /*dc70*/  HADD2.F32 R15, -RZ, R26.H0_H0 ;  /* 0x2000001aff0f7230 */ /* 0x000fe20000004100 */
[----:B------:R-:W-:Y:S01]  /*dc80*/  FFMA.FTZ R33, R6, R11, R5 ;  /* 0x0000000b06217223 */ /* 0x000fe20000010005 */
[--C-:B------:R-:W-:Y:S01]  /*dc90*/  HADD2.F32 R6, -RZ, R99.reuse.H0_H0 ;  /* 0x20000063ff067230 */ /* 0x100fe20000004100 */
[----:B------:R-:W-:Y:S01]  /*dca0*/  FMUL.FTZ R5, R23, R2 ;  /* 0x0000000217057220 */ /* 0x000fe20000410000 */
[----:B------:R-:W-:Y:S01]  /*dcb0*/  HADD2.F32 R24, -RZ, R10.H1_H1 ;  /* 0x3000000aff187230 */ /* 0x000fe20000004100 */
[----:B------:R-:W-:Y:S01]  /*dcc0*/  FFMA.FTZ R37, R3, R42, R0 ;  /* 0x0000002a03257223 */ /* 0x000fe20000010000 */
[----:B------:R-:W-:Y:S01]  /*dcd0*/  HADD2.F32 R10, -RZ, R14.H0_H0 ;  /* 0x2000000eff0a7230 */ /* 0x000fe20000004100 */
[----:B------:R-:W-:Y:S01]  /*dce0*/  FMUL.FTZ R3, R20, R15 ;  /* 0x0000000f14037220 */ /* 0x000fe20000410000 */
[----:B------:R-:W-:Y:S01]  /*dcf0*/  HADD2.F32 R0, -RZ, R98.H1_H1 ;  /* 0x30000062ff007230 */ /* 0x000fe20000004100 */
[C---:B------:R-:W-:Y:S01]  /*dd00*/  FFMA.FTZ R29, R9.reuse, R6, R5 ;  /* 0x00000006091d7223 */ /* 0x040fe20000010005 */
[----:B------:R-:W-:Y:S01]  /*dd10*/  HADD2.F32 R5, -RZ, R30.H0_H0 ;  /* 0x2000001eff057230 */ /* 0x000fe20000004100 */
[C---:B------:R-:W-:Y:S01]  /*dd20*/  FFMA.FTZ R31, R8.reuse, R41, R3 ;  /* 0x00000029081f7223 */ /* 0x040fe20000010003 */
[----:B------:R-:W-:Y:S01]  /*dd30*/  HADD2.F32 R3, -RZ, R99.H1_H1 ;  /* 0x30000063ff037230 */ /* 0x000fe20000004100 */
[----:B------:R-:W-:Y:S01]  /*dd40*/  FMUL.FTZ R27, R8, R15 ;  /* 0x0000000f081b7220 */ /* 0x000fe20000410000 */
[----:B------:R-:W-:Y:S01]  /*dd50*/  HADD2.F32 R14, -RZ, R14.H1_H1 ;  /* 0x3000000eff0e7230 */ /* 0x000fe20000004100 */
[----:B------:R-:W-:Y:S01]  /*dd60*/  FMUL.FTZ R17, R9, R2 ;  /* 0x0000000209117220 */ /* 0x000fe20000410000 */
[----:B------:R-:W-:Y:S01]  /*dd70*/  HADD2.F32 R9, -RZ, R36.H0_H0 ;  /* 0x20000024ff097230 */ /* 0x000fe20000004100 */
[----:B------:R-:W-:-:S02]  /*dd80*/  FMUL.FTZ R2, R22, R0 ;  /* 0x0000000016027220 */ /* 0x000fc40000410000 */
[C---:B------:R-:W-:Y:S02]  /*dd90*/  FMUL.FTZ R8, R10.reuse, R0 ;  /* 0x000000000a087220 */ /* 0x040fe40000410000 */
[----:B------:R-:W-:Y:S02]  /*dda0*/  FMUL.FTZ R0, R25, R5 ;  /* 0x0000000519007220 */ /* 0x000fe40000410000 */
[----:B------:R-:W-:Y:S02]  /*ddb0*/  FFMA.FTZ R30, R10, R3, R2 ;  /* 0x000000030a1e7223 */ /* 0x000fe40000010002 */
[----:B------:R-:W-:Y:S02]  /*ddc0*/  FMUL.FTZ R2, R24, R9 ;  /* 0x0000000918027220 */ /* 0x000fe40000410000 */
[C---:B------:R-:W-:Y:S02]  /*ddd0*/  FFMA.FTZ R15, R13.reuse, R38, R0 ;  /* 0x000000260d0f7223 */ /* 0x040fe40000010000 */
[----:B------:R-:W-:-:S02]  /*dde0*/  FMUL.FTZ R5, R13, R5 ;  /* 0x000000050d057220 */ /* 0x000fc40000410000 */
[C---:B------:R-:W-:Y:S01]  /*ddf0*/  FMUL.FTZ R0, R14.reuse, R9 ;  /* 0x000000090e007220 */ /* 0x040fe20000410000 */
[----:B------:R-:W-:Y:S01]  /*de00*/  F2FP.PACK_AB R9, R31, R33 ;  /* 0x000000211f09723e */ /* 0x000fe200000000ff */
[----:B------:R-:W-:Y:S02]  /*de10*/  FFMA.FTZ R10, R19, R12, -R34 ;  /* 0x0000000c130a7223 */ /* 0x000fe40000010822 */
[----:B------:R-:W-:Y:S02]  /*de20*/  FFMA.FTZ R26, R14, R39, R2 ;  /* 0x000000270e1a7223 */ /* 0x000fe40000010002 */
[----:B------:R-:W-:Y:S01]  /*de30*/  FFMA.FTZ R12, R21, R11, -R28 ;  /* 0x0000000b150c7223 */ /* 0x000fe2000001081c */
[----:B------:R-:W-:Y:S01]  /*de40*/  F2FP.PACK_AB R11, R37, R40 ;  /* 0x00000028250b723e */ /* 0x000fe200000000ff */
[----:B------:R-:W-:Y:S02]  /*de50*/  FFMA.FTZ R13, R20, R41, -R27 ;  /* 0x00000029140d7223 */ /* 0x000fe4000001081b */
[----:B------:R-:W-:-:S02]  /*de60*/  FFMA.FTZ R7, R18, R42, -R7 ;  /* 0x0000002a12077223 */ /* 0x000fc40000010807 */
        /* <DEDUP_REMOVED lines=8> */
[----:B------:R-:W-:Y:S02]  /*def0*/  F2FP.PACK_AB R12, R2, R6 ;  /* 0x00000006020c723e */ /* 0x000fe400000000ff */
[----:B------:R-:W-:-:S05]  /*df00*/  F2FP.PACK_AB R14, R0, R3 ;  /* 0x00000003000e723e */ /* 0x000fca00000000ff */
[----:B------:R1:W-:Y:S04]  /*df10*/  STS.128 [R35+0x6080], R12 ;  /* 0x0060800c23007388 */ /* 0x0003e80000000c00 */
[----:B------:R1:W-:Y:S02]  /*df20*/  STS.128 [R32+0x6080], R8 ;  /* 0x0060800820007388 */ /* 0x0003e40000000c00 */
.L_x_487:
[----:B------:R-:W-:Y:S05]  /*df30*/  BSYNC B0 ;  /* 0x0000000000007941 */ /* 0x000fea0003800000 */
.L_x_486:
[----:B------:R-:W-:Y:S01]  /*df40*/  IADD3 R0, R61, 0x10, RZ ;  /* 0x000000103d007810 */ /* 0x000fe20007ffe0ff */
[----:B------:R-:W-:Y:S03]  /*df50*/  BSSY B0, `(.L_x_488) ;  /* 0x0000077000007945 */ /* 0x000fe60003800000 */
[----:B------:R-:W-:-:S13]  /*df60*/  ISETP.GE.AND P0, PT, R0, c[0x0][0x27c], PT ;  /* 0x00009f0000007a0c */ /* 0x000fda0003f06270 */
[----:B------:R-:W-:Y:S05]  /*df70*/  @P0 BRA `(.L_x_489) ;  /* 0x0000074000000947 */ /* 0x000fea0003800000 */
[----:B------:R-:W-:Y:S01]  /*df80*/  SHF.R.S32.HI R2, RZ, 0x1f, R0 ;  /* 0x0000001fff027819 */ /* 0x000fe20000011400 */
[----:B-1----:R-:W-:Y:S01]  /*df90*/  IMAD.MOV.U32 R9, RZ, RZ, c[0x0][0x27c] ;  /* 0x00009f00ff097624 */ /* 0x002fe200078e00ff */
[----:B------:R-:W-:Y:S02]  /*dfa0*/  SHF.R.S32.HI R3, RZ, 0x1f, R16 ;  /* 0x0000001fff037819 */ /* 0x000fe40000011410 */
[CC--:B------:R-:W-:Y:S02]  /*dfb0*/  LEA.HI R7, R2.reuse, R0.reuse, RZ, 0x3 ;  /* 0x0000000002077211 */ /* 0x0c0fe400078f18ff */
[----:B------:R-:W-:Y:S02]  /*dfc0*/  LEA.HI R8, R2, R0, RZ, 0x5 ;  /* 0x0000000002087211 */ /* 0x000fe400078f28ff */
[-C--:B------:R-:W-:Y:S02]  /*dfd0*/  LEA.HI R6, R16, R16.reuse, RZ, 0x1 ;  /* 0x0000001010067211 */ /* 0x080fe400078f08ff */
[----:B------:R-:W-:-:S02]  /*dfe0*/  LEA.HI R0, R3, R16, RZ, 0x3 ;  /* 0x0000001003007211 */ /* 0x000fc400078f18ff */
[----:B------:R-:W-:Y:S01]  /*dff0*/  SHF.R.S32.HI R2, RZ, 0x3, R7 ;  /* 0x00000003ff027819 */ /* 0x000fe20000011407 */
[C---:B------:R-:W-:Y:S01]  /*e000*/  IMAD.SHL.U32 R5, R6.reuse, 0x20, RZ ;  /* 0x0000002006057824 */ /* 0x040fe200078e00ff */
[----:B------:R-:W-:Y:S01]  /*e010*/  LOP3.LUT R6, R6, 0x7fffffe, RZ, 0xc0, !PT ;  /* 0x07fffffe06067812 */ /* 0x000fe200078ec0ff */
[----:B------:R-:W-:Y:S01]  /*e020*/  IMAD.SHL.U32 R3, R0, 0x20, RZ ;  /* 0x0000002000037824 */ /* 0x000fe200078e00ff */
[----:B------:R-:W-:Y:S02]  /*e030*/  LEA.HI R2, R9, R2, RZ, 0x1d ;  /* 0x0000000209027211 */ /* 0x000fe400078fe8ff */
[----:B------:R-:W-:Y:S01]  /*e040*/  LOP3.LUT R0, R5, 0xc0, RZ, 0xc0, !PT ;  /* 0x000000c005007812 */ /* 0x000fe200078ec0ff */
[----:B------:R-:W-:Y:S01]  /*e050*/  IMAD.SHL.U32 R5, R8, 0x80, RZ ;  /* 0x0000008008057824 */ /* 0x000fe200078e00ff */
[----:B------:R-:W-:Y:S02]  /*e060*/  IADD3 R6, R16, -R6, RZ ;  /* 0x8000000610067210 */ /* 0x000fe40007ffe0ff */
[----:B------:R-:W-:-:S02]  /*e070*/  LOP3.LUT R3, R3, 0xffffff00, RZ, 0xc0, !PT ;  /* 0xffffff0003037812 */ /* 0x000fc400078ec0ff */
[----:B------:R-:W-:Y:S02]  /*e080*/  LOP3.LUT R7, R0, 0x18, R7, 0xf8, !PT ;  /* 0x0000001800077812 */ /* 0x000fe400078ef807 */
[----:B------:R-:W-:Y:S01]  /*e090*/  SHF.R.U32.HI R8, RZ, 0x3, R0 ;  /* 0x00000003ff087819 */ /* 0x000fe20000011600 */
[----:B------:R-:W-:Y:S01]  /*e0a0*/  IMAD R12, R6, 0x20, R3 ;  /* 0x00000020060c7824 */ /* 0x000fe200078e0203 */
[----:B------:R-:W-:Y:S02]  /*e0b0*/  SHF.R.S32.HI R3, RZ, 0x1f, R2 ;  /* 0x0000001fff037819 */ /* 0x000fe40000011402 */
[----:B------:R-:W-:Y:S02]  /*e0c0*/  LOP3.LUT R6, R7, R8, RZ, 0x3c, !PT ;  /* 0x0000000807067212 */ /* 0x000fe400078e3cff */
[----:B------:R-:W-:Y:S02]  /*e0d0*/  SHF.L.U32 R7, R2, 0x3, RZ ;  /* 0x0000000302077819 */ /* 0x000fe400000006ff */
[----:B------:R-:W-:-:S02]  /*e0e0*/  LEA.HI R2, R3, R2, RZ, 0x2 ;  /* 0x0000000203027211 */ /* 0x000fc400078f10ff */
[----:B------:R-:W-:Y:S02]  /*e0f0*/  LOP3.LUT R3, R0, 0x18, R7, 0xf8, !PT ;  /* 0x0000001800037812 */ /* 0x000fe400078ef807 */
[----:B------:R-:W-:Y:S01]  /*e100*/  LOP3.LUT R5, R5, 0x7ffff000, RZ, 0xc0, !PT ;  /* 0x7ffff00005057812 */ /* 0x000fe200078ec0ff */
[----:B------:R-:W-:Y:S01]  /*e110*/  IMAD.SHL.U32 R0, R2, 0x400, RZ ;  /* 0x0000040002007824 */ /* 0x000fe200078e00ff */
[----:B------:R-:W-:Y:S02]  /*e120*/  LOP3.LUT R3, R3, R8, RZ, 0x3c, !PT ;  /* 0x0000000803037212 */ /* 0x000fe400078e3cff */
[----:B------:R-:W-:Y:S02]  /*e130*/  IADD3 R5, R6, R12, R5 ;  /* 0x0000000c06057210 */ /* 0x000fe40007ffe005 */
[----:B------:R-:W-:Y:S02]  /*e140*/  LOP3.LUT R0, R0, 0x7ffff000, RZ, 0xc0, !PT ;  /* 0x7ffff00000007812 */ /* 0x000fe400078ec0ff */
[----:B------:R-:W-:Y:S01]  /*e150*/  SHF.R.U32.HI R2, RZ, 0x10, R79 ;  /* 0x00000010ff027819 */ /* 0x000fe2000001164f */
[----:B------:R-:W-:Y:S01]  /*e160*/  IMAD.SHL.U32 R36, R5, 0x2, RZ ;  /* 0x0000000205247824 */ /* 0x000fe200078e00ff */
[----:B------:R-:W-:-:S02]  /*e170*/  IADD3 R0, R3, R0, R12 ;  /* 0x0000000003007210 */ /* 0x000fc40007ffe00c */
[----:B------:R-:W-:Y:S02]  /*e180*/  SHF.R.U32.HI R17, RZ, 0x10, R75 ;  /* 0x00000010ff117819 */ /* 0x000fe4000001164b */
[----:B------:R-:W-:Y:S01]  /*e190*/  SHF.L.U32 R32, R0, 0x1, RZ ;  /* 0x0000000100207819 */ /* 0x000fe200000006ff */
[----:B------:R-:W1:Y:S01]  /*e1a0*/  LDS.128 R8, [R36+0x6080] ;  /* 0x0060800024087984 */ /* 0x000e620000000c00 */
[----:B------:R-:W-:Y:S01]  /*e1b0*/  HADD2.F32 R0, -RZ, R100.H0_H0 ;  /* 0x20000064ff007230 */ /* 0x000fe20000004100 */
[----:B------:R-:W-:Y:S01]  /*e1c0*/  SHF.R.U32.HI R26, RZ, 0x10, R77 ;  /* 0x00000010ff1a7819 */ /* 0x000fe2000001164d */
[----:B------:R-:W-:Y:S01]  /*e1d0*/  HADD2.F32 R42, -RZ, R17.H0_H0 ;  /* 0x20000011ff2a7230 */ /* 0x000fe20000004100 */
[----:B------:R-:W2:Y:S01]  /*e1e0*/  LDS.128 R12, [R32+0x6080] ;  /* 0x00608000200c7984 */ /* 0x000ea20000000c00 */
[----:B------:R-:W-:Y:S02]  /*e1f0*/  SHF.R.U32.HI R27, RZ, 0x10, R73 ;  /* 0x00000010ff1b7819 */ /* 0x000fe40000011649 */
[----:B------:R-:W-:-:S02]  /*e200*/  SHF.R.U64 R30, R76, 0x10, R77 ;  /* 0x000000104c1e7819 */ /* 0x000fc4000000124d */
[----:B------:R-:W-:Y:S01]  /*e210*/  SHF.R.U64 R35, R78, 0x10, R79 ;  /* 0x000000104e237819 */ /* 0x000fe2000000124f */
[----:B------:R-:W-:Y:S01]  /*e220*/  HADD2.F32 R41, -RZ, R27.H0_H0 ;  /* 0x2000001bff297230 */ /* 0x000fe20000004100 */
[----:B------:R-:W-:Y:S02]  /*e230*/  SHF.R.U64 R38, R72, 0x10, R73 ;  /* 0x0000001048267819 */ /* 0x000fe40000001249 */
[----:B------:R-:W-:-:S03]  /*e240*/  SHF.R.U64 R39, R74, 0x10, R75 ;  /* 0x000000104a277819 */ /* 0x000fc6000000124b */
        /* <DEDUP_REMOVED lines=14> */
[----:B------:R-:W-:Y:S02]  /*e330*/  HADD2.F32 R12, -RZ, R101.H0_H0 ;  /* 0x20000065ff0c7230 */ /* 0x000fe40000004100 */
        /* <DEDUP_REMOVED lines=9> */
[----:B------:R-:W-:Y:S01]  /*e3d0*/  HADD2.F32 R2, -RZ, R101.H1_H1 ;  /* 0x30000065ff027230 */ /* 0x000fe20000004100 */
        /* <DEDUP_REMOVED lines=18> */
[-C--:B------:R-:W-:Y:S01]  /*e500*/  FMUL.FTZ R2, R22, R0.reuse ;  /* 0x0000000016027220 */ /* 0x080fe20000410000 */
[----:B------:R-:W-:Y:S01]  /*e510*/  HADD2.F32 R35, -RZ, R39.H0_H0 ;  /* 0x20000027ff237230 */ /* 0x000fe20000004100 */
        /* <DEDUP_REMOVED lines=26> */
.L_x_489:
[----:B------:R-:W-:Y:S05]  /*e6c0*/  BSYNC B0 ;  /* 0x0000000000007941 */ /* 0x000fea0003800000 */
.L_x_488:
[----:B------:R-:W-:-:S04]  /*e6d0*/  IADD3 R0, R61, 0x20, RZ ;  /* 0x000000203d007810 */ /* 0x000fc80007ffe0ff */
[----:B------:R-:W-:-:S13]  /*e6e0*/  ISETP.GE.AND P0, PT, R0, c[0x0][0x27c], PT ;  /* 0x00009f0000007a0c */ /* 0x000fda0003f06270 */
[----:B------:R-:W-:Y:S05]  /*e6f0*/  @P0 BRA `(.L_x_465) ;  /* 0x0000074000000947 */ /* 0x000fea0003800000 */
[----:B------:R-:W-:Y:S01]  /*e700*/  SHF.R.S32.HI R2, RZ, 0x1f, R0 ;  /* 0x0000001fff027819 */ /* 0x000fe20000011400 */
[----:B-1----:R-:W-:Y:S01]  /*e710*/  IMAD.MOV.U32 R10, RZ, RZ, c[0x0][0x27c] ;  /* 0x00009f00ff0a7624 */ /* 0x002fe200078e00ff */
[----:B------:R-:W-:Y:S02]  /*e720*/  SHF.R.S32.HI R3, RZ, 0x1f, R16 ;  /* 0x0000001fff037819 */ /* 0x000fe40000011410 */
[----:B------:R-:W-:Y:S02]  /*e730*/  LEA.HI R5, R16, R16, RZ, 0x1 ;  /* 0x0000001010057211 */ /* 0x000fe400078f08ff */
[CC--:B------:R-:W-:Y:S02]  /*e740*/  LEA.HI R7, R2.reuse, R0.reuse, RZ, 0x3 ;  /* 0x0000000002077211 */ /* 0x0c0fe400078f18ff */
[----:B------:R-:W-:Y:S02]  /*e750*/  LEA.HI R9, R2, R0, RZ, 0x5 ;  /* 0x0000000002097211 */ /* 0x000fe400078f28ff */
[----:B------:R-:W-:Y:S01]  /*e760*/  LEA.HI R0, R3, R16, RZ, 0x3 ;  /* 0x0000001003007211 */ /* 0x000fe200078f18ff */
[C---:B------:R-:W-:Y:S01]  /*e770*/  IMAD.SHL.U32 R3, R5.reuse, 0x20, RZ ;  /* 0x0000002005037824 */ /* 0x040fe200078e00ff */
[----:B------:R-:W-:-:S02]  /*e780*/  LOP3.LUT R2, R5, 0x7fffffe, RZ, 0xc0, !PT ;  /* 0x07fffffe05027812 */ /* 0x000fc400078ec0ff */
[--C-:B------:R-:W-:Y:S01]  /*e790*/  SHF.R.S32.HI R6, RZ, 0x3, R7.reuse ;  /* 0x00000003ff067819 */ /* 0x100fe20000011407 */
[----:B------:R-:W-:Y:S01]  /*e7a0*/  IMAD.SHL.U32 R5, R0, 0x20, RZ ;  /* 0x0000002000057824 */ /* 0x000fe200078e00ff */
[----:B------:R-:W-:Y:S02]  /*e7b0*/  LOP3.LUT R0, R3, 0xc0, RZ, 0xc0, !PT ;  /* 0x000000c003007812 */ /* 0x000fe400078ec0ff */
[----:B------:R-:W-:Y:S02]  /*e7c0*/  IADD3 R8, R16, -R2, RZ ;  /* 0x8000000210087210 */ /* 0x000fe40007ffe0ff */
[----:B------:R-:W-:Y:S01]  /*e7d0*/  LOP3.LUT R3, R5, 0xffffff00, RZ, 0xc0, !PT ;  /* 0xffffff0005037812 */ /* 0x000fe200078ec0ff */
[----:B------:R-:W-:Y:S01]  /*e7e0*/  IMAD.SHL.U32 R5, R9, 0x80, RZ ;  /* 0x0000008009057824 */ /* 0x000fe200078e00ff */
[----:B------:R-:W-:Y:S02]  /*e7f0*/  LEA.HI R2, R10, R6, RZ, 0x1d ;  /* 0x000000060a027211 */ /* 0x000fe400078fe8ff */
[----:B------:R-:W-:Y:S01]  /*e800*/  LOP3.LUT R6, R0, 0x18, R7, 0xf8, !PT ;  /* 0x0000001800067812 */ /* 0x000fe200078ef807 */
[----:B------:R-:W-:Y:S01]  /*e810*/  IMAD R12, R8, 0x20, R3 ;  /* 0x00000020080c7824 */ /* 0x000fe200078e0203 */
[----:B------:R-:W-:-:S02]  /*e820*/  SHF.R.U32.HI R9, RZ, 0x3, R0 ;  /* 0x00000003ff097819 */ /* 0x000fc40000011600 */
[----:B------:R-:W-:Y:S02]  /*e830*/  SHF.R.S32.HI R3, RZ, 0x1f, R2 ;  /* 0x0000001fff037819 */ /* 0x000fe40000011402 */
[----:B------:R-:W-:Y:S02]  /*e840*/  LOP3.LUT R7, R5, 0x7ffff000, RZ, 0xc0, !PT ;  /* 0x7ffff00005077812 */ /* 0x000fe400078ec0ff */
[----:B------:R-:W-:Y:S02]  /*e850*/  LOP3.LUT R5, R6, R9, RZ, 0x3c, !PT ;  /* 0x0000000906057212 */ /* 0x000fe400078e3cff */
[----:B------:R-:W-:Y:S02]  /*e860*/  SHF.L.U32 R6, R2, 0x3, RZ ;  /* 0x0000000302067819 */ /* 0x000fe400000006ff */
[----:B------:R-:W-:Y:S02]  /*e870*/  LEA.HI R2, R3, R2, RZ, 0x2 ;  /* 0x0000000203027211 */ /* 0x000fe400078f10ff */
[----:B------:R-:W-:-:S02]  /*e880*/  LOP3.LUT R3, R0, 0x18, R6, 0xf8, !PT ;  /* 0x0000001800037812 */ /* 0x000fc400078ef806 */
[----:B------:R-:W-:Y:S01]  /*e890*/  IADD3 R5, R5, R12, R7 ;  /* 0x0000000c05057210 */ /* 0x000fe20007ffe007 */
[----:B------:R-:W-:Y:S01]  /*e8a0*/  IMAD.SHL.U32 R0, R2, 0x400, RZ ;  /* 0x0000040002007824 */ /* 0x000fe200078e00ff */
[----:B------:R-:W-:Y:S02]  /*e8b0*/  LOP3.LUT R3, R3, R9, RZ, 0x3c, !PT ;  /* 0x0000000903037212 */ /* 0x000fe400078e3cff */
[----:B------:R-:W-:Y:S01]  /*e8c0*/  SHF.R.U32.HI R2, RZ, 0x10, R83 ;  /* 0x00000010ff027819 */ /* 0x000fe20000011653 */
[----:B------:R-:W-:Y:S01]  /*e8d0*/  IMAD.SHL.U32 R35, R5, 0x2, RZ ;  /* 0x0000000205237824 */ /* 0x000fe200078e00ff */
[----:B------:R-:W-:Y:S02]  /*e8e0*/  LOP3.LUT R0, R0, 0x7ffff000, RZ, 0xc0, !PT ;  /* 0x7ffff00000007812 */ /* 0x000fe400078ec0ff */
[----:B------:R-:W-:Y:S02]  /*e8f0*/  SHF.R.U32.HI R16, RZ, 0x10, R87 ;  /* 0x00000010ff107819 */ /* 0x000fe40000011657 */
[----:B------:R-:W-:Y:S01]  /*e900*/  IADD3 R0, R3, R0, R12 ;  /* 0x0000000003007210 */ /* 0x000fe20007ffe00c */
[----:B------:R-:W1:Y:S01]  /*e910*/  LDS.128 R8, [R35+0x6080] ;  /* 0x0060800023087984 */ /* 0x000e620000000c00 */
[----:B------:R-:W-:Y:S01]  /*e920*/  SHF.R.U32.HI R17, RZ, 0x10, R81 ;  /* 0x00000010ff117819 */ /* 0x000fe20000011651 */
[----:B------:R-:W-:Y:S01]  /*e930*/  HADD2.F32 R41, -RZ, R16.H0_H0 ;  /* 0x20000010ff297230 */ /* 0x000fe20000004100 */
[----:B------:R-:W-:Y:S01]  /*e940*/  SHF.L.U32 R31, R0, 0x1, RZ ;  /* 0x00000001001f7819 */ /* 0x000fe200000006ff */
[----:B------:R-:W-:Y:S01]  /*e950*/  HADD2.F32 R0, -RZ, R104.H0_H0 ;  /* 0x20000068ff007230 */ /* 0x000fe20000004100 */
[----:B------:R-:W-:Y:S01]  /*e960*/  SHF.R.U32.HI R18, RZ, 0x10, R85 ;  /* 0x00000010ff127819 */ /* 0x000fe20000011655 */
[----:B------:R-:W-:Y:S01]  /*e970*/  HADD2.F32 R17, -RZ, R17.H0_H0 ;  /* 0x20000011ff117230 */ /* 0x000fe20000004100 */
[----:B------:R-:W-:Y:S01]  /*e980*/  SHF.R.U64 R29, R80, 0x10, R81 ;  /* 0x00000010501d7819 */ /* 0x000fe20000001251 */
[----:B------:R-:W2:Y:S01]  /*e990*/  LDS.128 R12, [R31+0x6080] ;  /* 0x006080001f0c7984 */ /* 0x000ea20000000c00 */
[----:B------:R-:W-:Y:S01]  /*e9a0*/  SHF.R.U64 R34, R82, 0x10, R83 ;  /* 0x0000001052227819 */ /* 0x000fe20000001253 */
[----:B------:R-:W-:Y:S01]  /*e9b0*/  HADD2.F32 R40, -RZ, R18.H0_H0 ;  /* 0x20000012ff287230 */ /* 0x000fe20000004100 */
[----:B------:R-:W-:-:S02]  /*e9c0*/  SHF.R.U64 R37, R84, 0x10, R85 ;  /* 0x0000001054257819 */ /* 0x000fc40000001255 */
[----:B------:R-:W-:Y:S01]  /*e9d0*/  SHF.R.U64 R38, R86, 0x10, R87 ;  /* 0x0000001056267819 */ /* 0x000fe20000001257 */
[----:B------:R-:W-:Y:S02]  /*e9e0*/  HADD2.F32 R34, -RZ, R34.H0_H0 ;  /* 0x20000022ff227230 */ /* 0x000fe40000004100 */
[----:B------:R-:W-:Y:S02]  /*e9f0*/  HADD2.F32 R37, -RZ, R37.H0_H0 ;  /* 0x20000025ff257230 */ /* 0x000fe40000004100 */
[----:B------:R-:W-:Y:S02]  /*ea00*/  HADD2.F32 R38, -RZ, R38.H0_H0 ;  /* 0x20000026ff267230 */ /* 0x000fe40000004100 */
[--C-:B-1----:R-:W-:Y:S02]  /*ea10*/  HADD2.F32 R20, -RZ, R11.reuse.H0_H0 ;  /* 0x2000000bff147230 */ /* 0x102fe40000004100 */
[--C-:B------:R-:W-:Y:S02]  /*ea20*/  HADD2.F32 R23, -RZ, R10.reuse.H0_H0 ;  /* 0x2000000aff177230 */ /* 0x100fe40000004100 */
[----:B------:R-:W-:Y:S01]  /*ea30*/  HADD2.F32 R25, -RZ, R10.H1_H1 ;  /* 0x3000000aff197230 */ /* 0x000fe20000004100 */
[----:B------:R-:W-:Y:S01]  /*ea40*/  FMUL.FTZ R7, R20, R0 ;  /* 0x0000000014077220 */ /* 0x000fe20000410000 */
[----:B------:R-:W-:-:S02]  /*ea50*/  HADD2.F32 R19, -RZ, R11.H1_H1 ;  /* 0x3000000bff137230 */ /* 0x000fc40000004100 */
[----:B--2---:R-:W-:Y:S02]  /*ea60*/  HADD2.F32 R5, -RZ, R15.H0_H0 ;  /* 0x2000000fff057230 */ /* 0x004fe40000004100 */
[----:B------:R-:W-:Y:S02]  /*ea70*/  HADD2.F32 R10, -RZ, R105.H0_H0 ;  /* 0x20000069ff0a7230 */ /* 0x000fe40000004100 */
[----:B------:R-:W-:Y:S01]  /*ea80*/  HADD2.F32 R11, -RZ, R2.H0_H0 ;  /* 0x20000002ff0b7230 */ /* 0x000fe20000004100 */
[C---:B------:R-:W-:Y:S01]  /*ea90*/  FMUL.FTZ R33, R5.reuse, R0 ;  /* 0x0000000005217220 */ /* 0x040fe20000410000 */
[----:B------:R-:W-:Y:S01]  /*eaa0*/  HADD2.F32 R22, -RZ, R9.H0_H0 ;  /* 0x20000009ff167230 */ /* 0x000fe20000004100 */
[----:B------:R-:W-:Y:S01]  /*eab0*/  FFMA.FTZ R39, R5, R10, R7 ;  /* 0x0000000a05277223 */ /* 0x000fe20000010007 */
[----:B------:R-:W-:Y:S01]  /*eac0*/  HADD2.F32 R6, -RZ, R13.H0_H0 ;  /* 0x2000000dff067230 */ /* 0x000fe20000004100 */
[----:B------:R-:W-:Y:S01]  /*ead0*/  FMUL.FTZ R0, R19, R11 ;  /* 0x0000000b13007220 */ /* 0x000fe20000410000 */
[----:B------:R-:W-:-:S02]  /*eae0*/  HADD2.F32 R2, -RZ, R104.H1_H1 ;  /* 0x30000068ff027230 */ /* 0x000fc40000004100 */
[----:B------:R-:W-:Y:S02]  /*eaf0*/  HADD2.F32 R7, -RZ, R106.H0_H0 ;  /* 0x2000006aff077230 */ /* 0x000fe40000004100 */
[--C-:B------:R-:W-:Y:S01]  /*eb00*/  HADD2.F32 R24, -RZ, R8.reuse.H0_H0 ;  /* 0x20000008ff187230 */ /* 0x100fe20000004100 */
[-C--:B------:R-:W-:Y:S01]  /*eb10*/  FMUL.FTZ R5, R22, R2.reuse ;  /* 0x0000000216057220 */ /* 0x080fe20000410000 */
[----:B------:R-:W-:Y:S01]  /*eb20*/  HADD2.F32 R3, -RZ, R15.H1_H1 ;  /* 0x3000000fff037230 */ /* 0x000fe20000004100 */
[C---:B------:R-:W-:Y:S01]  /*eb30*/  FMUL.FTZ R27, R6.reuse, R2 ;  /* 0x00000002061b7220 */ /* 0x040fe20000410000 */
[----:B------:R-:W-:Y:S01]  /*eb40*/  HADD2.F32 R2, -RZ, R105.H1_H1 ;  /* 0x30000069ff027230 */ /* 0x000fe20000004100 */
[----:B------:R-:W-:Y:S01]  /*eb50*/  FFMA.FTZ R32, R6, R7, R5 ;  /* 0x0000000706207223 */ /* 0x000fe20000010005 */
[----:B------:R-:W-:Y:S01]  /*eb60*/  HADD2.F32 R21, -RZ, R9.H1_H1 ;  /* 0x30000009ff157230 */ /* 0x000fe20000004100 */
[C---:B------:R-:W-:Y:S01]  /*eb70*/  FMUL.FTZ R15, R3.reuse, R11 ;  /* 0x0000000b030f7220 */ /* 0x040fe20000410000 */
[----:B------:R-:W-:Y:S01]  /*eb80*/  HADD2.F32 R26, -RZ, R8.H1_H1 ;  /* 0x30000008ff1a7230 */ /* 0x000fe20000004100 */
[-C--:B------:R-:W-:Y:S01]  /*eb90*/  FMUL.FTZ R5, R24, R2.reuse ;  /* 0x0000000218057220 */ /* 0x080fe20000410000 */
[----:B------:R-:W-:Y:S01]  /*eba0*/  HADD2.F32 R8, -RZ, R12.H0_H0 ;  /* 0x2000000cff087230 */ /* 0x000fe20000004100 */
[----:B------:R-:W-:Y:S01]  /*ebb0*/  FFMA.FTZ R36, R3, R41, R0 ;  /* 0x0000002903247223 */ /* 0x000fe20000010000 */
[----:B------:R-:W-:Y:S01]  /*ebc0*/  HADD2.F32 R6, -RZ, R107.H0_H0 ;  /* 0x2000006bff067230 */ /* 0x000fe20000004100 */
[-C--:B------:R-:W-:Y:S01]  /*ebd0*/  FMUL.FTZ R3, R21, R17.reuse ;  /* 0x0000001115037220 */ /* 0x080fe20000410000 */
[----:B------:R-:W-:Y:S01]  /*ebe0*/  HADD2.F32 R13, -RZ, R13.H1_H1 ;  /* 0x3000000dff0d7230 */ /* 0x000fe20000004100 */
[C---:B------:R-:W-:Y:S01]  /*ebf0*/  FMUL.FTZ R11, R8.reuse, R2 ;  /* 0x00000002080b7220 */ /* 0x040fe20000410000 */
[----:B------:R-:W-:Y:S01]  /*ec00*/  HADD2.F32 R9, -RZ, R14.H0_H0 ;  /* 0x2000000eff097230 */ /* 0x000fe20000004100 */
[----:B------:R-:W-:Y:S01]  /*ec10*/  FFMA.FTZ R28, R8, R6, R5 ;  /* 0x00000006081c7223 */ /* 0x000fe20000010005 */
[----:B------:R-:W-:Y:S01]  /*ec20*/  HADD2.F32 R0, -RZ, R106.H1_H1 ;  /* 0x3000006aff007230 */ /* 0x000fe20000004100 */
[C---:B------:R-:W-:Y:S01]  /*ec30*/  FFMA.FTZ R30, R13.reuse, R40, R3 ;  /* 0x000000280d1e7223 */ /* 0x040fe20000010003 */
[----:B------:R-:W-:Y:S01]  /*ec40*/  HADD2.F32 R5, -RZ, R29.H0_H0 ;  /* 0x2000001dff057230 */ /* 0x000fe20000004100 */
[----:B------:R-:W-:Y:S01]  /*ec50*/  FMUL.FTZ R18, R13, R17 ;  /* 0x000000110d127220 */ /* 0x000fe20000410000 */
[----:B------:R-:W-:Y:S01]  /*ec60*/  HADD2.F32 R3, -RZ, R107.H1_H1 ;  /* 0x3000006bff037230 */ /* 0x000fe20000004100 */
[-C--:B------:R-:W-:Y:S01]  /*ec70*/  FMUL.FTZ R2, R23, R0.reuse ;  /* 0x0000000017027220 */ /* 0x080fe20000410000 */
[----:B------:R-:W-:Y:S01]  /*ec80*/  HADD2.F32 R12, -RZ, R12.H1_H1 ;  /* 0x3000000cff0c7230 */ /* 0x000fe20000004100 */
[----:B------:R-:W-:Y:S01]  /*ec90*/  FMUL.FTZ R8, R9, R0 ;  /* 0x0000000009087220 */ /* 0x000fe20000410000 */
[----:B------:R-:W-:Y:S01]  /*eca0*/  HADD2.F32 R14, -RZ, R14.H1_H1 ;  /* 0x3000000eff0e7230 */ /* 0x000fe20000004100 */
[----:B------:R-:W-:-:S02]  /*ecb0*/  FMUL.FTZ R0, R26, R5 ;  /* 0x000000051a007220 */ /* 0x000fc40000410000 */
[----:B------:R-:W-:Y:S01]  /*ecc0*/  FFMA.FTZ R29, R9, R3, R2 ;  /* 0x00000003091d7223 */ /* 0x000fe20000010002 */
[----:B------:R-:W-:Y:S01]  /*ecd0*/  F2FP.PACK_AB R9, R30, R32 ;  /* 0x000000201e09723e */ /* 0x000fe200000000ff */
[-C--:B------:R-:W-:Y:S02]  /*ece0*/  FMUL.FTZ R2, R25, R34.reuse ;  /* 0x0000002219027220 */ /* 0x080fe40000410000 */
[C---:B------:R-:W-:Y:S02]  /*ecf0*/  FFMA.FTZ R16, R12.reuse, R37, R0 ;  /* 0x000000250c107223 */ /* 0x040fe40000010000 */
[----:B------:R-:W-:Y:S02]  /*ed00*/  FMUL.FTZ R5, R12, R5 ;  /* 0x000000050c057220 */ /* 0x000fe40000410000 */
[C---:B------:R-:W-:Y:S02]  /*ed10*/  FMUL.FTZ R0, R14.reuse, R34 ;  /* 0x000000220e007220 */ /* 0x040fe40000410000 */
[----:B------:R-:W-:-:S02]  /*ed20*/  FFMA.FTZ R17, R14, R38, R2 ;  /* 0x000000260e117223 */ /* 0x000fc40000010002 */
[----:B------:R-:W-:Y:S02]  /*ed30*/  FFMA.FTZ R2, R20, R10, -R33 ;  /* 0x0000000a14027223 */ /* 0x000fe40000010821 */
        /* <DEDUP_REMOVED lines=10> */
[----:B------:R-:W-:Y:S01]  /*ede0*/  F2FP.PACK_AB R8, R16, R28 ;  /* 0x0000001c1008723e */ /* 0x000fe200000000ff */
[----:B------:R-:W-:-:S03]  /*edf0*/  FFMA.FTZ R0, R25, R38, -R0 ;  /* 0x0000002619007223 */ /* 0x000fc60000010800 */
[----:B------:R-:W-:Y:S02]  /*ee00*/  F2FP.PACK_AB R12, R5, R12 ;  /* 0x0000000c050c723e */ /* 0x000fe400000000ff */
[----:B------:R-:W-:-:S05]  /*ee10*/  F2FP.PACK_AB R14, R0, R14 ;  /* 0x0000000e000e723e */ /* 0x000fca00000000ff */
[----:B------:R1:W-:Y:S04]  /*ee20*/  STS.128 [R35+0x6080], R12 ;  /* 0x0060800c23007388 */ /* 0x0003e80000000c00 */
[----:B------:R1:W-:Y:S02]  /*ee30*/  STS.128 [R31+0x6080], R8 ;  /* 0x006080081f007388 */ /* 0x0003e40000000c00 */
.L_x_465:
[----:B------:R-:W-:Y:S05]  /*ee40*/  BSYNC B2 ;  /* 0x0000000000027941 */ /* 0x000fea0003800000 */
.L_x_447:
[----:B------:R-:W-:Y:S01]  /*ee50*/  IMAD R0, R109, c[0x0][0x208], RZ ;  /* 0x000082006d007a24 */ /* 0x000fe200078e02ff */
[----:B------:R-:W-:Y:S01]  /*ee60*/  LEA.HI R6, R92, R92, RZ, 0x1 ;  /* 0x0000005c5c067211 */ /* 0x000fe200078f08ff */
[----:B------:R-:W-:Y:S01]  /*ee70*/  IMAD.WIDE.U32 R2, R225, c[0x0][0x208], RZ ;  /* 0x00008200e1027a25 */ /* 0x000fe200078e00ff */
[----:B------:R-:W-:-:S04]  /*ee80*/  DEPBAR.LE SB0, 0x0 ;  /* 0x000080000000791a */ /* 0x000fc80000000000 */
[----:B------:R-:W-:Y:S01]  /*ee90*/  IMAD R0, R225, c[0x0][0x20c], R0 ;  /* 0x00008300e1007a24 */ /* 0x000fe200078e0200 */
[----:B------:R-:W-:Y:S01]  /*eea0*/  LOP3.LUT R6, R6, 0xfffffffe, RZ, 0xc0, !PT ;  /* 0xfffffffe06067812 */ /* 0x000fe200078ec0ff */
[----:B------:R-:W-:Y:S01]  /*eeb0*/  IMAD R5, R110, c[0x0][0x218], RZ ;  /* 0x000086006e057a24 */ /* 0x000fe200078e02ff */
[----:B------:R-:W-:Y:S01]  /*eec0*/  ISETP.GE.AND P3, PT, R226, c[0x0][0x1d4], PT ;  /* 0x00007500e2007a0c */ /* 0x000fe20003f66270 */
[----:B------:R-:W-:Y:S01]  /*eed0*/  IMAD.IADD R3, R3, 0x1, R0 ;  /* 0x0000000103037824 */ /* 0x000fe200078e0200 */
[----:B------:R-:W-:Y:S01]  /*eee0*/  ISETP.GE.AND P2, PT, R116, c[0x0][0x1d4], PT ;  /* 0x0000750074007a0c */ /* 0x000fe20003f46270 */
[C---:B------:R-:W-:Y:S01]  /*eef0*/  IMAD R5, R223.reuse, c[0x0][0x21c], R5 ;  /* 0x00008700df057a24 */ /* 0x040fe200078e0205 */
[----:B------:R-:W-:Y:S01]  /*ef00*/  BAR.SYNC.DEFER_BLOCKING 0x0 ;  /* 0x0000000000007b1d */ /* 0x000fe20000010000 */
[----:B------:R-:W-:Y:S01]  /*ef10*/  IMAD.WIDE.U32 R2, R223, c[0x0][0x218], R2 ;  /* 0x00008600df027a25 */ /* 0x000fe200078e0002 */
[----:B------:R-:W-:Y:S02]  /*ef20*/  ISETP.GE.AND P1, PT, R114, c[0x0][0x1d4], PT ;  /* 0x0000750072007a0c */ /* 0x000fe40003f26270 */
[----:B------:R-:W-:Y:S01]  /*ef30*/  ISETP.GT.AND P4, PT, R115, 0x3f, PT ;  /* 0x0000003f7300780c */ /* 0x000fe20003f84270 */
[----:B-1----:R-:W-:Y:S01]  /*ef40*/  IMAD.SHL.U32 R8, R112, 0x8, RZ ;  /* 0x0000000870087824 */ /* 0x002fe200078e00ff */
[----:B------:R-:W-:Y:S01]  /*ef50*/  IADD3 R0, P0, R130, R2, RZ ;  /* 0x0000000282007210 */ /* 0x000fe20007f1e0ff */
[----:B------:R-:W-:Y:S01]  /*ef60*/  IMAD.IADD R6, R92, 0x1, -R6 ;  /* 0x000000015c067824 */ /* 0x000fe200078e0a06 */
[----:B------:R-:W-:Y:S01]  /*ef70*/  BSSY B0, `(.L_x_490) ;  /* 0x000006e000007945 */ /* 0x000fe20003800000 */
[----:B------:R-:W-:Y:S01]  /*ef80*/  IMAD.SHL.U32 R218, R218, 0x2, RZ ;  /* 0x00000002dada7824 */ /* 0x000fe200078e00ff */
[----:B------:R-:W-:-:S02]  /*ef90*/  IADD3.X R2, R118, R3, R5, P0, !PT ;  /* 0x0000000376027210 */ /* 0x000fc400007fe405 */
[----:B------:R-:W-:-:S04]  /*efa0*/  LEA R25, P0, R0, c[0x0][0x1f8], 0x1 ;  /* 0x00007e0000197a11 */ /* 0x000fc800078008ff */
[----:B------:R-:W-:Y:S02]  /*efb0*/  LEA.HI.X R24, R0, c[0x0][0x1fc], R2, 0x1, P0 ;  /* 0x00007f0000187a11 */ /* 0x000fe400000f0c02 */
[----:B------:R-:W-:-:S05]  /*efc0*/  LOP3.LUT R2, R113, 0xfffffff8, RZ, 0xc0, !PT ;  /* 0xfffffff871027812 */ /* 0x000fca00078ec0ff */
[----:B------:R-:W-:-:S05]  /*efd0*/  IMAD.IADD R2, R115, 0x1, -R2 ;  /* 0x0000000173027824 */ /* 0x000fca00078e0a02 */
[----:B------:R-:W-:-:S04]  /*efe0*/  LEA.HI R0, R2, R2, RZ, 0x1 ;  /* 0x0000000202007211 */ /* 0x000fc800078f08ff */
[----:B------:R-:W-:Y:S02]  /*eff0*/  SHF.R.S32.HI R7, RZ, 0x1, R0 ;  /* 0x00000001ff077819 */ /* 0x000fe40000011400 */
[----:B------:R-:W-:Y:S02]  /*f000*/  LOP3.LUT R3, R0, 0x3fffffe, RZ, 0xc0, !PT ;  /* 0x03fffffe00037812 */ /* 0x000fe400078ec0ff */
[C---:B------:R-:W-:Y:S01]  /*f010*/  LOP3.LUT P0, RZ, R7.reuse, 0x2, RZ, 0xc0, !PT ;  /* 0x0000000207ff7812 */ /* 0x040fe2000780c0ff */
[----:B------:R-:W-:Y:S02]  /*f020*/  IMAD.SHL.U32 R5, R7, 0x40, RZ ;  /* 0x0000004007057824 */ /* 0x000fe400078e00ff */
[----:B------:R-:W-:Y:S01]  /*f030*/  IMAD.IADD R2, R2, 0x1, -R3 ;  /* 0x0000000102027824 */ /* 0x000fe200078e0a03 */
[----:B------:R-:W-:Y:S02]  /*f040*/  SHFL.IDX PT, R7, R24, RZ, 0x1c1f ;  /* 0x001c1fff18077589 */ /* 0x000fe400000e0000 */
[----:B------:R-:W-:Y:S01]  /*f050*/  LOP3.LUT R0, R5, 0xc0, RZ, 0xc0, !PT ;  /* 0x000000c005007812 */ /* 0x000fe200078ec0ff */
[----:B------:R-:W-:Y:S01]  /*f060*/  IMAD R2, R6, 0x8, R2 ;  /* 0x0000000806027824 */ /* 0x000fe200078e0202 */
[----:B------:R-:W-:-:S02]  /*f070*/  LOP3.LUT R5, R108, 0x7fffffe, RZ, 0xc0, !PT ;  /* 0x07fffffe6c057812 */ /* 0x000fc400078ec0ff */
[----:B------:R-:W-:Y:S02]  /*f080*/  LOP3.LUT R3, R0, 0x8, R8, 0xf8, !PT ;  /* 0x0000000800037812 */ /* 0x000fe400078ef808 */
[----:B------:R-:W-:-:S04]  /*f090*/  SHF.R.U32.HI R0, RZ, 0x3, R0 ;  /* 0x00000003ff007819 */ /* 0x000fc80000011600 */
[----:B------:R-:W-:Y:S02]  /*f0a0*/  LOP3.LUT R0, R3, R0, RZ, 0x3c, !PT ;  /* 0x0000000003007212 */ /* 0x000fe400078e3cff */
[----:B------:R-:W-:-:S03]  /*f0b0*/  SHF.R.S32.HI R3, RZ, 0x1f, R123 ;  /* 0x0000001fff037819 */ /* 0x000fc6000001147b */
[----:B------:R-:W-:Y:S01]  /*f0c0*/  IMAD.U32 R0, R2, 0x20, R0 ;  /* 0x0000002002007824 */ /* 0x000fe200078e0000 */
[----:B------:R-:W-:Y:S01]  /*f0d0*/  LEA.HI R3, R3, R123, RZ, 0x3 ;  /* 0x0000007b03037211 */ /* 0x000fe200078f18ff */
[----:B------:R-:W-:Y:S02]  /*f0e0*/  IMAD.SHL.U32 R2, R6, 0x8, RZ ;  /* 0x0000000806027824 */ /* 0x000fe400078e00ff */
[----:B------:R-:W-:Y:S01]  /*f0f0*/  IMAD.SHL.U32 R204, R0, 0x2, RZ ;  /* 0x0000000200cc7824 */ /* 0x000fe200078e00ff */
[----:B------:R-:W1:Y:S01]  /*f100*/  SHFL.IDX PT, R6, R25, RZ, 0x1c1f ;  /* 0x001c1fff19067589 */ /* 0x000e6200000e0000 */
[----:B------:R-:W-:Y:S02]  /*f110*/  IMAD.SHL.U32 R3, R3, 0x20, RZ ;  /* 0x0000002003037824 */ /* 0x000fe400078e00ff */
[----:B------:R-:W-:Y:S01]  /*f120*/  IMAD.IADD R123, R123, 0x1, -R5 ;  /* 0x000000017b7b7824 */ /* 0x000fe200078e0a05 */
[C---:B------:R-:W-:Y:S01]  /*f130*/  IADD3 R0, R204.reuse, 0x3c80, RZ ;  /* 0x00003c80cc007810 */ /* 0x040fe20007ffe0ff */
[----:B------:R2:W3:Y:S01]  /*f140*/  LDSM.16.M88.4 R40, [R204+0x3c80] ;  /* 0x003c8000cc28783b */ /* 0x0004e20000000200 */
[----:B------:R-:W-:-:S02]  /*f150*/  IADD3 R209, R204, 0x3ca0, RZ ;  /* 0x00003ca0ccd17810 */ /* 0x000fc40007ffe0ff */
[----:B------:R-:W-:Y:S01]  /*f160*/  @P0 IADD3 R209, R0, -0x20, RZ ;  /* 0xffffffe000d10810 */ /* 0x000fe20007ffe0ff */
[----:B------:R-:W-:Y:S01]  /*f170*/  IMAD.SHL.U32 R0, R111, 0x40, RZ ;  /* 0x000000406f007824 */ /* 0x000fe200078e00ff */
[----:B------:R-:W-:Y:S01]  /*f180*/  LOP3.LUT R121, R3, 0xffffff00, RZ, 0xc0, !PT ;  /* 0xffffff0003797812 */ /* 0x000fe200078ec0ff */
[----:B------:R2:W4:Y:S01]  /*f190*/  LDSM.16.M88.4 R36, [R204+0x4080] ;  /* 0x00408000cc24783b */ /* 0x0005220000000200 */
[C---:B------:R-:W-:Y:S02]  /*f1a0*/  IADD3 R217, R209.reuse, 0x400, RZ ;  /* 0x00000400d1d97810 */ /* 0x040fe40007ffe0ff */
[----:B------:R-:W-:Y:S01]  /*f1b0*/  LOP3.LUT R0, R0, 0xc0, RZ, 0xc0, !PT ;  /* 0x000000c000007812 */ /* 0x000fe200078ec0ff */
[----:B------:R2:W2:Y:S01]  /*f1c0*/  LDSM.16.M88.4 R32, [R204+0x4480] ;  /* 0x00448000cc20783b */ /* 0x0004a20000000200 */
[----:B------:R-:W-:Y:S02]  /*f1d0*/  IADD3 R216, R209, 0x800, RZ ;  /* 0x00000800d1d87810 */ /* 0x000fe40007ffe0ff */
[----:B------:R-:W-:Y:S01]  /*f1e0*/  LOP3.LUT R3, R0, 0x8, R2, 0xf8, !PT ;  /* 0x0000000800037812 */ /* 0x000fe200078ef802 */
[----:B------:R2:W2:Y:S01]  /*f1f0*/  LDSM.16.M88.4 R60, [R209] ;  /* 0x00000000d13c783b */ /* 0x0004a20000000200 */
[----:B------:R-:W-:Y:S01]  /*f200*/  SHF.R.U32.HI R2, RZ, 0x3, R0 ;  /* 0x00000003ff027819 */ /* 0x000fe20000011600 */
[----:B------:R-:W-:-:S02]  /*f210*/  IMAD R0, R127, 0x200, R121 ;  /* 0x000002007f007824 */ /* 0x000fc400078e0279 */
[----:B------:R2:W2:Y:S01]  /*f220*/  LDSM.16.M88.4 R68, [R209+0x400] ;  /* 0x00040000d144783b */ /* 0x0004a20000000200 */
[----:B------:R-:W-:Y:S01]  /*f230*/  LOP3.LUT R122, R3, R2, RZ, 0x3c, !PT ;  /* 0x00000002037a7212 */ /* 0x000fe200078e3cff */
[----:B------:R-:W-:Y:S02]  /*f240*/  IMAD R0, R123, 0x20, R0 ;  /* 0x000000207b007824 */ /* 0x000fe400078e0200 */
[----:B-1----:R-:W-:Y:S01]  /*f250*/  IMAD.WIDE R2, R226, 0x2, R6 ;  /* 0x00000002e2027825 */ /* 0x002fe200078e0206 */
[----:B------:R1:W1:Y:S03]  /*f260*/  LDSM.16.M88.4 R76, [R209+0x800] ;  /* 0x00080000d14c783b */ /* 0x0002660000000200 */
[----:B------:R-:W-:-:S04]  /*f270*/  IMAD.IADD R0, R122, 0x1, R0 ;  /* 0x000000017a007824 */ /* 0x000fc800078e0200 */
[----:B------:R-:W-:Y:S02]  /*f280*/  IMAD.SHL.U32 R207, R0, 0x2, RZ ;  /* 0x0000000200cf7824 */ /* 0x000fe400078e00ff */
[----:B------:R-:W-:Y:S02]  /*f290*/  IMAD.IADD R0, R125, 0x1, -R117 ;  /* 0x000000017d007824 */ /* 0x000fe400078e0a75 */
[----:B------:R-:W-:Y:S01]  /*f2a0*/  IMAD R208, R4, 0x2, R207 ;  /* 0x0000000204d07824 */ /* 0x000fe200078e02cf */
[----:B----4-:R4:W1:Y:S02]  /*f2b0*/  LDSM.16.M88.4 R16, [R207+0x6080] ;  /* 0x00608000cf10783b */ /* 0x0108640000000200 */
[C---:B------:R-:W-:Y:S02]  /*f2c0*/  ISETP.LT.OR P0, PT, R0.reuse, 0x1, P3 ;  /* 0x000000010000780c */ /* 0x040fe40001f01670 */
[----:B------:R4:W1:Y:S04]  /*f2d0*/  LDSM.16.M88.4 R12, [R207+0x7080] ;  /* 0x00708000cf0c783b */ /* 0x0008680000000200 */
[----:B------:R4:W1:Y:S04]  /*f2e0*/  LDSM.16.M88.4 R20, [R208+0x6080] ;  /* 0x00608000d014783b */ /* 0x0008680000000200 */
[----:B------:R4:W1:Y:S04]  /*f2f0*/  LDSM.16.M88.4 R8, [R208+0x7080] ;  /* 0x00708000d008783b */ /* 0x0008680000000200 */
[----:B------:R-:W-:Y:S01]  /*f300*/  @!PT LDS RZ, [RZ] ;  /* 0x00000000fffff984 */ /* 0x000fe20000000800 */
[----:B------:R-:W-:Y:S01]  /*f310*/  @!PT LDS RZ, [RZ] ;  /* 0x00000000fffff984 */ /* 0x000fe20000000800 */
[----:B------:R-:W-:Y:S01]  /*f320*/  @!PT LDS RZ, [RZ] ;  /* 0x00000000fffff984 */ /* 0x000fe20000000800 */
[----:B------:R5:W-:Y:S01]  /*f330*/  LDGSTS.E.BYPASS.LTC128B.128 [R218+0x1880], [R2.64], !P0 ;  /* 0x0188000002da7fae */ /* 0x000be2000c101d4c */
[----:B------:R-:W-:-:S02]  /*f340*/  ISETP.LT.OR P0, PT, R0, 0x1, P2 ;  /* 0x000000010000780c */ /* 0x000fc40001701670 */
[----:B-----5:R-:W-:-:S04]  /*f350*/  SHF.R.S32.HI R2, RZ, 0x1f, R116 ;  /* 0x0000001fff027819 */ /* 0x020fc80000011474 */
[----:B------:R-:W-:-:S04]  /*f360*/  LEA.HI R2, R2, R116, RZ, 0x3 ;  /* 0x0000007402027211 */ /* 0x000fc800078f18ff */
[----:B------:R-:W-:-:S05]  /*f370*/  LOP3.LUT R26, R2, 0xfffffff8, RZ, 0xc0, !PT ;  /* 0xfffffff8021a7812 */ /* 0x000fca00078ec0ff */
[----:B------:R-:W-:-:S05]  /*f380*/  IMAD.WIDE R2, R26, 0x2, R6 ;  /* 0x000000021a027825 */ /* 0x000fca00078e0206 */
[----:B------:R5:W-:Y:S01]  /*f390*/  LDGSTS.E.BYPASS.LTC128B.128 [R218+0x2480], [R2.64], !P0 ;  /* 0x0248000002da7fae */ /* 0x000be2000c101d4c */
[----:B------:R-:W-:Y:S02]  /*f3a0*/  ISETP.LT.OR P0, PT, R0, 0x1, P1 ;  /* 0x000000010000780c */ /* 0x000fe40000f01670 */
[----:B-----5:R-:W-:-:S04]  /*f3b0*/  SHF.R.S32.HI R2, RZ, 0x1f, R114 ;  /* 0x0000001fff027819 */ /* 0x020fc80000011472 */
[----:B------:R-:W-:-:S04]  /*f3c0*/  LEA.HI R2, R2, R114, RZ, 0x3 ;  /* 0x0000007202027211 */ /* 0x000fc800078f18ff */
[----:B------:R-:W-:-:S05]  /*f3d0*/  LOP3.LUT R5, R2, 0xfffffff8, RZ, 0xc0, !PT ;  /* 0xfffffff802057812 */ /* 0x000fca00078ec0ff */
[----:B------:R-:W-:Y:S01]  /*f3e0*/  IMAD.WIDE R2, R5, 0x2, R6 ;  /* 0x0000000205027825 */ /* 0x000fe200078e0206 */
[----:B------:R-:W-:-:S04]  /*f3f0*/  SHF.R.S32.HI R6, RZ, 0x1f, R226 ;  /* 0x0000001fff067819 */ /* 0x000fc800000114e2 */
[----:B------:R5:W-:Y:S02]  /*f400*/  LDGSTS.E.BYPASS.LTC128B.128 [R218+0x3080], [R2.64], !P0 ;  /* 0x0308000002da7fae */ /* 0x000be4000c101d4c */
[----:B-----5:R-:W-:Y:S02]  /*f410*/  SHF.R.S32.HI R3, RZ, 0x1f, R26 ;  /* 0x0000001fff037819 */ /* 0x020fe4000001141a */
[----:B------:R-:W-:-:S03]  /*f420*/  SHF.R.S32.HI R2, RZ, 0x1f, R5 ;  /* 0x0000001fff027819 */ /* 0x000fc60000011405 */
[----:B------:R4:W-:Y:S04]  /*f430*/  STL [R1+0x44], R3 ;  /* 0x0000440301007387 */ /* 0x0009e80000100800 */
[----:B------:R4:W-:Y:S01]  /*f440*/  STL [R1+0x40], R2 ;  /* 0x0000400201007387 */ /* 0x0009e20000100800 */
[----:B------:R-:W-:Y:S05]  /*f450*/  @P4 BRA `(.L_x_491) ;  /* 0x000001f000004947 */ /* 0x000fea0003800000 */
[----:B-123--:R-:W-:Y:S05]  /*f460*/  BRA.DIV ~URZ, `(.L_x_492) ;  /* 0x000119c27f007947 */ /* 0x00efea000b800000 */
[----:B------:R1:W2:Y:S04]  /*f470*/  SHFL.IDX PT, R5, R24, 0x1, 0x1c1f ;  /* 0x003c1f0018057f89 */ /* 0x0002a800000e0000 */
[----:B----4-:R1:W3:Y:S02]  /*f480*/  SHFL.IDX PT, R2, R25, 0x1, 0x1c1f ;  /* 0x003c1f0019027f89 */ /* 0x0102e400000e0000 */
.L_x_586:
[----:B------:R-:W4:Y:S04]  /*f490*/  LDL R30, [R1+0x44] ;  /* 0x00004400011e7983 */ /* 0x000f280000100800 */
[----:B------:R-:W5:Y:S01]  /*f4a0*/  LDL R28, [R1+0x40] ;  /* 0x00004000011c7983 */ /* 0x000f620000100800 */
[----:B------:R-:W-:-:S02]  /*f4b0*/  IADD3 R3, R226, 0x20, RZ ;  /* 0x00000020e2037810 */ /* 0x000fc40007ffe0ff */
[C---:B------:R-:W-:Y:S02]  /*f4c0*/  IADD3 R29, R226.reuse, 0x20, RZ ;  /* 0x00000020e21d7810 */ /* 0x040fe40007ffe0ff */
[----:B------:R-:W-:Y:S02]  /*f4d0*/  SHF.R.S32.HI R3, RZ, 0x1f, R3 ;  /* 0x0000001fff037819 */ /* 0x000fe40000011403 */
[C---:B------:R-:W-:Y:S02]  /*f4e0*/  IADD3 R26, R226.reuse, 0x40, RZ ;  /* 0x00000040e21a7810 */ /* 0x040fe40007ffe0ff */
[----:B------:R-:W-:Y:S02]  /*f4f0*/  LEA.HI R3, R3, R29, RZ, 0x3 ;  /* 0x0000001d03037211 */ /* 0x000fe400078f18ff */
[----:B------:R-:W-:Y:S02]  /*f500*/  IADD3 R27, R226, 0x40, RZ ;  /* 0x00000040e21b7810 */ /* 0x000fe40007ffe0ff */
[----:B------:R-:W-:-:S02]  /*f510*/  SHF.R.S32.HI R26, RZ, 0x1f, R26 ;  /* 0x0000001fff1a7819 */ /* 0x000fc4000001141a */
[-C--:B-1-3--:R-:W-:Y:S02]  /*f520*/  LEA R24, P0, R226, R2.reuse, 0x1 ;  /* 0x00000002e2187211 */ /* 0x08afe400078008ff */
        /* <DEDUP_REMOVED lines=18> */
.L_x_491:
[----:B-123--:R-:W-:Y:S05]  /*f650*/  BSYNC B0 ;  /* 0x0000000000007941 */ /* 0x00efea0003800000 */
.L_x_490:
[----:B----4-:R-:W2:Y:S01]  /*f660*/  LDL R2, [R1+0x20] ;  /* 0x0000200001027983 */ /* 0x010ea20000100800 */
        /* <DEDUP_REMOVED lines=134> */
[----:B------:R-:W3:Y:S01]  /*fed0*/  S2R R8, SR_TID.X ;  /* 0x0000000000087919 */ /* 0x000ee20000002100 */
[----:B------:R-:W-:-:S03]  /*fee0*/  IMAD R225, R2, c[0x0][0x2b8], R3 ;  /* 0x0000ae0002e17a24 */ /* 0x000fc600078e0203 */
[----:B------:R-:W4:Y:S02]  /*fef0*/  S2R R131, SR_CTAID.Y ;  /* 0x0000000000837919 */ /* 0x000f240000002600 */
[----:B------:R-:W-:-:S05]  /*ff00*/  SHF.R.S32.HI R2, RZ, 0x1f, R225 ;  /* 0x0000001fff027819 */ /* 0x000fca00000114e1 */
[----:B------:R-:W-:Y:S02]  /*ff10*/  IMAD R5, R2, c[0x0][0x1e0], RZ ;  /* 0x0000780002057a24 */ /* 0x000fe400078e02ff */
[----:B------:R-:W-:-:S04]  /*ff20*/  IMAD.WIDE.U32 R2, R225, c[0x0][0x1e0], RZ ;  /* 0x00007800e1027a25 */ /* 0x000fc800078e00ff */
[----:B------:R-:W-:Y:S01]  /*ff30*/  IMAD R5, R225, c[0x0][0x1e4], R5 ;  /* 0x00007900e1057a24 */ /* 0x000fe200078e0205 */
[----:B-1----:R-:W-:-:S03]  /*ff40*/  SHF.R.S32.HI R130, RZ, 0x1f, R130 ;  /* 0x0000001fff827819 */ /* 0x002fc60000011482 */
[----:B------:R-:W-:Y:S02]  /*ff50*/  IMAD.IADD R3, R3, 0x1, R5 ;  /* 0x0000000103037824 */ /* 0x000fe400078e0205 */
[----:B------:R-:W-:Y:S01]  /*ff60*/  IMAD R130, R130, c[0x0][0x1e8], RZ ;  /* 0x00007a0082827a24 */ /* 0x000fe200078e02ff */
[----:B---3--:R-:W-:Y:S01]  /*ff70*/  SHF.R.S32.HI R11, RZ, 0x1f, R8 ;  /* 0x0000001fff0b7819 */ /* 0x008fe20000011408 */
[----:B----4-:R-:W-:-:S04]  /*ff80*/  IMAD.WIDE.U32 R136, R131, c[0x0][0x1e8], RZ ;  /* 0x00007a0083887a25 */ /* 0x010fc800078e00ff */
[----:B------:R-:W-:Y:S01]  /*ff90*/  IMAD R130, R131, c[0x0][0x1ec], R130 ;  /* 0x00007b0083827a24 */ /* 0x000fe200078e0282 */
[----:B------:R-:W-:-:S03]  /*ffa0*/  LEA.HI R11, R11, R8, RZ, 0x2 ;  /* 0x000000080b0b7211 */ /* 0x000fc600078f10ff */
[----:B------:R-:W-:Y:S01]  /*ffb0*/  IMAD.IADD R130, R137, 0x1, R130 ;  /* 0x0000000189827824 */ /* 0x000fe200078e0282 */
[----:B------:R-:W-:-:S04]  /*ffc0*/  SHF.R.S32.HI R11, RZ, 0x2, R11 ;  /* 0x00000002ff0b7819 */ /* 0x000fc8000001140b */
[----:B------:R-:W-:Y:S02]  /*ffd0*/  IADD3 R11, -R11, 0x30, RZ ;  /* 0x000000300b0b7810 */ /* 0x000fe40007ffe1ff */
[C---:B------:R-:W-:Y:S02]  /*ffe0*/  IADD3 R133, R226.reuse, 0x20, RZ ;  /* 0x00000020e2857810 */ /* 0x040fe40007ffe0ff */
[C---:B------:R-:W-:Y:S02]  /*fff0*/  IADD3 R131, R226.reuse, 0x40, RZ ;  /* 0x00000040e2837810 */ /* 0x040fe40007ffe0ff */
[C---:B------:R-:W-:Y:S02]  /*10000*/  IADD3 R134, R226.reuse, 0x20, RZ ;  /* 0x00000020e2867810 */ /* 0x040fe40007ffe0ff */
[----:B------:R-:W-:Y:S01]  /*10010*/  SHF.R.S32.HI R133, RZ, 0x1f, R133 ;  /* 0x0000001fff857819 */ /* 0x000fe20000011485 */
[----:B------:R-:W-:Y:S01]  /*10020*/  BSSY B0, `(.L_x_494) ;  /* 0x0000023000007945 */ /* 0x000fe20003800000 */
[----:B------:R-:W-:-:S02]  /*10030*/  IADD3 R9, R226, 0x40, RZ ;  /* 0x00000040e2097810 */ /* 0x000fc40007ffe0ff */
[----:B------:R-:W-:Y:S02]  /*10040*/  IADD3 R8, R226, 0x20, RZ ;  /* 0x00000020e2087810 */ /* 0x000fe40007ffe0ff */
[----:B------:R-:W-:Y:S02]  /*10050*/  LEA.HI R133, R133, R134, RZ, 0x3 ;  /* 0x0000008685857211 */ /* 0x000fe400078f18ff */
[----:B------:R-:W-:Y:S02]  /*10060*/  ISETP.GE.AND P1, PT, R9, c[0x0][0x1d4], PT ;  /* 0x0000750009007a0c */ /* 0x000fe40003f26270 */
[----:B------:R-:W-:Y:S02]  /*10070*/  ISETP.GE.AND P2, PT, R8, c[0x0][0x1d4], PT ;  /* 0x0000750008007a0c */ /* 0x000fe40003f46270 */
[----:B------:R-:W-:Y:S02]  /*10080*/  ISETP.GE.AND P3, PT, R226, c[0x0][0x1d4], PT ;  /* 0x00007500e2007a0c */ /* 0x000fe40003f66270 */
[----:B------:R-:W-:-:S02]  /*10090*/  LOP3.LUT R133, R133, 0xfffffff8, RZ, 0xc0, !PT ;  /* 0xfffffff885857812 */ /* 0x000fc400078ec0ff */
        /* <DEDUP_REMOVED lines=8> */
[----:B------:R-:W-:Y:S02]  /*10120*/  ISETP.GE.AND P0, PT, R11, 0x1, PT ;  /* 0x000000010b00780c */ /* 0x000fe40003f06270 */
[----:B------:R-:W-:-:S04]  /*10130*/  IADD3 R130, R226, 0x40, RZ ;  /* 0x00000040e2827810 */ /* 0x000fc80007ffe0ff */
[----:B------:R-:W-:Y:S01]  /*10140*/  SHF.R.S32.HI R130, RZ, 0x1f, R130 ;  /* 0x0000001fff827819 */ /* 0x000fe20000011482 */
[----:B------:R1:W2:Y:S03]  /*10150*/  SHFL.IDX PT, R2, R10, RZ, 0x1c1f ;  /* 0x001c1fff0a027589 */ /* 0x0002a600000e0000 */
[----:B------:R-:W-:Y:S01]  /*10160*/  LEA.HI R130, R130, R131, RZ, 0x3 ;  /* 0x0000008382827211 */ /* 0x000fe200078f18ff */
[----:B------:R1:W3:Y:S01]  /*10170*/  SHFL.IDX PT, R3, R5, RZ, 0x1c1f ;  /* 0x001c1fff05037589 */ /* 0x0002e200000e0000 */
[----:B------:R-:W-:Y:S02]  /*10180*/  SHF.R.S32.HI R136, RZ, 0x1f, R226 ;  /* 0x0000001fff887819 */ /* 0x000fe400000114e2 */
        /* <DEDUP_REMOVED lines=12> */
.L_x_495:
[----:B------:R-:W-:Y:S05]  /*10250*/  BSYNC B0 ;  /* 0x0000000000007941 */ /* 0x000fea0003800000 */
.L_x_494:
        /* <DEDUP_REMOVED lines=15> */
.L_x_496:
[----:B------:R-:W-:Y:S05]  /*10350*/  BSYNC B0 ;  /* 0x0000000000007941 */ /* 0x000fea0003800000 */
.L_x_493:
[----:B------:R-:W5:Y:S04]  /*10360*/  LDL R25, [R1+0x18] ;  /* 0x0000180001197983 */ /* 0x000f680000100800 */
[----:B--2---:R-:W2:Y:S04]  /*10370*/  LDL R26, [R1+0x14] ;  /* 0x00001400011a7983 */ /* 0x004ea80000100800 */
[----:B-1----:R-:W1:Y:S01]  /*10380*/  S2R R5, SR_TID.X ;  /* 0x0000000000057919 */ /* 0x002e620000002100 */
[----:B---34-:R-:W-:Y:S02]  /*10390*/  LOP3.LUT R2, R129, 0xffffffe0, RZ, 0xc0, !PT ;  /* 0xffffffe081027812 */ /* 0x018fe400078ec0ff */
[----:B------:R-:W-:Y:S01]  /*103a0*/  SHF.R.S32.HI R3, RZ, 0x1f, R127 ;  /* 0x0000001fff037819 */ /* 0x000fe2000001147f */
[----:B------:R-:W-:Y:S01]  /*103b0*/  IMAD.MOV.U32 R10, RZ, RZ, c[0x0][0x2c4] ;  /* 0x0000b100ff0a7624 */ /* 0x000fe200078e00ff */
[----:B------:R-:W0:Y:S01]  /*103c0*/  LDGDEPBAR ;  /* 0x00000000000079af */ /* 0x000e220000000000 */
[----:B-1----:R-:W-:Y:S01]  /*103d0*/  IMAD.IADD R2, R5, 0x1, -R2 ;  /* 0x0000000105027824 */ /* 0x002fe200078e0a02 */
[----:B------:R-:W-:-:S02]  /*103e0*/  LEA.HI R5, R3, R127, RZ, 0x2 ;  /* 0x0000007f03057211 */ /* 0x000fc400078f10ff */
[----:B------:R-:W-:Y:S02]  /*103f0*/  LEA.HI R3, R124, R124, RZ, 0x1 ;  /* 0x0000007c7c037211 */ /* 0x000fe400078f08ff */
[----:B------:R-:W-:Y:S02]  /*10400*/  SHF.R.S32.HI R7, RZ, 0x1f, R2 ;  /* 0x0000001fff077819 */ /* 0x000fe40000011402 */
[----:B------:R-:W-:Y:S02]  /*10410*/  LOP3.LUT R6, R5, 0xffffffc, RZ, 0xc0, !PT ;  /* 0x0ffffffc05067812 */ /* 0x000fe400078ec0ff */
[----:B------:R-:W-:Y:S01]  /*10420*/  LEA.HI R5, R7, R2, RZ, 0x2 ;  /* 0x0000000207057211 */ /* 0x000fe200078f10ff */
[----:B------:R-:W-:Y:S02]  /*10430*/  IMAD.SHL.U32 R7, R3, 0x20, RZ ;  /* 0x0000002003077824 */ /* 0x000fe400078e00ff */
[----:B------:R-:W-:Y:S01]  /*10440*/  IMAD.IADD R9, R127, 0x1, -R6 ;  /* 0x000000017f097824 */ /* 0x000fe200078e0a06 */
[----:B------:R-:W-:-:S02]  /*10450*/  LEA.HI.SX32 R6, R5, R199, 0x1e ;  /* 0x000000c705067211 */ /* 0x000fc400078ff2ff */
[----:B------:R-:W-:Y:S02]  /*10460*/  LOP3.LUT R8, R3, 0x1ffffffe, RZ, 0xc0, !PT ;  /* 0x1ffffffe03087812 */ /* 0x000fe400078ec0ff */
[----:B------:R-:W-:Y:S01]  /*10470*/  LOP3.LUT R7, R7, 0xffffffc0, RZ, 0xc0, !PT ;  /* 0xffffffc007077812 */ /* 0x000fe200078ec0ff */
[----:B------:R-:W-:Y:S01]  /*10480*/  IMAD R3, R9, 0x10, R6 ;  /* 0x0000001009037824 */ /* 0x000fe200078e0206 */
[----:B------:R-:W-:Y:S01]  /*10490*/  ISETP.NE.AND P0, PT, R10, 0x1, PT ;  /* 0x000000010a00780c */ /* 0x000fe20003f05270 */
[----:B------:R-:W-:Y:S02]  /*104a0*/  IMAD.IADD R6, R124, 0x1, -R8 ;  /* 0x000000017c067824 */ /* 0x000fe400078e0a08 */
[----:B------:R-:W-:-:S04]  /*104b0*/  IMAD.IADD R3, R7, 0x1, R3 ;  /* 0x0000000107037824 */ /* 0x000fc800078e0203 */
[----:B------:R-:W-:-:S06]  /*104c0*/  IMAD R9, R6, 0x8, R3 ;  /* 0x0000000806097824 */ /* 0x000fcc00078e0203 */
[----:B------:R-:W-:-:S04]  /*104d0*/  @P0 IMAD.HI.U32 R3, R9, c[0x0][0x2c8], RZ ;  /* 0x0000b20009030a27 */ /* 0x000fc800078e00ff */
[----:B------:R-:W-:Y:S01]  /*104e0*/  IMAD.MOV.U32 R8, RZ, RZ, R9 ;  /* 0x000000ffff087224 */ /* 0x000fe200078e0009 */
[----:B------:R-:W-:Y:S02]  /*104f0*/  @P0 SHF.R.U32.HI R8, RZ, c[0x0][0x2cc], R3 ;  /* 0x0000b300ff080a19 */ /* 0x000fe40000011603 */
[----:B------:R-:W-:-:S03]  /*10500*/  LOP3.LUT R3, R5, 0x7ffffffc, RZ, 0xc0, !PT ;  /* 0x7ffffffc05037812 */ /* 0x000fc600078ec0ff */
[----:B------:R-:W1:Y:S02]  /*10510*/  SHFL.IDX PT, R5, R8, RZ, 0x1c1f ;  /* 0x001c1fff08057589 */ /* 0x000e6400000e0000 */
[----:B------:R-:W-:-:S04]  /*10520*/  IMAD.IADD R2, R2, 0x1, -R3 ;  /* 0x0000000102027824 */ /* 0x000fc800078e0a03 */
[----:B------:R-:W-:Y:S02]  /*10530*/  IMAD.SHL.U32 R250, R2, 0x2, RZ ;  /* 0x0000000202fa7824 */ /* 0x000fe400078e00ff */
[----:B------:R-:W-:-:S03]  /*10540*/  IMAD.MOV.U32 R27, RZ, RZ, c[0x0][0x32c] ;  /* 0x0000cb00ff1b7624 */ /* 0x000fc600078e00ff */
[----:B------:R-:W-:Y:S02]  /*10550*/  IADD3 R2, -R250, 0x1, R125 ;  /* 0x00000001fa027810 */ /* 0x000fe40007ffe17d */
[----:B------:R-:W-:Y:S01]  /*10560*/  ISETP.GE.AND P1, PT, R27, 0x1, PT ;  /* 0x000000011b00780c */ /* 0x000fe20003f26270 */
[----:B------:R-:W-:Y:S01]  /*10570*/  ULDC UR4, c[0x0][0x324] ;  /* 0x0000c90000047ab9 */ /* 0x000fe20000000800 */
[----:B------:R3:W-:Y:S01]  /*10580*/  STL [R1+0x1c], R9 ;  /* 0x00001c0901007387 */ /* 0x0007e20000100800 */
[----:B------:R-:W-:Y:S01]  /*10590*/  ULOP3.LUT UR4, URZ, UR4, URZ, 0x33, !UPT ;  /* 0x000000043f047292 */ /* 0x000fe2000f8e333f */
[----:B------:R-:W-:Y:S02]  /*105a0*/  IMAD.IADD R12, R120, 0x1, -R250 ;  /* 0x00000001780c7824 */ /* 0x000fe400078e0afa */
[----:B-----5:R-:W-:-:S05]  /*105b0*/  IMAD.IADD R2, R2, 0x1, -R25 ;  /* 0x0000000102027824 */ /* 0x020fca00078e0a19 */
[C---:B---3--:R-:W-:Y:S02]  /*105c0*/  IADD3 R9, R2.reuse, c[0x0][0x328], RZ ;  /* 0x0000ca0002097a10 */ /* 0x048fe40007ffe0ff */
[----:B------:R-:W-:Y:S02]  /*105d0*/  IADD3 R11, R2, UR4, RZ ;  /* 0x00000004020b7c10 */ /* 0x000fe4000fffe0ff */
[----:B--2---:R-:W-:Y:S01]  /*105e0*/  IADD3 R10, -R250, R26, R120 ;  /* 0x0000001afa0a7210 */ /* 0x004fe20007ffe178 */
[--C-:B-1----:R-:W-:Y:S02]  /*105f0*/  IMAD.IADD R3, R9, 0x1, R5.reuse ;  /* 0x0000000109037824 */ /* 0x102fe400078e0205 */
        /* <DEDUP_REMOVED lines=14> */
.L_x_499:
[----:B------:R-:W-:-:S04]  /*106e0*/  MOV R6, 0x1 ;  /* 0x0000000100067802 */ /* 0x000fc80000000f00 */
[----:B------:R-:W-:-:S13]  /*106f0*/  ISETP.NE.AND P0, PT, R6, c[0x0][0x32c], PT ;  /* 0x0000cb0006007a0c */ /* 0x000fda0003f05270 */
[----:B------:R-:W-:-:S05]  /*10700*/  @P0 IMAD.HI.U32 R6, R5, c[0x0][0x330], RZ ;  /* 0x0000cc0005060a27 */ /* 0x000fca00078e00ff */
[----:B------:R-:W-:Y:S02]  /*10710*/  @P0 SHF.R.U32.HI R5, RZ, c[0x0][0x334], R6 ;  /* 0x0000cd00ff050a19 */ /* 0x000fe40000011606 */
.L_x_500:
[----:B------:R-:W-:Y:S05]  /*10720*/  BSYNC B0 ;  /* 0x0000000000007941 */ /* 0x000fea0003800000 */
.L_x_498:
[----:B------:R-:W-:-:S05]  /*10730*/  IMAD R5, R5, c[0x0][0x32c], R12 ;  /* 0x0000cb0005057a24 */ /* 0x000fca00078e020c */
[----:B------:R-:W-:Y:S02]  /*10740*/  IADD3 R6, R5, c[0x0][0x32c], RZ ;  /* 0x0000cb0005067a10 */ /* 0x000fe40007ffe0ff */
[----:B------:R-:W-:Y:S02]  /*10750*/  IMNMX R2, R2, R5, !PT ;  /* 0x0000000502027217 */ /* 0x000fe40007800200 */
[----:B------:R-:W-:Y:S02]  /*10760*/  IMNMX R3, R3, R6, PT ;  /* 0x0000000603037217 */ /* 0x000fe40003800200 */
.L_x_497:
        /* <DEDUP_REMOVED lines=16> */
.L_x_503:
[----:B------:R-:W-:-:S04]  /*10870*/  MOV R13, 0x1 ;  /* 0x00000001000d7802 */ /* 0x000fc80000000f00 */
[----:B------:R-:W-:-:S13]  /*10880*/  ISETP.NE.AND P0, PT, R13, c[0x0][0x32c], PT ;  /* 0x0000cb000d007a0c */ /* 0x000fda0003f05270 */
[----:B------:R-:W-:-:S05]  /*10890*/  @P0 IMAD.HI.U32 R13, R7, c[0x0][0x330], RZ ;  /* 0x0000cc00070d0a27 */ /* 0x000fca00078e00ff */
[----:B------:R-:W-:Y:S02]  /*108a0*/  @P0 SHF.R.U32.HI R7, RZ, c[0x0][0x334], R13 ;  /* 0x0000cd00ff070a19 */ /* 0x000fe4000001160d */
.L_x_504:
[----:B------:R-:W-:Y:S05]  /*108b0*/  BSYNC B0 ;  /* 0x0000000000007941 */ /* 0x000fea0003800000 */
.L_x_502:
[----:B------:R-:W-:-:S05]  /*108c0*/  IMAD R7, R7, c[0x0][0x32c], R12 ;  /* 0x0000cb0007077a24 */ /* 0x000fca00078e020c */
[----:B------:R-:W-:Y:S02]  /*108d0*/  IADD3 R13, R7, c[0x0][0x32c], RZ ;  /* 0x0000cb00070d7a10 */ /* 0x000fe40007ffe0ff */
[----:B------:R-:W-:Y:S02]  /*108e0*/  IMNMX R5, R5, R7, !PT ;  /* 0x0000000705057217 */ /* 0x000fe40007800200 */
[----:B------:R-:W-:Y:S02]  /*108f0*/  IMNMX R6, R6, R13, PT ;  /* 0x0000000d06067217 */ /* 0x000fe40003800200 */
.L_x_501:
        /* <DEDUP_REMOVED lines=71> */
.L_x_507:
[----:B------:R-:W-:-:S04]  /*10d70*/  MOV R18, 0x1 ;  /* 0x0000000100127802 */ /* 0x000fc80000000f00 */
[----:B------:R-:W-:-:S13]  /*10d80*/  ISETP.NE.AND P0, PT, R18, c[0x0][0x32c], PT ;  /* 0x0000cb0012007a0c */ /* 0x000fda0003f05270 */
[----:B------:R-:W-:-:S05]  /*10d90*/  @P0 IMAD.HI.U32 R18, R7, c[0x0][0x330], RZ ;  /* 0x0000cc0007120a27 */ /* 0x000fca00078e00ff */
[----:B------:R-:W-:Y:S02]  /*10da0*/  @P0 SHF.R.U32.HI R7, RZ, c[0x0][0x334], R18 ;  /* 0x0000cd00ff070a19 */ /* 0x000fe40000011612 */
.L_x_508:
[----:B------:R-:W-:Y:S05]  /*10db0*/  BSYNC B0 ;  /* 0x0000000000007941 */ /* 0x000fea0003800000 */
.L_x_506:
[----:B------:R-:W-:-:S05]  /*10dc0*/  IMAD R7, R7, c[0x0][0x32c], R12 ;  /* 0x0000cb0007077a24 */ /* 0x000fca00078e020c */
[----:B------:R-:W-:Y:S02]  /*10dd0*/  IADD3 R18, R7, c[0x0][0x32c], RZ ;  /* 0x0000cb0007127a10 */ /* 0x000fe40007ffe0ff */
[----:B------:R-:W-:Y:S02]  /*10de0*/  IMNMX R2, R2, R7, !PT ;  /* 0x0000000702027217 */ /* 0x000fe40007800200 */
[----:B------:R-:W-:Y:S02]  /*10df0*/  IMNMX R3, R3, R18, PT ;  /* 0x0000001203037217 */ /* 0x000fe40003800200 */
.L_x_505:
        /* <DEDUP_REMOVED lines=102> */
.L_x_511:
[----:B------:R-:W-:-:S04]  /*11460*/  MOV R6, 0x1 ;  /* 0x0000000100067802 */ /* 0x000fc80000000f00 */
[----:B------:R-:W-:-:S13]  /*11470*/  ISETP.NE.AND P0, PT, R6, c[0x0][0x32c], PT ;  /* 0x0000cb0006007a0c */ /* 0x000fda0003f05270 */
[----:B------:R-:W-:-:S05]  /*11480*/  @P0 IMAD.HI.U32 R6, R5, c[0x0][0x330], RZ ;  /* 0x0000cc0005060a27 */ /* 0x000fca00078e00ff */
[----:B------:R-:W-:Y:S02]  /*11490*/  @P0 SHF.R.U32.HI R5, RZ, c[0x0][0x334], R6 ;  /* 0x0000cd00ff050a19 */ /* 0x000fe40000011606 */
.L_x_512:
[----:B------:R-:W-:Y:S05]  /*114a0*/  BSYNC B0 ;  /* 0x0000000000007941 */ /* 0x000fea0003800000 */
.L_x_510:
[----:B------:R-:W-:-:S05]  /*114b0*/  IMAD R5, R5, c[0x0][0x32c], R12 ;  /* 0x0000cb0005057a24 */ /* 0x000fca00078e020c */
[----:B------:R-:W-:Y:S02]  /*114c0*/  IADD3 R6, R5, c[0x0][0x32c], RZ ;  /* 0x0000cb0005067a10 */ /* 0x000fe40007ffe0ff */
[----:B------:R-:W-:Y:S02]  /*114d0*/  IMNMX R2, R2, R5, !PT ;  /* 0x0000000502027217 */ /* 0x000fe40007800200 */
[----:B------:R-:W-:Y:S02]  /*114e0*/  IMNMX R3, R3, R6, PT ;  /* 0x0000000603037217 */ /* 0x000fe40003800200 */
.L_x_509:
        /* <DEDUP_REMOVED lines=113> */
[----:B------:R-:W-:Y:S01]  /*11c00*/  FSETP.NEU.FTZ.AND P0, PT, R132, -INF , PT ;  /* 0xff8000008400780b */ /* 0x000fe20003f1d000 */
        /* <DEDUP_REMOVED lines=42> */
[----:B------:R-:W1:Y:S05]  /*11eb0*/  LDSM.16.MT88.4 R20, [R206+0x1880] ;  /* 0x00188000ce14783b */ /* 0x000e6a0000004200 */
[----:B------:R3:W-:Y:S01]  /*11ec0*/  MUFU.EX2 R246, R5 ;  /* 0x0000000500f67308 */ /* 0x0007e20000000800 */
[----:B--2---:R-:W-:-:S07]  /*11ed0*/  FFMA.FTZ R0, R47, c[0x0][0x2d0], -R2 ;  /* 0x0000b4002f007a23 */ /* 0x004fce0000010802 */
[----:B------:R2:W4:Y:S01]  /*11ee0*/  MUFU.EX2 R248, R0 ;  /* 0x0000000000f87308 */ /* 0x0005220000000800 */
[----:B---3--:R-:W-:Y:S02]  /*11ef0*/  FFMA.FTZ R5, R24, c[0x0][0x2d0], -R3 ;  /* 0x0000b40018057a23 */ /* 0x008fe40000010803 */
[----:B------:R-:W-:Y:S05]  /*11f00*/  LDSM.16.MT88.4 R24, [R205+0x2480] ;  /* 0x00248000cd18783b */ /* 0x000fea0000004200 */
[----:B------:R3:W5:Y:S01]  /*11f10*/  MUFU.EX2 R247, R5 ;  /* 0x0000000500f77308 */ /* 0x0007620000000800 */
[----:B--2---:R-:W-:Y:S01]  /*11f20*/  FFMA.FTZ R0, R7, c[0x0][0x2d0], -R13 ;  /* 0x0000b40007007a23 */ /* 0x004fe2000001080d */
[----:B----4-:R-:W-:-:S06]  /*11f30*/  F2FP.PACK_AB R7, R248, R244 ;  /* 0x000000f4f807723e */ /* 0x010fcc00000000ff */
[----:B------:R2:W-:Y:S01]  /*11f40*/  MUFU.EX2 R234, R0 ;  /* 0x0000000000ea7308 */ /* 0x0005e20000000800 */
[----:B---3--:R-:W-:Y:S01]  /*11f50*/  FFMA.FTZ R5, R18, c[0x0][0x2d0], -R2 ;  /* 0x0000b40012057a23 */ /* 0x008fe20000010802 */
[----:B-----5:R-:W-:Y:S01]  /*11f60*/  F2FP.PACK_AB R10, R247, R246 ;  /* 0x000000f6f70a723e */ /* 0x020fe200000000ff */
[----:B------:R-:W3:Y:S05]  /*11f70*/  LDSM.16.MT88.4 R16, [R205+0x1880] ;  /* 0x00188000cd10783b */ /* 0x000eea0000004200 */
[----:B------:R-:W4:Y:S01]  /*11f80*/  MUFU.EX2 R236, R5 ;  /* 0x0000000500ec7308 */ /* 0x000f220000000800 */
[----:B--2---:R-:W-:-:S07]  /*11f90*/  FFMA.FTZ R0, R86, c[0x0][0x2d0], -R13 ;  /* 0x0000b40056007a23 */ /* 0x004fce000001080d */
[----:B------:R2:W5:Y:S01]  /*11fa0*/  MUFU.EX2 R231, R0 ;  /* 0x0000000000e77308 */ /* 0x0005620000000800 */
[----:B----4-:R-:W-:Y:S02]  /*11fb0*/  F2FP.PACK_AB R9, R235, R236 ;  /* 0x000000eceb09723e */ /* 0x010fe400000000ff */
[----:B------:R-:W-:-:S05]  /*11fc0*/  F2FP.PACK_AB R5, R242, R237 ;  /* 0x000000edf205723e */ /* 0x000fca00000000ff */
[----:B------:R-:W-:Y:S01]  /*11fd0*/  HMMA.16816.F32 R68, R8, R28, RZ ;  /* 0x0000001c0844723c */ /* 0x000fe200000018ff */
[----:B--2---:R-:W-:-:S04]  /*11fe0*/  FFMA.FTZ R0, R87, c[0x0][0x2d0], -R13 ;  /* 0x0000b40057007a23 */ /* 0x004fc8000001080d */
[----:B------:R2:W-:Y:S03]  /*11ff0*/  MUFU.EX2 R232, R0 ;  /* 0x0000000000e87308 */ /* 0x0005e60000000800 */
[C---:B-1----:R-:W-:Y:S08]  /*12000*/  HMMA.16816.F32 R80, R8.reuse, R20, RZ ;  /* 0x000000140850723c */ /* 0x042ff000000018ff */
[----:B---3--:R-:W-:Y:S01]  /*12010*/  HMMA.16816.F32 R52, R8, R16, RZ ;  /* 0x000000100834723c */ /* 0x008fe200000018ff */
[----:B--2---:R-:W-:-:S07]  /*12020*/  FFMA.FTZ R0, R92, c[0x0][0x2d0], -R13 ;  /* 0x0000b4005c007a23 */ /* 0x004fce000001080d */
[C---:B------:R-:W-:Y:S01]  /*12030*/  HMMA.16816.F32 R72, R8.reuse, R24, RZ ;  /* 0x000000180848723c */ /* 0x040fe200000018ff */
[----:B------:R1:W2:Y:S07]  /*12040*/  MUFU.EX2 R233, R0 ;  /* 0x0000000000e97308 */ /* 0x0002ae0000000800 */
[C---:B------:R-:W-:Y:S08]  /*12050*/  HMMA.16816.F32 R64, R8.reuse, R32, RZ ;  /* 0x000000200840723c */ /* 0x040ff000000018ff */
[----:B------:R-:W-:Y:S01]  /*12060*/  HMMA.16816.F32 R60, R8, R36, RZ ;  /* 0x00000024083c723c */ /* 0x000fe200000018ff */
[----:B-1----:R-:W-:-:S04]  /*12070*/  FFMA.FTZ R0, R14, c[0x0][0x2d0], -R12 ;  /* 0x0000b4000e007a23 */ /* 0x002fc8000001080c */
        /* <DEDUP_REMOVED lines=32> */
[----:B------:R2:W-:Y:S03]  /*12280*/  MUFU.EX2 R220, R3 ;  /* 0x0000000300dc7308 */ /* 0x0005e60000000800 */
[----:B------:R-:W-:Y:S01]  /*12290*/  HMMA.16816.F32 R80, R4, R166, R40 ;  /* 0x000000a60450723c */ /* 0x000fe20000001828 */
[----:B-1----:R-:W-:-:S07]  /*122a0*/  FFMA.FTZ R0, R97, c[0x0][0x2d0], -R13 ;  /* 0x0000b40061007a23 */ /* 0x002fce000001080d */
[----:B------:R-:W-:Y:S01]  /*122b0*/  HMMA.16816.F32 R48, R4, R170, R8 ;  /* 0x000000aa0430723c */ /* 0x000fe20000001808 */
[----:B------:R1:W-:Y:S01]  /*122c0*/  MUFU.EX2 R219, R0 ;  /* 0x0000000000db7308 */ /* 0x0003e20000000800 */
[----:B--2---:R-:W-:-:S05]  /*122d0*/  FFMA.FTZ R3, R108, c[0x0][0x2d0], -R2 ;  /* 0x0000b4006c037a23 */ /* 0x004fca0000010802 */
[----:B-----5:R-:W-:Y:S02]  /*122e0*/  F2FP.PACK_AB R4, R231, R234 ;  /* 0x000000eae704723e */ /* 0x020fe400000000ff */
[----:B------:R-:W-:Y:S01]  /*122f0*/  F2FP.PACK_AB R6, R233, R232 ;  /* 0x000000e8e906723e */ /* 0x000fe200000000ff */
[----:B------:R-:W-:Y:S01]  /*12300*/  MUFU.EX2 R202, R3 ;  /* 0x0000000300ca7308 */ /* 0x000fe20000000800 */
[----:B---3--:R-:W-:Y:S02]  /*12310*/  F2FP.PACK_AB R5, R130, R131 ;  /* 0x000000838205723e */ /* 0x008fe400000000ff */
[----:B----4-:R-:W-:Y:S01]  /*12320*/  F2FP.PACK_AB R7, R129, R230 ;  /* 0x000000e68107723e */ /* 0x010fe200000000ff */
[----:B-1----:R-:W-:-:S06]  /*12330*/  FFMA.FTZ R0, R98, c[0x0][0x2d0], -R13 ;  /* 0x0000b40062007a23 */ /* 0x002fcc000001080d */
        /* <DEDUP_REMOVED lines=15> */
[C---:B------:R-:W-:Y:S08]  /*12430*/  HMMA.16816.F32 R20, R4.reuse, R36, RZ ;  /* 0x000000240414723c */ /* 0x040ff000000018ff */
[----:B------:R-:W-:Y:S01]  /*12440*/  HMMA.16816.F32 R184, R4, R18, RZ ;  /* 0x0000001204b8723c */ /* 0x000fe200000018ff */
[----:B------:R-:W-:Y:S01]  /*12450*/  LDSM.16.MT88.4 R16, [R206+0x3880] ;  /* 0x00388000ce10783b */ /* 0x000fe20000004200 */
[----:B-1----:R-:W-:-:S06]  /*12460*/  FFMA.FTZ R0, R94, c[0x0][0x2d0], -R12 ;  /* 0x0000b4005e007a23 */ /* 0x002fcc000001080c */
[C---:B------:R-:W-:Y:S01]  /*12470*/  HMMA.16816.F32 R32, R4.reuse, R34, RZ ;  /* 0x000000220420723c */ /* 0x040fe200000018ff */
[----:B------:R1:W4:Y:S07]  /*12480*/  MUFU.EX2 R29, R0 ;  /* 0x00000000001d7308 */ /* 0x00032e0000000800 */
[----:B------:R-:W-:Y:S07]  /*12490*/  HMMA.16816.F32 R36, R4, R38, RZ ;  /* 0x000000260424723c */ /* 0x000fee00000018ff */
[----:B--2---:R-:W-:Y:S01]  /*124a0*/  F2FP.PACK_AB R4, R222, R219 ;  /* 0x000000dbde04723e */ /* 0x004fe200000000ff */
[----:B-1----:R-:W-:Y:S01]  /*124b0*/  FFMA.FTZ R0, R95, c[0x0][0x2d0], -R12 ;  /* 0x0000b4005f007a23 */ /* 0x002fe2000001080c */
[----:B---3--:R-:W-:-:S02]  /*124c0*/  F2FP.PACK_AB R6, R224, R221 ;  /* 0x000000dde006723e */ /* 0x008fc400000000ff */
[----:B----4-:R-:W-:Y:S01]  /*124d0*/  F2FP.PACK_AB R5, R29, R28 ;  /* 0x0000001c1d05723e */ /* 0x010fe200000000ff */
[----:B------:R1:W-:Y:S02]  /*124e0*/  MUFU.EX2 R30, R0 ;  /* 0x00000000001e7308 */ /* 0x0003e40000000800 */
[----:B-1----:R-:W-:-:S06]  /*124f0*/  FFMA.FTZ R0, R96, c[0x0][0x2d0], -R12 ;  /* 0x0000b40060007a23 */ /* 0x002fcc000001080c */
[----:B------:R-:W1:Y:S02]  /*12500*/  MUFU.EX2 R31, R0 ;  /* 0x00000000001f7308 */ /* 0x000e640000000800 */
[----:B-1----:R-:W-:Y:S01]  /*12510*/  F2FP.PACK_AB R7, R31, R30 ;  /* 0x0000001e1f07723e */ /* 0x002fe200000000ff */
[----:B------:R-:W-:-:S05]  /*12520*/  FFMA.FTZ R0, R110, c[0x0][0x2d0], -R2 ;  /* 0x0000b4006e007a23 */ /* 0x000fca0000010802 */
[----:B------:R1:W2:Y:S01]  /*12530*/  MUFU.EX2 R203, R0 ;  /* 0x0000000000cb7308 */ /* 0x0002a20000000800 */
[C---:B------:R-:W-:Y:S01]  /*12540*/  HMMA.16816.F32 R144, R4.reuse, R88, R8 ;  /* 0x000000580490723c */ /* 0x040fe20000001808 */
[----:B------:R-:W3:Y:S01]  /*12550*/  LDL.LU R11, [R1] ;  /* 0x00000000010b7983 */ /* 0x000ee20000300800 */
[--C-:B-1----:R-:W-:Y:S02]  /*12560*/  FFMA.FTZ R0, R111, c[0x0][0x2d0], -R2.reuse ;  /* 0x0000b4006f007a23 */ /* 0x102fe40000010802 */
[----:B------:R-:W-:Y:S02]  /*12570*/  FFMA.FTZ R2, R109, c[0x0][0x2d0], -R2 ;  /* 0x0000b4006d027a23 */ /* 0x000fe40000010802 */
[----:B------:R-:W1:Y:S01]  /*12580*/  LDSM.16.MT88.4 R108, [R206+0x2080] ;  /* 0x00208000ce6c783b */ /* 0x000e620000004200 */
[----:B------:R4:W-:Y:S01]  /*12590*/  MUFU.EX2 R200, R0 ;  /* 0x0000000000c87308 */ /* 0x0009e20000000800 */
[----:B------:R-:W-:Y:S01]  /*125a0*/  HMMA.16816.F32 R44, R4, R136, R44 ;  /* 0x00000088042c723c */ /* 0x000fe2000000182c */
[----:B----4-:R-:W-:-:S06]  /*125b0*/  FFMA.FTZ R0, R198, c[0x0][0x2d0], -R13 ;  /* 0x0000b400c6007a23 */ /* 0x010fcc000001080d */
[----:B------:R4:W-:Y:S01]  /*125c0*/  MUFU.EX2 R137, R0 ;  /* 0x0000000000897308 */ /* 0x0009e20000000800 */
[----:B------:R-:W-:Y:S07]  /*125d0*/  HMMA.16816.F32 R40, R4, R160, R40 ;  /* 0x000000a00428723c */ /* 0x000fee0000001828 */
[----:B------:R-:W5:Y:S01]  /*125e0*/  MUFU.EX2 R201, R2 ;  /* 0x0000000200c97308 */ /* 0x000f620000000800 */
[----:B----4-:R-:W-:-:S07]  /*125f0*/  FFMA.FTZ R0, R197, c[0x0][0x2d0], -R13 ;  /* 0x0000b400c5007a23 */ /* 0x010fce000001080d */
[----:B------:R4:W-:Y:S01]  /*12600*/  MUFU.EX2 R160, R0 ;  /* 0x0000000000a07308 */ /* 0x0009e20000000800 */
[----:B------:R-:W-:Y:S02]  /*12610*/  IMAD.MOV.U32 R3, RZ, RZ, c[0x0][0x2c4] ;  /* 0x0000b100ff037624 */ /* 0x000fe400078e00ff */
[----:B----4-:R-:W-:-:S05]  /*12620*/  FFMA.FTZ R0, R196, c[0x0][0x2d0], -R13 ;  /* 0x0000b400c4007a23 */ /* 0x010fca000001080d */
[----:B------:R4:W-:Y:S01]  /*12630*/  MUFU.EX2 R161, R0 ;  /* 0x0000000000a17308 */ /* 0x0009e20000000800 */
[----:B------:R-:W-:Y:S02]  /*12640*/  F2FP.PACK_AB R96, R228, R229 ;  /* 0x000000e5e460723e */ /* 0x000fe400000000ff */
[----:B--2---:R-:W-:Y:S02]  /*12650*/  F2FP.PACK_AB R97, R203, R202 ;  /* 0x000000cacb61723e */ /* 0x004fe400000000ff */
[----:B------:R-:W-:Y:S01]  /*12660*/  F2FP.PACK_AB R98, R220, R227 ;  /* 0x000000e3dc62723e */ /* 0x000fe200000000ff */
[----:B----4-:R-:W-:-:S04]  /*12670*/  FFMA.FTZ R0, R195, c[0x0][0x2d0], -R13 ;  /* 0x0000b400c3007a23 */ /* 0x010fc8000001080d */
[----:B------:R2:W-:Y:S01]  /*12680*/  MUFU.EX2 R136, R0 ;  /* 0x0000000000887308 */ /* 0x0005e20000000800 */
[----:B-----5:R-:W-:Y:S02]  /*12690*/  F2FP.PACK_AB R99, R201, R200 ;  /* 0x000000c8c963723e */ /* 0x020fe400000000ff */
[----:B------:R-:W-:Y:S01]  /*126a0*/  ISETP.NE.AND P6, PT, R3, 0x1, PT ;  /* 0x000000010300780c */ /* 0x000fe20003fc5270 */
[----:B--2---:R-:W-:-:S04]  /*126b0*/  FFMA.FTZ R0, R193, c[0x0][0x2d0], -R12 ;  /* 0x0000b400c1007a23 */ /* 0x004fc8000001080c */
[----:B------:R2:W-:Y:S01]  /*126c0*/  MUFU.EX2 R9, R0 ;  /* 0x0000000000097308 */ /* 0x0005e20000000800 */
[----:B------:R-:W-:Y:S07]  /*126d0*/  HMMA.16816.F32 R140, R96, R148, R140 ;  /* 0x00000094608c723c */ /* 0x000fee000000188c */
[----:B------:R-:W-:-:S04]  /*126e0*/  @P6 IMAD.HI.U32 R3, R199, c[0x0][0x2c8], RZ ;  /* 0x0000b200c7036a27 */ /* 0x000fc800078e00ff */
[----:B--2---:R-:W-:-:S04]  /*126f0*/  FFMA.FTZ R0, R194, c[0x0][0x2d0], -R12 ;  /* 0x0000b400c2007a23 */ /* 0x004fc8000001080c */
[----:B------:R2:W4:Y:S01]  /*12700*/  MUFU.EX2 R8, R0 ;  /* 0x0000000000087308 */ /* 0x0005220000000800 */
[C---:B-1----:R-:W-:Y:S08]  /*12710*/  HMMA.16816.F32 R100, R96.reuse, R108, R172 ;  /* 0x0000006c6064723c */ /* 0x042ff000000018ac */
[----:B------:R-:W-:Y:S01]  /*12720*/  HMMA.16816.F32 R116, R96, R156, R116 ;  /* 0x0000009c6074723c */ /* 0x000fe20000001874 */
[----:B--2---:R-:W-:-:S07]  /*12730*/  FFMA.FTZ R0, R192, c[0x0][0x2d0], -R12 ;  /* 0x0000b400c0007a23 */ /* 0x004fce000001080c */
[C---:B------:R-:W-:Y:S01]  /*12740*/  HMMA.16816.F32 R52, R96.reuse, R60, R52 ;  /* 0x0000003c6034723c */ /* 0x040fe20000001834 */
[----:B------:R1:W2:Y:S07]  /*12750*/  MUFU.EX2 R2, R0 ;  /* 0x0000000000027308 */ /* 0x0002ae0000000800 */
[C---:B------:R-:W-:Y:S08]  /*12760*/  HMMA.16816.F32 R68, R96.reuse, R76, R68 ;  /* 0x0000004c6044723c */ /* 0x040ff00000001844 */
[----:B------:R-:W-:Y:S01]  /*12770*/  HMMA.16816.F32 R84, R96, R16, R72 ;  /* 0x000000106054723c */ /* 0x000fe20000001848 */
[----:B-1----:R-:W-:-:S07]  /*12780*/  FFMA.FTZ R0, R135, c[0x0][0x2d0], -R12 ;  /* 0x0000b40087007a23 */ /* 0x002fce000001080c */
        /* <DEDUP_REMOVED lines=14> */
[----:B------:R-:W-:Y:S07]  /*12870*/  HMMA.16816.F32 R36, R4, R170, R36 ;  /* 0x000000aa0424723c */ /* 0x000fee0000001824 */
[----:B------:R-:W-:-:S02]  /*12880*/  FADD.FTZ R5, R241, R240 ;  /* 0x000000f0f1057221 */ /* 0x000fc40000010000 */
[----:B------:R-:W-:Y:S02]  /*12890*/  FADD.FTZ R7, R236, R235 ;  /* 0x000000ebec077221 */ /* 0x000fe40000010000 */
[----:B------:R-:W-:Y:S02]  /*128a0*/  FADD.FTZ R6, R234, R231 ;  /* 0x000000e7ea067221 */ /* 0x000fe40000010000 */
[----:B------:R-:W-:Y:S02]  /*128b0*/  FADD.FTZ R4, R131, R130 ;  /* 0x0000008283047221 */ /* 0x000fe40000010000 */
[----:B------:R-:W-:Y:S02]  /*128c0*/  FADD.FTZ R5, R246, R5 ;  /* 0x00000005f6057221 */ /* 0x000fe40000010000 */
[----:B------:R-:W-:Y:S01]  /*128d0*/  FADD.FTZ R7, R238, R7 ;  /* 0x00000007ee077221 */ /* 0x000fe20000010000 */
[----:B------:R-:W-:Y:S01]  /*128e0*/  @P6 SHF.R.U32.HI R199, RZ, c[0x0][0x2cc], R3 ;  /* 0x0000b300ffc76a19 */ /* 0x000fe20000011603 */
[----:B------:R-:W-:-:S02]  /*128f0*/  FADD.FTZ R6, R232, R6 ;  /* 0x00000006e8067221 */ /* 0x000fc40000010000 */
[----:B------:R-:W-:Y:S02]  /*12900*/  FADD.FTZ R4, R230, R4 ;  /* 0x00000004e6047221 */ /* 0x000fe40000010000 */
[----:B------:R-:W-:Y:S02]  /*12910*/  FADD.FTZ R5, R247, R5 ;  /* 0x00000005f7057221 */ /* 0x000fe40000010000 */
[----:B------:R-:W-:Y:S02]  /*12920*/  FADD.FTZ R7, R239, R7 ;  /* 0x00000007ef077221 */ /* 0x000fe40000010000 */
[----:B------:R-:W-:Y:S02]  /*12930*/  FADD.FTZ R6, R233, R6 ;  /* 0x00000006e9067221 */ /* 0x000fe40000010000 */
[----:B------:R-:W-:Y:S02]  /*12940*/  FADD.FTZ R4, R129, R4 ;  /* 0x0000000481047221 */ /* 0x000fe40000010000 */
[----:B---3--:R-:W-:-:S02]  /*12950*/  IMAD.IADD R3, R11, 0x1, R199 ;  /* 0x000000010b037824 */ /* 0x008fc400078e02c7 */
        /* <DEDUP_REMOVED lines=18> */
[----:B----4-:R-:W-:Y:S01]  /*12a80*/  F2FP.PACK_AB R93, R8, R9 ;  /* 0x00000009085d723e */ /* 0x010fe200000000ff */
        /* <DEDUP_REMOVED lines=10> */
[----:B--2---:R-:W-:Y:S01]  /*12b30*/  FADD.FTZ R8, R2, R8 ;  /* 0x0000000802087221 */ /* 0x004fe20000010000 */
[----:B-1----:R-:W-:Y:S01]  /*12b40*/  F2FP.PACK_AB R95, R0, R2 ;  /* 0x00000002005f723e */ /* 0x002fe200000000ff */
[----:B------:R-:W-:Y:S02]  /*12b50*/  FADD.FTZ R7, R220, R4 ;  /* 0x00000004dc077221 */ /* 0x000fe40000010000 */
[----:B------:R-:W-:Y:S02]  /*12b60*/  FADD.FTZ R4, R201, R5 ;  /* 0x00000005c9047221 */ /* 0x000fe40000010000 */
[----:B------:R-:W-:-:S02]  /*12b70*/  FADD.FTZ R2, R136, R6 ;  /* 0x0000000688027221 */ /* 0x000fc40000010000 */
[----:B------:R-:W-:Y:S01]  /*12b80*/  FADD.FTZ R0, R0, R8 ;  /* 0x0000000800007221 */ /* 0x000fe20000010000 */
[----:B------:R-:W-:Y:S01]  /*12b90*/  STL [R1+0xc], R7 ;  /* 0x00000c0701007387 */ /* 0x000fe20000100800 */
[----:B------:R-:W-:-:S03]  /*12ba0*/  IMAD.MOV.U32 R175, RZ, RZ, c[0x0][0x32c] ;  /* 0x0000cb00ffaf7624 */ /* 0x000fc600078e00ff */
[----:B------:R-:W-:Y:S04]  /*12bb0*/  STL [R1+0x4], R4 ;  /* 0x0000040401007387 */ /* 0x000fe80000100800 */
[----:B------:R1:W-:Y:S04]  /*12bc0*/  STL [R1+0x8], R2 ;  /* 0x0000080201007387 */ /* 0x0003e80000100800 */
[----:B------:R2:W-:Y:S01]  /*12bd0*/  STL [R1+0x10], R0 ;  /* 0x0000100001007387 */ /* 0x0005e20000100800 */
[----:B------:R-:W-:Y:S02]  /*12be0*/  ISETP.GE.AND P6, PT, R175, 0x1, PT ;  /* 0x00000001af00780c */ /* 0x000fe40003fc6270 */
[----:B------:R-:W-:-:S02]  /*12bf0*/  F2FP.PACK_AB R92, R160, R137 ;  /* 0x00000089a05c723e */ /* 0x000fc400000000ff */
[----:B------:R-:W-:-:S07]  /*12c00*/  F2FP.PACK_AB R94, R136, R161 ;  /* 0x000000a1885e723e */ /* 0x000fce00000000ff */
[----:B------:R-:W-:Y:S01]  /*12c10*/  HMMA.16816.F32 R144, R92, R148, R144 ;  /* 0x000000945c90723c */ /* 0x000fe20000001890 */
[----:B------:R-:W-:-:S07]  /*12c20*/  IADD3 R222, R252, -0x2, RZ ;  /* 0xfffffffefcde7810 */ /* 0x000fce0007ffe0ff */
        /* <DEDUP_REMOVED lines=23> */
.L_x_514:
[----:B------:R-:W-:-:S04]  /*12da0*/  MOV R3, 0x1 ;  /* 0x0000000100037802 */ /* 0x000fc80000000f00 */
[----:B------:R-:W-:-:S13]  /*12db0*/  ISETP.NE.AND P0, PT, R3, c[0x0][0x32c], PT ;  /* 0x0000cb0003007a0c */ /* 0x000fda0003f05270 */
[----:B------:R-:W-:-:S05]  /*12dc0*/  @P0 IMAD.HI.U32 R3, R0, c[0x0][0x330], RZ ;  /* 0x0000cc0000030a27 */ /* 0x000fca00078e00ff */
[----:B------:R-:W-:Y:S02]  /*12dd0*/  @P0 SHF.R.U32.HI R0, RZ, c[0x0][0x334], R3 ;  /* 0x0000cd00ff000a19 */ /* 0x000fe40000011603 */
.L_x_515:
[----:B------:R-:W-:-:S05]  /*12de0*/  MOV R3, c[0x0][0x32c] ;  /* 0x0000cb0000037a02 */ /* 0x000fca0000000f00 */
[----:B------:R-:W-:-:S05]  /*12df0*/  IMAD R0, R0, R3, c[0x0][0x32c] ;  /* 0x0000cb0000007624 */ /* 0x000fca00078e0203 */
[----:B------:R-:W-:-:S04]  /*12e00*/  IMNMX R2, R2, R0, PT ;  /* 0x0000000002027217 */ /* 0x000fc80003800200 */
.L_x_513:
        /* <DEDUP_REMOVED lines=32> */
.L_x_537:
        /* <DEDUP_REMOVED lines=22> */
[----:B------:R-:W-:Y:S01]  /*13170*/  IADD3 R13, R226, 0x20, RZ ;  /* 0x00000020e20d7810 */ /* 0x000fe20007ffe0ff */
        /* <DEDUP_REMOVED lines=38> */
.L_x_587:
        /* <DEDUP_REMOVED lines=18> */
.L_x_518:
[----:B------:R-:W-:Y:S05]  /*13500*/  BSYNC B0 ;  /* 0x0000000000007941 */ /* 0x000fea0003800000 */
.L_x_517:
        /* <DEDUP_REMOVED lines=129> */
[C---:B------:R-:W-:Y:S01]  /*13d20*/  IMAD.WIDE.U32 R2, R225.reuse, c[0x0][0x1e0], RZ ;  /* 0x00007800e1027a25 */ /* 0x040fe200078e00ff */
[----:B------:R-:W-:Y:S01]  /*13d30*/  SHF.R.S32.HI R0, RZ, 0x1f, R225 ;  /* 0x0000001fff007819 */ /* 0x000fe200000114e1 */
[----:B------:R-:W2:Y:S04]  /*13d40*/  @!P1 LDG.E R223, [R132.64] ;  /* 0x0000000c84df9981 */ /* 0x000ea8000c1e1900 */
[----:B------:R-:W-:Y:S04]  /*13d50*/  IMAD R0, R0, c[0x0][0x1e0], RZ ;  /* 0x0000780000007a24 */ /* 0x000fe800078e02ff */
[----:B------:R-:W-:Y:S04]  /*13d60*/  IMAD R0, R225, c[0x0][0x1e4], R0 ;  /* 0x00007900e1007a24 */ /* 0x000fe800078e0200 */
[----:B------:R-:W-:Y:S01]  /*13d70*/  IMAD.IADD R3, R3, 0x1, R0 ;  /* 0x0000000103037824 */ /* 0x000fe200078e0200 */
[----:B--2---:R-:W-:Y:S03]  /*13d80*/  SHF.R.S32.HI R128, RZ, 0x1f, R223 ;  /* 0x0000001fff807819 */ /* 0x004fe600000114df */
[C---:B------:R-:W-:Y:S04]  /*13d90*/  IMAD.WIDE.U32 R2, R223.reuse, c[0x0][0x1f0], R2 ;  /* 0x00007c00df027a25 */ /* 0x040fe800078e0002 */
        /* <DEDUP_REMOVED lines=9> */
[----:B------:R-:W-:Y:S02]  /*13e30*/  IMAD.SHL.U32 R134, R226, 0x2, RZ ;  /* 0x00000002e2867824 */ /* 0x000fe400078e00ff */
        /* <DEDUP_REMOVED lines=29> */
.L_x_520:
[----:B------:R-:W2:Y:S01]  /*14010*/  LDL R2, [R1+0x1c] ;  /* 0x00001c0001027983 */ /* 0x000ea20000100800 */
[----:B------:R-:W-:Y:S02]  /*14020*/  IMAD.MOV.U32 R0, RZ, RZ, c[0x0][0x2c4] ;  /* 0x0000b100ff007624 */ /* 0x000fe400078e00ff */
[----:B------:R-:W-:Y:S01]  /*14030*/  IMAD.MOV.U32 R177, RZ, RZ, c[0x0][0x32c] ;  /* 0x0000cb00ffb17624 */ /* 0x000fe200078e00ff */
[----:B-1----:R-:W3:Y:S01]  /*14040*/  LDL R165, [R1+0x14] ;  /* 0x0000140001a57983 */ /* 0x002ee20000100800 */
[----:B------:R-:W-:Y:S01]  /*14050*/  IMAD R3, R219, -0x30, RZ ;  /* 0xffffffd0db037824 */ /* 0x000fe200078e02ff */
[----:B------:R-:W-:Y:S02]  /*14060*/  ISETP.NE.AND P0, PT, R0, 0x1, PT ;  /* 0x000000010000780c */ /* 0x000fe40003f05270 */
[----:B------:R-:W3:Y:S01]  /*14070*/  LDL R164, [R1+0x18] ;  /* 0x0000180001a47983 */ /* 0x000ee20000100800 */
[----:B------:R-:W-:Y:S02]  /*14080*/  ISETP.GE.AND P1, PT, R177, 0x1, PT ;  /* 0x00000001b100780c */ /* 0x000fe40003f26270 */
[----:B------:R-:W-:Y:S01]  /*14090*/  IADD3 R139, -R250, 0x1, R3 ;  /* 0x00000001fa8b7810 */ /* 0x000fe20007ffe103 */
[----:B------:R-:W0:Y:S07]  /*140a0*/  LDGDEPBAR ;  /* 0x00000000000079af */ /* 0x000e2e0000000000 */
[----:B--2---:R-:W-:Y:S04]  /*140b0*/  @P0 IMAD.HI.U32 R0, R2, c[0x0][0x2c8], RZ ;  /* 0x0000b20002000a27 */ /* 0x004fe800078e00ff */
[----:B------:R-:W-:Y:S01]  /*140c0*/  IMAD.MOV.U32 R137, RZ, RZ, R2 ;  /* 0x000000ffff897224 */ /* 0x000fe200078e0002 */
[----:B------:R-:W-:Y:S02]  /*140d0*/  @P0 SHF.R.U32.HI R137, RZ, c[0x0][0x2cc], R0 ;  /* 0x0000b300ff890a19 */ /* 0x000fe40000011600 */
[----:B---3--:R-:W-:Y:S03]  /*140e0*/  IADD3 R139, -R164, R139, R165 ;  /* 0x0000008ba48b7210 */ /* 0x008fe60007ffe1a5 */
[----:B------:R-:W1:Y:S01]  /*140f0*/  SHFL.IDX PT, R2, R137, RZ, 0x1c1f ;  /* 0x001c1fff89027589 */ /* 0x000e6200000e0000 */
[C---:B------:R-:W-:Y:S02]  /*14100*/  IADD3 R138, R139.reuse, c[0x0][0x328], RZ ;  /* 0x0000ca008b8a7a10 */ /* 0x040fe40007ffe0ff */
[----:B------:R-:W-:Y:S03]  /*14110*/  IADD3 R139, R139, UR4, RZ ;  /* 0x000000048b8b7c10 */ /* 0x000fe6000fffe0ff */
        /* <DEDUP_REMOVED lines=16> */
.L_x_523:
[----:B------:R-:W-:Y:S04]  /*14220*/  MOV R128, c[0x0][0x32c] ;  /* 0x0000cb0000807a02 */ /* 0x000fe80000000f00 */
[----:B------:R-:W-:Y:S11]  /*14230*/  ISETP.NE.AND P0, PT, R128, 0x1, PT ;  /* 0x000000018000780c */ /* 0x000ff60003f05270 */
[----:B------:R-:W-:Y:S02]  /*14240*/  @!UPT UIADD3 URZ, URZ, URZ, URZ ;  /* 0x0000003f3f3ff290 */ /* 0x000fe4000fffe03f */
[----:B------:R-:W-:Y:S05]  /*14250*/  @P0 IMAD.HI.U32 R128, R2, c[0x0][0x330], RZ ;  /* 0x0000cc0002800a27 */ /* 0x000fea00078e00ff */
[----:B------:R-:W-:Y:S02]  /*14260*/  @P0 SHF.R.U32.HI R2, RZ, c[0x0][0x334], R128 ;  /* 0x0000cd00ff020a19 */ /* 0x000fe40000011680 */
.L_x_524:
[----:B------:R-:W-:Y:S05]  /*14270*/  BSYNC B0 ;  /* 0x0000000000007941 */ /* 0x000fea0003800000 */
.L_x_522:
[----:B------:R-:W-:Y:S04]  /*14280*/  IMAD.IADD R128, R3, 0x1, -R250 ;  /* 0x0000000103807824 */ /* 0x000fe800078e0afa */
[----:B------:R-:W-:Y:S05]  /*14290*/  IMAD R2, R2, c[0x0][0x32c], R128 ;  /* 0x0000cb0002027a24 */ /* 0x000fea00078e0280 */
[----:B------:R-:W-:Y:S02]  /*142a0*/  IADD3 R128, R2, c[0x0][0x32c], RZ ;  /* 0x0000cb0002807a10 */ /* 0x000fe40007ffe0ff */
[----:B------:R-:W-:Y:S02]  /*142b0*/  IMNMX R0, R0, R2, !PT ;  /* 0x0000000200007217 */ /* 0x000fe40007800200 */
[----:B------:R-:W-:Y:S02]  /*142c0*/  IMNMX R133, R133, R128, PT ;  /* 0x0000008085857217 */ /* 0x000fe40003800200 */
.L_x_521:
        /* <DEDUP_REMOVED lines=17> */
.L_x_527:
[----:B------:R-:W-:Y:S04]  /*143e0*/  MOV R130, c[0x0][0x32c] ;  /* 0x0000cb0000827a02 */ /* 0x000fe80000000f00 */
[----:B------:R-:W-:Y:S11]  /*143f0*/  ISETP.NE.AND P0, PT, R130, 0x1, PT ;  /* 0x000000018200780c */ /* 0x000ff60003f05270 */
[----:B------:R-:W-:Y:S02]  /*14400*/  @!UPT UIADD3 URZ, URZ, URZ, URZ ;  /* 0x0000003f3f3ff290 */ /* 0x000fe4000fffe03f */
[----:B------:R-:W-:Y:S05]  /*14410*/  @P0 IMAD.HI.U32 R130, R2, c[0x0][0x330], RZ ;  /* 0x0000cc0002820a27 */ /* 0x000fea00078e00ff */
[----:B------:R-:W-:Y:S02]  /*14420*/  @P0 SHF.R.U32.HI R2, RZ, c[0x0][0x334], R130 ;  /* 0x0000cd00ff020a19 */ /* 0x000fe40000011682 */
.L_x_528:
[----:B------:R-:W-:Y:S05]  /*14430*/  BSYNC B0 ;  /* 0x0000000000007941 */ /* 0x000fea0003800000 */
.L_x_526:
[----:B------:R-:W-:Y:S04]  /*14440*/  IMAD.IADD R130, R3, 0x1, -R250 ;  /* 0x0000000103827824 */ /* 0x000fe800078e0afa */
[----:B------:R-:W-:Y:S05]  /*14450*/  IMAD R2, R2, c[0x0][0x32c], R130 ;  /* 0x0000cb0002027a24 */ /* 0x000fea00078e0282 */
[----:B------:R-:W-:Y:S02]  /*14460*/  IADD3 R130, R2, c[0x0][0x32c], RZ ;  /* 0x0000cb0002827a10 */ /* 0x000fe40007ffe0ff */
[----:B------:R-:W-:Y:S02]  /*14470*/  IMNMX R128, R128, R2, !PT ;  /* 0x0000000280807217 */ /* 0x000fe40007800200 */
[----:B------:R-:W-:Y:S02]  /*14480*/  IMNMX R132, R132, R130, PT ;  /* 0x0000008284847217 */ /* 0x000fe40003800200 */
.L_x_525:
        /* <DEDUP_REMOVED lines=17> */
.L_x_531:
[----:B------:R-:W-:Y:S04]  /*145a0*/  MOV R160, c[0x0][0x32c] ;  /* 0x0000cb0000a07a02 */ /* 0x000fe80000000f00 */
[----:B------:R-:W-:Y:S11]  /*145b0*/  ISETP.NE.AND P0, PT, R160, 0x1, PT ;  /* 0x00000001a000780c */ /* 0x000ff60003f05270 */
[----:B------:R-:W-:Y:S02]  /*145c0*/  @!UPT UIADD3 URZ, URZ, URZ, URZ ;  /* 0x0000003f3f3ff290 */ /* 0x000fe4000fffe03f */
[----:B------:R-:W-:Y:S05]  /*145d0*/  @P0 IMAD.HI.U32 R160, R134, c[0x0][0x330], RZ ;  /* 0x0000cc0086a00a27 */ /* 0x000fea00078e00ff */
[----:B------:R-:W-:Y:S02]  /*145e0*/  @P0 SHF.R.U32.HI R134, RZ, c[0x0][0x334], R160 ;  /* 0x0000cd00ff860a19 */ /* 0x000fe400000116a0 */
.L_x_532:
[----:B------:R-:W-:Y:S05]  /*145f0*/  BSYNC B0 ;  /* 0x0000000000007941 */ /* 0x000fea0003800000 */
.L_x_530:
[----:B------:R-:W-:Y:S04]  /*14600*/  IMAD.IADD R160, R3, 0x1, -R250 ;  /* 0x0000000103a07824 */ /* 0x000fe800078e0afa */
[----:B------:R-:W-:Y:S05]  /*14610*/  IMAD R134, R134, c[0x0][0x32c], R160 ;  /* 0x0000cb0086867a24 */ /* 0x000fea00078e02a0 */
[----:B------:R-:W-:Y:S02]  /*14620*/  IADD3 R160, R134, c[0x0][0x32c], RZ ;  /* 0x0000cb0086a07a10 */ /* 0x000fe40007ffe0ff */
[----:B------:R-:W-:Y:S02]  /*14630*/  IMNMX R2, R2, R134, !PT ;  /* 0x0000008602027217 */ /* 0x000fe40007800200 */
[----:B------:R-:W-:Y:S02]  /*14640*/  IMNMX R130, R130, R160, PT ;  /* 0x000000a082827217 */ /* 0x000fe40003800200 */
.L_x_529:
        /* <DEDUP_REMOVED lines=151> */
.L_x_535:
[----:B------:R-:W-:Y:S04]  /*14fc0*/  MOV R5, c[0x0][0x32c] ;  /* 0x0000cb0000057a02 */ /* 0x000fe80000000f00 */
[----:B------:R-:W-:Y:S11]  /*14fd0*/  ISETP.NE.AND P0, PT, R5, 0x1, PT ;  /* 0x000000010500780c */ /* 0x000ff60003f05270 */
[----:B------:R-:W-:Y:S02]  /*14fe0*/  @!UPT UIADD3 URZ, URZ, URZ, URZ ;  /* 0x0000003f3f3ff290 */ /* 0x000fe4000fffe03f */
[----:B------:R-:W-:Y:S05]  /*14ff0*/  @P0 IMAD.HI.U32 R5, R4, c[0x0][0x330], RZ ;  /* 0x0000cc0004050a27 */ /* 0x000fea00078e00ff */
[----:B------:R-:W-:Y:S02]  /*15000*/  @P0 SHF.R.U32.HI R4, RZ, c[0x0][0x334], R5 ;  /* 0x0000cd00ff040a19 */ /* 0x000fe40000011605 */
.L_x_536:
[----:B------:R-:W-:Y:S05]  /*15010*/  BSYNC B0 ;  /* 0x0000000000007941 */ /* 0x000fea0003800000 */
.L_x_534:
[----:B------:R-:W-:Y:S04]  /*15020*/  IMAD.IADD R3, R3, 0x1, -R250 ;  /* 0x0000000103037824 */ /* 0x000fe800078e0afa */
[----:B------:R-:W-:Y:S05]  /*15030*/  IMAD R4, R4, c[0x0][0x32c], R3 ;  /* 0x0000cb0004047a24 */ /* 0x000fea00078e0203 */
[----:B------:R-:W-:Y:S02]  /*15040*/  IADD3 R3, R4, c[0x0][0x32c], RZ ;  /* 0x0000cb0004037a10 */ /* 0x000fe40007ffe0ff */
[----:B------:R-:W-:Y:S02]  /*15050*/  IMNMX R0, R0, R4, !PT ;  /* 0x0000000400007217 */ /* 0x000fe40007800200 */
[----:B------:R-:W-:Y:S02]  /*15060*/  IMNMX R2, R2, R3, PT ;  /* 0x0000000302027217 */ /* 0x000fe40003800200 */
.L_x_533:
        /* <DEDUP_REMOVED lines=390> */
[----:B------:R-:W2:Y:S01]  /*168d0*/  LDL.LU R195, [R1+0x4] ;  /* 0x0000040001c37983 */ /* 0x000ea20000300800 */
        /* <DEDUP_REMOVED lines=61> */
[----:B------:R-:W-:Y:S02]  /*16cb0*/  FADD.FTZ R8, R231, R0 ;  /* 0x00000000e7087221 */ /* 0x000fe40000010000 */
        /* <DEDUP_REMOVED lines=29> */
[----:B------:R-:W-:Y:S01]  /*16e90*/  FADD.FTZ R4, R201, R0 ;  /* 0x00000000c9047221 */ /* 0x000fe20000010000 */
[----:B------:R-:W-:Y:S01]  /*16ea0*/  IADD3 R222, R219, -0x1, RZ ;  /* 0xffffffffdbde7810 */ /* 0x000fe20007ffe0ff */
        /* <DEDUP_REMOVED lines=16> */
[----:B------:R1:W-:Y:S01]  /*16fb0*/  STL [R1+0x4], R4 ;  /* 0x0000040401007387 */ /* 0x0003e20000100800 */
        /* <DEDUP_REMOVED lines=9> */
.L_x_516:
[----:B-1----:R-:W2:Y:S04]  /*17050*/  LDL R3, [R1+0x18] ;  /* 0x0000180001037983 */ /* 0x002ea80000100800 */
[----:B------:R-:W3:Y:S01]  /*17060*/  LDL R2, [R1+0x14] ;  /* 0x0000140001027983 */ /* 0x000ee20000100800 */
[----:B------:R-:W-:-:S02]  /*17070*/  IMAD.MOV.U32 R0, RZ, RZ, c[0x0][0x2c4] ;  /* 0x0000b100ff007624 */ /* 0x000fc400078e00ff */
[----:B------:R-:W-:-:S03]  /*17080*/  IMAD.MOV.U32 R4, RZ, RZ, c[0x0][0x32c] ;  /* 0x0000cb00ff047624 */ /* 0x000fc600078e00ff */
[----:B------:R-:W-:Y:S02]  /*17090*/  ISETP.NE.AND P1, PT, R0, 0x1, PT ;  /* 0x000000010000780c */ /* 0x000fe40003f25270 */
[----:B------:R-:W1:Y:S01]  /*170a0*/  S2R R0, SR_CTAID.X ;  /* 0x0000000000007919 */ /* 0x000e620000002500 */
[----:B------:R-:W-:Y:S02]  /*170b0*/  ISETP.GE.AND P0, PT, R4, 0x1, PT ;  /* 0x000000010400780c */ /* 0x000fe40003f06270 */
[----:B-1----:R-:W-:Y:S01]  /*170c0*/  LEA R0, R0, 0x7f, 0x7 ;  /* 0x0000007f00007811 */ /* 0x002fe200078e38ff */
[----:B--2---:R-:W-:-:S07]  /*170d0*/  IMAD.MOV.U32 R5, RZ, RZ, R3 ;  /* 0x000000ffff057224 */ /* 0x004fce00078e0003 */
[----:B------:R-:W-:Y:S01]  /*170e0*/  @P1 IMAD.HI.U32 R3, R0, c[0x0][0x2c8], RZ ;  /* 0x0000b20000031a27 */ /* 0x000fe200078e00ff */
[----:B---3--:R-:W-:-:S04]  /*170f0*/  IADD3 R2, R2, 0x1, -R5 ;  /* 0x0000000102027810 */ /* 0x008fc80007ffe805 */
        /* <DEDUP_REMOVED lines=13> */
.L_x_539:
[----:B------:R-:W-:-:S04]  /*171d0*/  MOV R3, 0x1 ;  /* 0x0000000100037802 */ /* 0x000fc80000000f00 */
[----:B------:R-:W-:-:S13]  /*171e0*/  ISETP.NE.AND P0, PT, R3, c[0x0][0x32c], PT ;  /* 0x0000cb0003007a0c */ /* 0x000fda0003f05270 */
[----:B------:R-:W-:-:S05]  /*171f0*/  @P0 IMAD.HI.U32 R3, R0, c[0x0][0x330], RZ ;  /* 0x0000cc0000030a27 */ /* 0x000fca00078e00ff */
[----:B------:R-:W-:-:S05]  /*17200*/  @P0 SHF.R.U32.HI R0, RZ, c[0x0][0x334], R3 ;  /* 0x0000cd00ff000a19 */ /* 0x000fca0000011603 */
.L_x_540:
[----:B------:R-:W-:-:S05]  /*17210*/  IMAD R0, R0, c[0x0][0x32c], RZ ;  /* 0x0000cb0000007a24 */ /* 0x000fca00078e02ff */
[----:B------:R-:W-:-:S03]  /*17220*/  IMNMX R2, R2, R0, !PT ;  /* 0x0000000002027217 */ /* 0x000fc60007800200 */
.L_x_538:
        /* <DEDUP_REMOVED lines=27> */
.L_x_546:
        /* <DEDUP_REMOVED lines=24> */
[----:B------:R-:W-:Y:S01]  /*17560*/  IADD3 R12, R226, 0x20, RZ ;  /* 0x00000020e20c7810 */ /* 0x000fe20007ffe0ff */
        /* <DEDUP_REMOVED lines=38> */
.L_x_588:
        /* <DEDUP_REMOVED lines=17> */
.L_x_543:
[----:B------:R-:W-:Y:S05]  /*178e0*/  BSYNC B0 ;  /* 0x0000000000007941 */ /* 0x000fea0003800000 */
.L_x_542:
        /* <DEDUP_REMOVED lines=107> */
[----:B------:R-:W1:Y:S04]  /*17fa0*/  S2R R138, SR_TID.X ;  /* 0x00000000008a7919 */ /* 0x000e680000002100 */
[----:B------:R-:W2:Y:S01]  /*17fb0*/  S2R R219, SR_CTAID.Y ;  /* 0x0000000000db7919 */ /* 0x000ea20000002600 */
[----:B-1----:R-:W-:Y:S04]  /*17fc0*/  SHF.R.S32.HI R137, RZ, 0x1f, R138 ;  /* 0x0000001fff897819 */ /* 0x002fe8000001148a */
[----:B------:R-:W-:Y:S04]  /*17fd0*/  LEA.HI R137, R137, R138, RZ, 0x2 ;  /* 0x0000008a89897211 */ /* 0x000fe800078f10ff */
[----:B------:R-:W-:Y:S01]  /*17fe0*/  SHF.R.S32.HI R137, RZ, 0x2, R137 ;  /* 0x00000002ff897819 */ /* 0x000fe20000011489 */
[----:B--2---:R-:W-:Y:S01]  /*17ff0*/  IMAD R3, R222, 0x30, R3 ;  /* 0x00000030de037824 */ /* 0x004fe200078e0203 */
[----:B---3--:R-:W-:Y:S04]  /*18000*/  ISETP.GT.AND P1, PT, R2, 0x2f, PT ;  /* 0x0000002f0200780c */ /* 0x008fe80003f24270 */
[----:B------:R-:W-:Y:S05]  /*18010*/  IADD3 R3, R3, -0x30, R2 ;  /* 0xffffffd003037810 */ /* 0x000fea0007ffe002 */
[----:B------:R-:W-:Y:S04]  /*18020*/  @P2 IMAD.HI.U32 R130, R3, c[0x0][0x2bc], RZ ;  /* 0x0000af0003822a27 */ /* 0x000fe800078e00ff */
[--C-:B------:R-:W-:Y:S01]  /*18030*/  IMAD.MOV.U32 R2, RZ, RZ, R3.reuse ;  /* 0x000000ffff027224 */ /* 0x100fe200078e0003 */
[----:B------:R-:W-:Y:S04]  /*18040*/  @P2 SHF.R.U32.HI R2, RZ, c[0x0][0x2c0], R130 ;  /* 0x0000b000ff022a19 */ /* 0x000fe80000011682 */
[C---:B----4-:R-:W-:Y:S01]  /*18050*/  @!P1 IADD3 R131, P0, R2.reuse, R202, RZ ;  /* 0x000000ca02839210 */ /* 0x050fe20007f1e0ff */
[----:B------:R-:W-:Y:S03]  /*18060*/  IMAD.WIDE.U32 R202, R219, c[0x0][0x1e8], RZ ;  /* 0x00007a00dbca7a25 */ /* 0x000fe600078e00ff */
[----:B-----5:R-:W-:Y:S01]  /*18070*/  @!P1 LEA.HI.X.SX32 R136, R2, R201, 0x1, P0 ;  /* 0x000000c902889211 */ /* 0x020fe200000f0eff */
[----:B------:R-:W-:Y:S01]  /*18080*/  IMAD.MOV R2, RZ, RZ, -R2 ;  /* 0x000000ffff027224 */ /* 0x000fe200078e0a02 */
[----:B------:R-:W1:Y:S01]  /*18090*/  S2R R201, SR_CTAID.Y ;  /* 0x0000000000c97919 */ /* 0x000e620000002600 */
[C---:B------:R-:W-:Y:S02]  /*180a0*/  @!P1 LEA R130, P0, R131.reuse, c[0x0][0x2a0], 0x2 ;  /* 0x0000a80083829a11 */ /* 0x040fe400078010ff */
[----:B------:R-:W-:Y:S02]  /*180b0*/  IMAD R225, R2, c[0x0][0x2b8], R3 ;  /* 0x0000ae0002e17a24 */ /* 0x000fe400078e0203 */
[----:B------:R-:W-:Y:S02]  /*180c0*/  @!P1 LEA.HI.X R131, R131, c[0x0][0x2a4], R136, 0x2, P0 ;  /* 0x0000a90083839a11 */ /* 0x000fe400000f1488 */
[----:B------:R-:W-:Y:S02]  /*180d0*/  IADD3 R136, -R137, 0x30, RZ ;  /* 0x0000003089887810 */ /* 0x000fe40007ffe1ff */
[----:B------:R-:W-:Y:S01]  /*180e0*/  SHF.R.S32.HI R2, RZ, 0x1f, R225 ;  /* 0x0000001fff027819 */ /* 0x000fe200000114e1 */
[----:B------:R2:W3:Y:S01]  /*180f0*/  @!P1 LDG.E R223, [R130.64] ;  /* 0x0000000c82df9981 */ /* 0x0004e2000c1e1900 */
[----:B------:R-:W-:Y:S02]  /*18100*/  ISETP.GE.AND P1, PT, R136, 0x1, PT ;  /* 0x000000018800780c */ /* 0x000fe40003f26270 */
[----:B-1----:R-:W-:Y:S05]  /*18110*/  SHF.R.S32.HI R201, RZ, 0x1f, R201 ;  /* 0x0000001fffc97819 */ /* 0x002fea00000114c9 */
[----:B------:R-:W-:Y:S04]  /*18120*/  IMAD R201, R201, c[0x0][0x1e8], RZ ;  /* 0x00007a00c9c97a24 */ /* 0x000fe800078e02ff */
[----:B------:R-:W-:Y:S02]  /*18130*/  IMAD R201, R219, c[0x0][0x1ec], R201 ;  /* 0x00007b00dbc97a24 */ /* 0x000fe400078e02c9 */
[----:B--2---:R-:W-:Y:S02]  /*18140*/  IMAD R130, R2, c[0x0][0x1e0], RZ ;  /* 0x0000780002827a24 */ /* 0x004fe400078e02ff */
[C---:B------:R-:W-:Y:S04]  /*18150*/  IMAD.WIDE.U32 R2, R225.reuse, c[0x0][0x1e0], RZ ;  /* 0x00007800e1027a25 */ /* 0x040fe800078e00ff */
[----:B------:R-:W-:Y:S02]  /*18160*/  IMAD R130, R225, c[0x0][0x1e4], R130 ;  /* 0x00007900e1827a24 */ /* 0x000fe400078e0282 */
[----:B------:R-:W-:Y:S02]  /*18170*/  IMAD.IADD R201, R203, 0x1, R201 ;  /* 0x00000001cbc97824 */ /* 0x000fe400078e02c9 */
[----:B------:R-:W-:Y:S01]  /*18180*/  IMAD.IADD R3, R3, 0x1, R130 ;  /* 0x0000000103037824 */ /* 0x000fe200078e0282 */
[----:B---3--:R-:W-:Y:S03]  /*18190*/  SHF.R.S32.HI R130, RZ, 0x1f, R223 ;  /* 0x0000001fff827819 */ /* 0x008fe600000114df */
[C---:B------:R-:W-:Y:S04]  /*181a0*/  IMAD.WIDE.U32 R2, R223.reuse, c[0x0][0x1f0], R2 ;  /* 0x00007c00df027a25 */ /* 0x040fe800078e0002 */
[----:B------:R-:W-:Y:S01]  /*181b0*/  IMAD R130, R130, c[0x0][0x1f0], RZ ;  /* 0x00007c0082827a24 */ /* 0x000fe200078e02ff */
[----:B------:R-:W-:Y:S02]  /*181c0*/  IADD3 R2, P0, R202, R2, RZ ;  /* 0x00000002ca027210 */ /* 0x000fe40007f1e0ff */
[----:B------:R-:W-:Y:S01]  /*181d0*/  IADD3 R202, R226, 0x20, RZ ;  /* 0x00000020e2ca7810 */ /* 0x000fe20007ffe0ff */
[----:B------:R-:W-:Y:S03]  /*181e0*/  IMAD R130, R223, c[0x0][0x1f4], R130 ;  /* 0x00007d00df827a24 */ /* 0x000fe600078e0282 */
[----:B------:R-:W-:Y:S02]  /*181f0*/  ISETP.GE.AND P4, PT, R202, c[0x0][0x1d4], PT ;  /* 0x00007500ca007a0c */ /* 0x000fe40003f86270 */
[----:B------:R-:W-:Y:S02]  /*18200*/  IADD3.X R130, R201, R3, R130, P0, !PT ;  /* 0x00000003c9827210 */ /* 0x000fe400007fe482 */
[----:B------:R-:W-:Y:S02]  /*18210*/  LEA R131, P0, R2, c[0x0][0x1c8], 0x1 ;  /* 0x0000720002837a11 */ /* 0x000fe400078008ff */
        /* <DEDUP_REMOVED lines=27> */
.L_x_545:
        /* <DEDUP_REMOVED lines=14> */
[----:B------:R-:W3:Y:S01]  /*184b0*/  LDL.LU R231, [R1+0x4] ;  /* 0x0000040001e77983 */ /* 0x000ee20000300800 */
        /* <DEDUP_REMOVED lines=425> */
[----:B------:R1:W-:Y:S01]  /*19f50*/  STL [R1+0x4], R5 ;  /* 0x0000040501007387 */ /* 0x0003e20000100800 */
[----:B------:R-:W-:Y:S03]  /*19f60*/  FADD.FTZ R0, R49, R0 ;  /* 0x0000000031007221 */ /* 0x000fe60000010000 */
[----:B------:R1:W-:Y:S01]  /*19f70*/  STL [R1+0x8], R4 ;  /* 0x0000080401007387 */ /* 0x0003e20000100800 */
[----:B------:R-:W-:Y:S01]  /*19f80*/  FADD.FTZ R3, R48, R0 ;  /* 0x0000000030037221 */ /* 0x000fe20000010000 */
[----:B------:R-:W-:Y:S04]  /*19f90*/  IADD3 R0, R222, -0x1, RZ ;  /* 0xffffffffde007810 */ /* 0x000fe80007ffe0ff */
[----:B------:R1:W-:Y:S01]  /*19fa0*/  STL [R1+0x10], R3 ;  /* 0x0000100301007387 */ /* 0x0003e20000100800 */
[----:B------:R-:W-:Y:S01]  /*19fb0*/  MOV R222, R0 ;  /* 0x0000000000de7202 */ /* 0x000fe20000000f00 */
[----:B-1----:R-:W-:-:S05]  /*19fc0*/  @P0 BRA `(.L_x_546) ;  /* 0xffffd41000000947 */ /* 0x002fca000383ffff */
.L_x_541:
        /* <DEDUP_REMOVED lines=15> */
.L_x_568:
        /* <DEDUP_REMOVED lines=38> */
[----:B------:R-:W-:Y:S02]  /*1a320*/  LEA R10, P0, R0, c[0x0][0x1f8], 0x1 ;  /* 0x00007e00000a7a11 */ /* 0x000fe400078008ff */
        /* <DEDUP_REMOVED lines=33> */
.L_x_589:
        /* <DEDUP_REMOVED lines=17> */
.L_x_549:
[----:B------:R-:W-:Y:S05]  /*1a650*/  BSYNC B0 ;  /* 0x0000000000007941 */ /* 0x000fea0003800000 */
.L_x_548:
        /* <DEDUP_REMOVED lines=130> */
[----:B------:R-:W2:Y:S01]  /*1ae80*/  @!P1 LDG.E R223, [R132.64] ;  /* 0x0000000c84df9981 */ /* 0x000ea2000c1e1900 */
[----:B------:R-:W-:Y:S03]  /*1ae90*/  ISETP.GE.AND P1, PT, R224, 0x1, PT ;  /* 0x00000001e000780c */ /* 0x000fe60003f26270 */
        /* <DEDUP_REMOVED lines=9> */
[----:B------:R-:W-:Y:S02]  /*1af30*/  LEA R128, P0, R0, c[0x0][0x1c8], 0x1 ;  /* 0x0000720000807a11 */ /* 0x000fe400078008ff */
        /* <DEDUP_REMOVED lines=27> */
.L_x_551:
[----:B------:R-:W2:Y:S01]  /*1b0f0*/  LDL R2, [R1+0x1c] ;  /* 0x00001c0001027983 */ /* 0x000ea20000100800 */
[----:B------:R-:W-:Y:S02]  /*1b100*/  IMAD.MOV.U32 R0, RZ, RZ, c[0x0][0x2c4] ;  /* 0x0000b100ff007624 */ /* 0x000fe400078e00ff */
[----:B------:R-:W-:Y:S01]  /*1b110*/  IMAD.MOV.U32 R189, RZ, RZ, c[0x0][0x32c] ;  /* 0x0000cb00ffbd7624 */ /* 0x000fe200078e00ff */
[----:B------:R-:W3:Y:S02]  /*1b120*/  LDL R186, [R1+0x14] ;  /* 0x0000140001ba7983 */ /* 0x000ee40000100800 */
[----:B------:R-:W-:Y:S02]  /*1b130*/  ISETP.NE.AND P0, PT, R0, 0x1, PT ;  /* 0x000000010000780c */ /* 0x000fe40003f05270 */
[----:B------:R-:W-:Y:S01]  /*1b140*/  ISETP.GE.AND P1, PT, R189, 0x1, PT ;  /* 0x00000001bd00780c */ /* 0x000fe20003f26270 */
[----:B------:R-:W3:Y:S04]  /*1b150*/  LDL R179, [R1+0x18] ;  /* 0x0000180001b37983 */ /* 0x000ee80000100800 */
[----:B------:R-:W0:Y:S06]  /*1b160*/  LDGDEPBAR ;  /* 0x00000000000079af */ /* 0x000e2c0000000000 */
[----:B--2---:R-:W-:Y:S04]  /*1b170*/  @P0 IMAD.HI.U32 R0, R2, c[0x0][0x2c8], RZ ;  /* 0x0000b20002000a27 */ /* 0x004fe800078e00ff */
[----:B------:R-:W-:Y:S01]  /*1b180*/  IMAD.MOV.U32 R134, RZ, RZ, R2 ;  /* 0x000000ffff867224 */ /* 0x000fe200078e0002 */
[----:B------:R-:W-:Y:S01]  /*1b190*/  @P0 SHF.R.U32.HI R134, RZ, c[0x0][0x2cc], R0 ;  /* 0x0000b300ff860a19 */ /* 0x000fe20000011600 */
[----:B------:R-:W-:Y:S04]  /*1b1a0*/  IMAD R2, R222, -0x30, RZ ;  /* 0xffffffd0de027824 */ /* 0x000fe800078e02ff */
[----:B------:R-:W2:Y:S01]  /*1b1b0*/  SHFL.IDX PT, R3, R134, RZ, 0x1c1f ;  /* 0x001c1fff86037589 */ /* 0x000ea200000e0000 */
[C---:B-1----:R-:W-:Y:S02]  /*1b1c0*/  IADD3 R137, -R250.reuse, 0x1, R2 ;  /* 0x00000001fa897810 */ /* 0x042fe40007ffe102 */
[----:B------:R-:W-:Y:S02]  /*1b1d0*/  IADD3 R138, -R250, R2, RZ ;  /* 0x00000002fa8a7210 */ /* 0x000fe40007ffe1ff */
[----:B---3--:R-:W-:Y:S04]  /*1b1e0*/  IADD3 R137, -R179, R137, R186 ;  /* 0x00000089b3897210 */ /* 0x008fe80007ffe1ba */
        /* <DEDUP_REMOVED lines=18> */
.L_x_554:
[----:B------:R-:W-:Y:S04]  /*1b310*/  MOV R132, 0x1 ;  /* 0x0000000100847802 */ /* 0x000fe80000000f00 */
[----:B------:R-:W-:Y:S11]  /*1b320*/  ISETP.NE.AND P0, PT, R132, c[0x0][0x32c], PT ;  /* 0x0000cb0084007a0c */ /* 0x000ff60003f05270 */
[----:B------:R-:W-:Y:S02]  /*1b330*/  @!UPT UIADD3 URZ, URZ, URZ, URZ ;  /* 0x0000003f3f3ff290 */ /* 0x000fe4000fffe03f */
[----:B------:R-:W-:Y:S05]  /*1b340*/  @P0 IMAD.HI.U32 R132, R3, c[0x0][0x330], RZ ;  /* 0x0000cc0003840a27 */ /* 0x000fea00078e00ff */
[----:B------:R-:W-:Y:S02]  /*1b350*/  @P0 SHF.R.U32.HI R3, RZ, c[0x0][0x334], R132 ;  /* 0x0000cd00ff030a19 */ /* 0x000fe40000011684 */
.L_x_555:
[----:B------:R-:W-:Y:S05]  /*1b360*/  BSYNC B0 ;  /* 0x0000000000007941 */ /* 0x000fea0003800000 */
.L_x_553:
[----:B------:R-:W-:Y:S05]  /*1b370*/  IMAD R3, R3, c[0x0][0x32c], R138 ;  /* 0x0000cb0003037a24 */ /* 0x000fea00078e028a */
[----:B------:R-:W-:Y:S02]  /*1b380*/  IADD3 R132, R3, c[0x0][0x32c], RZ ;  /* 0x0000cb0003847a10 */ /* 0x000fe40007ffe0ff */
[----:B------:R-:W-:Y:S02]  /*1b390*/  IMNMX R0, R0, R3, !PT ;  /* 0x0000000300007217 */ /* 0x000fe40007800200 */
[----:B------:R-:W-:Y:S02]  /*1b3a0*/  IMNMX R128, R128, R132, PT ;  /* 0x0000008480807217 */ /* 0x000fe40003800200 */
.L_x_552:
        /* <DEDUP_REMOVED lines=17> */
.L_x_558:
[----:B------:R-:W-:Y:S04]  /*1b4c0*/  MOV R139, 0x1 ;  /* 0x00000001008b7802 */ /* 0x000fe80000000f00 */
[----:B------:R-:W-:Y:S11]  /*1b4d0*/  ISETP.NE.AND P0, PT, R139, c[0x0][0x32c], PT ;  /* 0x0000cb008b007a0c */ /* 0x000ff60003f05270 */
[----:B------:R-:W-:Y:S02]  /*1b4e0*/  @!UPT UIADD3 URZ, URZ, URZ, URZ ;  /* 0x0000003f3f3ff290 */ /* 0x000fe4000fffe03f */
[----:B------:R-:W-:Y:S05]  /*1b4f0*/  @P0 IMAD.HI.U32 R139, R133, c[0x0][0x330], RZ ;  /* 0x0000cc00858b0a27 */ /* 0x000fea00078e00ff */
[----:B------:R-:W-:Y:S02]  /*1b500*/  @P0 SHF.R.U32.HI R133, RZ, c[0x0][0x334], R139 ;  /* 0x0000cd00ff850a19 */ /* 0x000fe4000001168b */
.L_x_559:
[----:B------:R-:W-:Y:S05]  /*1b510*/  BSYNC B0 ;  /* 0x0000000000007941 */ /* 0x000fea0003800000 */
.L_x_557:
[----:B------:R-:W-:Y:S05]  /*1b520*/  IMAD R133, R133, c[0x0][0x32c], R138 ;  /* 0x0000cb0085857a24 */ /* 0x000fea00078e028a */
[----:B------:R-:W-:Y:S02]  /*1b530*/  IADD3 R139, R133, c[0x0][0x32c], RZ ;  /* 0x0000cb00858b7a10 */ /* 0x000fe40007ffe0ff */
[----:B------:R-:W-:Y:S02]  /*1b540*/  IMNMX R3, R3, R133, !PT ;  /* 0x0000008503037217 */ /* 0x000fe40007800200 */
[----:B------:R-:W-:Y:S02]  /*1b550*/  IMNMX R132, R132, R139, PT ;  /* 0x0000008b84847217 */ /* 0x000fe40003800200 */
.L_x_556:
        /* <DEDUP_REMOVED lines=72> */
.L_x_562:
[----:B------:R-:W-:Y:S04]  /*1b9e0*/  MOV R20, 0x1 ;  /* 0x0000000100147802 */ /* 0x000fe80000000f00 */
[----:B------:R-:W-:Y:S11]  /*1b9f0*/  ISETP.NE.AND P0, PT, R20, c[0x0][0x32c], PT ;  /* 0x0000cb0014007a0c */ /* 0x000ff60003f05270 */
[----:B------:R-:W-:Y:S02]  /*1ba00*/  @!UPT UIADD3 URZ, URZ, URZ, URZ ;  /* 0x0000003f3f3ff290 */ /* 0x000fe4000fffe03f */
[----:B------:R-:W-:Y:S05]  /*1ba10*/  @P0 IMAD.HI.U32 R20, R4, c[0x0][0x330], RZ ;  /* 0x0000cc0004140a27 */ /* 0x000fea00078e00ff */
[----:B------:R-:W-:Y:S02]  /*1ba20*/  @P0 SHF.R.U32.HI R4, RZ, c[0x0][0x334], R20 ;  /* 0x0000cd00ff040a19 */ /* 0x000fe40000011614 */
.L_x_563:
[----:B------:R-:W-:Y:S05]  /*1ba30*/  BSYNC B0 ;  /* 0x0000000000007941 */ /* 0x000fea0003800000 */
.L_x_561:
[----:B------:R-:W-:Y:S05]  /*1ba40*/  IMAD R4, R4, c[0x0][0x32c], R138 ;  /* 0x0000cb0004047a24 */ /* 0x000fea00078e028a */
[----:B------:R-:W-:Y:S02]  /*1ba50*/  IADD3 R20, R4, c[0x0][0x32c], RZ ;  /* 0x0000cb0004147a10 */ /* 0x000fe40007ffe0ff */
[----:B------:R-:W-:Y:S02]  /*1ba60*/  IMNMX R0, R0, R4, !PT ;  /* 0x0000000400007217 */ /* 0x000fe40007800200 */
[----:B------:R-:W-:Y:S02]  /*1ba70*/  IMNMX R2, R2, R20, PT ;  /* 0x0000001402027217 */ /* 0x000fe40003800200 */
.L_x_560:
        /* <DEDUP_REMOVED lines=103> */
.L_x_566:
[----:B------:R-:W-:Y:S04]  /*1c0f0*/  MOV R4, 0x1 ;  /* 0x0000000100047802 */ /* 0x000fe80000000f00 */
[----:B------:R-:W-:Y:S11]  /*1c100*/  ISETP.NE.AND P0, PT, R4, c[0x0][0x32c], PT ;  /* 0x0000cb0004007a0c */ /* 0x000ff60003f05270 */
[----:B------:R-:W-:Y:S02]  /*1c110*/  @!UPT UIADD3 URZ, URZ, URZ, URZ ;  /* 0x0000003f3f3ff290 */ /* 0x000fe4000fffe03f */
[----:B------:R-:W-:Y:S05]  /*1c120*/  @P0 IMAD.HI.U32 R4, R3, c[0x0][0x330], RZ ;  /* 0x0000cc0003040a27 */ /* 0x000fea00078e00ff */
[----:B------:R-:W-:Y:S02]  /*1c130*/  @P0 SHF.R.U32.HI R3, RZ, c[0x0][0x334], R4 ;  /* 0x0000cd00ff030a19 */ /* 0x000fe40000011604 */
.L_x_567:
[----:B------:R-:W-:Y:S05]  /*1c140*/  BSYNC B0 ;  /* 0x0000000000007941 */ /* 0x000fea0003800000 */
.L_x_565:
[----:B------:R-:W-:Y:S05]  /*1c150*/  IMAD R138, R3, c[0x0][0x32c], R138 ;  /* 0x0000cb00038a7a24 */ /* 0x000fea00078e028a */
[----:B------:R-:W-:Y:S02]  /*1c160*/  IADD3 R3, R138, c[0x0][0x32c], RZ ;  /* 0x0000cb008a037a10 */ /* 0x000fe40007ffe0ff */
[----:B------:R-:W-:Y:S02]  /*1c170*/  IMNMX R0, R0, R138, !PT ;  /* 0x0000008a00007217 */ /* 0x000fe40007800200 */
[----:B------:R-:W-:Y:S02]  /*1c180*/  IMNMX R2, R2, R3, PT ;  /* 0x0000000302027217 */ /* 0x000fe40003800200 */
.L_x_564:
        /* <DEDUP_REMOVED lines=9> */
[----:B------:R-:W3:Y:S01]  /*1c220*/  LDL.LU R239, [R1+0x4] ;  /* 0x0000040001ef7983 */ /* 0x000ee20000300800 */
        /* <DEDUP_REMOVED lines=489> */
[----:B------:R-:W-:Y:S05]  /*1e0c0*/  FADD.FTZ R2, R26, R2 ;  /* 0x000000021a027221 */ /* 0x000fea0000010000 */
[----:B------:R2:W-:Y:S01]  /*1e0d0*/  STL [R1+0x10], R2 ;  /* 0x0000100201007387 */ /* 0x0005e20000100800 */
[----:B-1----:R-:W-:Y:S04]  /*1e0e0*/  IADD3 R0, R222, -0x1, RZ ;  /* 0xffffffffde007810 */ /* 0x002fe80007ffe0ff */
[----:B------:R-:W-:Y:S01]  /*1e0f0*/  MOV R222, R0 ;  /* 0x0000000000de7202 */ /* 0x000fe20000000f00 */
[----:B--2---:R-:W-:-:S05]  /*1e100*/  @P0 BRA `(.L_x_568) ;  /* 0xffffbfb000000947 */ /* 0x004fca000383ffff */
.L_x_547:
[----:B------:R-:W2:Y:S04]  /*1e110*/  LDL.LU R0, [R1+0xc] ;  /* 0x00000c0001007983 */ /* 0x000ea80000300800 */
[----:B------:R-:W3:Y:S04]  /*1e120*/  LDL.LU R3, [R1+0x4] ;  /* 0x0000040001037983 */ /* 0x000ee80000300800 */
        /* <DEDUP_REMOVED lines=151> */
.L_x_439:
[----:B-1----:R-:W-:Y:S05]  /*1eaa0*/  @P4 BRA `(.L_x_569) ;  /* 0x0000176000004947 */ /* 0x002fea0003800000 */
[----:B------:R-:W2:Y:S01]  /*1eab0*/  LDL R63, [R1+0x48] ;  /* 0x00004800013f7983 */ /* 0x000ea20000100800 */
[----:B------:R-:W-:Y:S02]  /*1eac0*/  F2FP.PACK_AB R28, R28, R13 ;  /* 0x0000000d1c1c723e */ /* 0x000fe400000000ff */
[----:B------:R-:W-:Y:S01]  /*1ead0*/  F2FP.PACK_AB R45, R45, R140 ;  /* 0x0000008c2d2d723e */ /* 0x000fe200000000ff */
[----:B------:R-:W1:Y:S01]  /*1eae0*/  S2R R57, SR_TID.X ;  /* 0x0000000000397919 */ /* 0x000e620000002100 */
        /* <DEDUP_REMOVED lines=146> */
.L_x_570:
        /* <DEDUP_REMOVED lines=151> */
.L_x_572:
[----:B---3--:R-:W-:Y:S05]  /*1fd80*/  BSYNC B0 ;  /* 0x0000000000007941 */ /* 0x008fea0003800000 */
.L_x_571:
        /* <DEDUP_REMOVED lines=23> */
.L_x_574:
[----:B------:R-:W-:Y:S05]  /*1ff00*/  BSYNC B0 ;  /* 0x0000000000007941 */ /* 0x000fea0003800000 */
.L_x_573:
        /* <DEDUP_REMOVED lines=23> */
.L_x_576:
[----:B------:R-:W-:Y:S05]  /*20080*/  BSYNC B0 ;  /* 0x0000000000007941 */ /* 0x000fea0003800000 */
.L_x_575:
        /* <DEDUP_REMOVED lines=24> */
.L_x_569:
        /* <DEDUP_REMOVED lines=19> */
.L_x_577:
        /* <DEDUP_REMOVED lines=43> */
.L_x_579:
[----:B---3--:R-:W-:Y:S05]  /*205f0*/  BSYNC B0 ;  /* 0x0000000000007941 */ /* 0x008fea0003800000 */
.L_x_578:
        /* <DEDUP_REMOVED lines=64> */
.L_x_581:
[----:B------:R-:W-:Y:S05]  /*20a00*/  BSYNC B0 ;  /* 0x0000000000007941 */ /* 0x000fea0003800000 */
.L_x_580:
        /* <DEDUP_REMOVED lines=21> */
.L_x_583:
[----:B------:R-:W-:Y:S05]  /*20b60*/  BSYNC B0 ;  /* 0x0000000000007941 */ /* 0x000fea0003800000 */
.L_x_582:
        /* <DEDUP_REMOVED lines=21> */
.L_x_585:
[----:B------:R-:W-:Y:S05]  /*20cc0*/  BSYNC B0 ;  /* 0x0000000000007941 */ /* 0x000fea0003800000 */
.L_x_584:
        /* <DEDUP_REMOVED lines=22> */
.L_x_492:
[----:B----4-:R-:W-:Y:S01]  /*20e30*/  IMAD.MOV.U32 R3, RZ, RZ, R24 ;  /* 0x000000ffff037224 */ /* 0x010fe200078e0018 */
[----:B------:R-:W-:Y:S02]  /*20e40*/  MOV R6, 0x1 ;  /* 0x0000000100067802 */ /* 0x000fe40000000f00 */
[----:B------:R-:W-:Y:S02]  /*20e50*/  MOV R2, 0x20e70 ;  /* 0x00020e7000027802 */ /* 0x000fe40000000f00 */
[----:B------:R-:W-:Y:S05]  /*20e60*/  CALL.REL.NOINC `($__internal_2_$__cuda_sm70_shflsync_idx_p) ;  /* 0x0000026000007944 */ /* 0x000fea0003c00000 */
[----:B------:R-:W-:Y:S01]  /*20e70*/  IMAD.MOV.U32 R5, RZ, RZ, R6 ;  /* 0x000000ffff057224 */ /* 0x000fe200078e0006 */
[----:B------:R-:W-:Y:S01]  /*20e80*/  MOV R3, R25 ;  /* 0x0000001900037202 */ /* 0x000fe20000000f00 */
[----:B------:R-:W-:Y:S01]  /*20e90*/  IMAD.MOV.U32 R6, RZ, RZ, 0x1 ;  /* 0x00000001ff067424 */ /* 0x000fe200078e00ff */
[----:B------:R-:W-:Y:S02]  /*20ea0*/  MOV R2, 0x20ec0 ;  /* 0x00020ec000027802 */ /* 0x000fe40000000f00 */
[----:B------:R-:W-:Y:S05]  /*20eb0*/  CALL.REL.NOINC `($__internal_2_$__cuda_sm70_shflsync_idx_p) ;  /* 0x0000021000007944 */ /* 0x000fea0003c00000 */
[----:B------:R-:W-:Y:S01]  /*20ec0*/  MOV R2, R6 ;  /* 0x0000000600027202 */ /* 0x000fe20000000f00 */
[----:B------:R-:W-:Y:S05]  /*20ed0*/  BRA `(.L_x_586) ;  /* 0xfffee5b000007947 */ /* 0x000fea000383ffff */
.L_x_519:
[----:B-1----:R-:W-:Y:S02]  /*20ee0*/  MOV R6, 0x1 ;  /* 0x0000000100067802 */ /* 0x002fe40000000f00 */
[----:B------:R-:W-:Y:S02]  /*20ef0*/  MOV R2, 0x20f10 ;  /* 0x00020f1000027802 */ /* 0x000fe40000000f00 */
[----:B------:R-:W-:Y:S05]  /*20f00*/  CALL.REL.NOINC `($__internal_2_$__cuda_sm70_shflsync_idx_p) ;  /* 0x000001c000007944 */ /* 0x000fea0003c00000 */
[----:B------:R-:W-:Y:S01]  /*20f10*/  MOV R3, R10 ;  /* 0x0000000a00037202 */ /* 0x000fe20000000f00 */
[----:B------:R-:W-:Y:S01]  /*20f20*/  IMAD.MOV.U32 R4, RZ, RZ, R6 ;  /* 0x000000ffff047224 */ /* 0x000fe200078e0006 */
[----:B------:R-:W-:Y:S01]  /*20f30*/  MOV R2, 0x20f60 ;  /* 0x00020f6000027802 */ /* 0x000fe20000000f00 */
[----:B------:R-:W-:Y:S02]  /*20f40*/  IMAD.MOV.U32 R6, RZ, RZ, 0x1 ;  /* 0x00000001ff067424 */ /* 0x000fe400078e00ff */
[----:B------:R-:W-:Y:S05]  /*20f50*/  CALL.REL.NOINC `($__internal_2_$__cuda_sm70_shflsync_idx_p) ;  /* 0x0000017000007944 */ /* 0x000fea0003c00000 */
[----:B------:R-:W-:Y:S01]  /*20f60*/  MOV R0, R6 ;  /* 0x0000000600007202 */ /* 0x000fe20000000f00 */
[----:B------:R-:W-:-:S05]  /*20f70*/  BRA `(.L_x_587) ;  /* 0xffff246000007947 */ /* 0x000fca000383ffff */
.L_x_544:
[----:B-1----:R-:W-:Y:S01]  /*20f80*/  MOV R6, 0x1 ;  /* 0x0000000100067802 */ /* 0x002fe20000000f00 */
[----:B------:R-:W-:Y:S01]  /*20f90*/  IMAD.MOV.U32 R3, RZ, RZ, R8 ;  /* 0x000000ffff037224 */ /* 0x000fe200078e0008 */
        /* <DEDUP_REMOVED lines=9> */
.L_x_550:
        /* <DEDUP_REMOVED lines=10> */
        .weak           $__internal_2_$__cuda_sm70_shflsync_idx_p
        .type           $__internal_2_$__cuda_sm70_shflsync_idx_p,@function
        .size           $__internal_2_$__cuda_sm70_shflsync_idx_p,(.L_x_862 - $__internal_2_$__cuda_sm70_shflsync_idx_p)
$__internal_2_$__cuda_sm70_shflsync_idx_p:
[----:B------:R-:W-:Y:S02]  /*210d0*/  MOV R24, 0xffffffff ;  /* 0xffffffff00187802 */ /* 0x000fe40000000f00 */
[----:B------:R-:W-:-:S02]  /*210e0*/  MOV R7, 0x1c1f ;  /* 0x00001c1f00077802 */ /* 0x000fc40000000f00 */
[----:B------:R-:W-:Y:S04]  /*210f0*/  WARPSYNC R24 ;  /* 0x0000001800007348 */ /* 0x000fe80003800000 */
[----:B------:R1:W2:Y:S02]  /*21100*/  SHFL.IDX PT, R6, R3, R6, R7 ;  /* 0x0000000603067389 */ /* 0x0002a400000e0007 */
[----:B-1----:R-:W-:-:S04]  /*21110*/  MOV R3, 0x0 ;  /* 0x0000000000037802 */ /* 0x002fc80000000f00 */
[----:B--2---:R-:W-:Y:S05]  /*21120*/  RET.REL.NODEC R2 `(_ZN7cutlass13device_kernelIN5flash19enable_sm80_to_sm89INS1_16FlashAttnFwdSm80INS1_25CollectiveMainloopFwdSm80ILi4ELi1ELb0EN4cute5tupleIJNS5_1CILi128EEENS7_ILi48EEENS7_ILi96EEEEEELi96ENS_6half_tEfNS_4arch4Sm80ELb0ELb1ELb0ELb1ELb1ELb1ELb1ELb0EEENS1_21CollectiveEpilogueFwdINS6_IJS8_SA_S9_EEENS6_IJNS7_ILi1EEESI_SI_EEESC_SE_Li128ELb1ELb1ELb0ELb0EEENS1_19SingleTileSchedulerILb1ELb0ELb1ELi128EEEEEEEEEvNT_6ParamsE) ;  /* 0xfffdeed002007950 */ /* 0x004fea0003c3ffff */
.L_x_590:
        /* <DEDUP_REMOVED lines=13> */
.L_x_862:


//--------------------- .text._ZN7cutlass13device_kernelIN5flash19enable_sm80_to_sm89INS1_16FlashAttnFwdSm80INS1_25CollectiveMainloopFwdSm80ILi4ELi1ELb0EN4cute5tupleIJNS5_1CILi128EEENS7_ILi64EEENS7_ILi96EEEEEELi96ENS_6half_tEfNS_4arch4Sm80ELb1ELb0ELb0ELb0ELb1ELb0ELb1ELb0EEENS1_21CollectiveEpilogueFwdINS6_IJS8_SA_S9_EEENS6_IJNS7_ILi1EEESI_SI_EEESC_SE_Li128ELb0ELb1ELb0ELb0EEENS1_30DynamicPersistentTileSchedulerILi128ELi128ELb0ELb1ELb0EEEEEEEEEvNT_6ParamsE --------------------------
	.section	.text._ZN7cutlass13device_kernelIN5flash19enable_sm80_to_sm89INS1_16FlashAttnFwdSm80INS1_25CollectiveMainloopFwdSm80ILi4ELi1ELb0EN4cute5tupleIJNS5_1CILi128EEENS7_ILi64EEENS7_ILi96EEEEEELi96ENS_6half_tEfNS_4arch4Sm80ELb1ELb0ELb0ELb0ELb1ELb0ELb1ELb0EEENS1_21CollectiveEpilogueFwdINS6_IJS8_SA_S9_EEENS6_IJNS7_ILi1EEESI_SI_EEESC_SE_Li128ELb0ELb1ELb0ELb0EEENS1_30DynamicPersistentTileSchedulerILi128ELi128ELb0ELb1ELb0EEEEEEEEEvNT_6ParamsE,"ax",@progbits
	.sectioninfo	@"SHI_REGISTERS=255"
	.align	128
.text._ZN7cutlass13device_kernelIN5flash19enable_sm80_to_sm89INS1_16FlashAttnFwdSm80INS1_25CollectiveMainloopFwdSm80ILi4ELi1ELb0EN4cute5tupleIJNS5_1CILi128EEENS7_ILi64EEENS7_ILi96EEEEEELi96ENS_6half_tEfNS_4arch4Sm80ELb1ELb0ELb0ELb0ELb1ELb0ELb1ELb0EEENS1_21CollectiveEpilogueFwdINS6_IJS8_SA_S9_EEENS6_IJNS7_ILi1EEESI_SI_EEESC_SE_Li128ELb0ELb1ELb0ELb0EEENS1_30DynamicPersistentTileSchedulerILi128ELi128ELb0ELb1ELb0EEEEEEEEEvNT_6ParamsE:
        .type           _ZN7cutlass13device_kernelIN5flash19enable_sm80_to_sm89INS1_16FlashAttnFwdSm80INS1_25CollectiveMainloopFwdSm80ILi4ELi1ELb0EN4cute5tupleIJNS5_1CILi128EEENS7_ILi64EEENS7_ILi96EEEEEELi96ENS_6half_tEfNS_4arch4Sm80ELb1ELb0ELb0ELb0ELb1ELb0ELb1ELb0EEENS1_21CollectiveEpilogueFwdINS6_IJS8_SA_S9_EEENS6_IJNS7_ILi1EEESI_SI_EEESC_SE_Li128ELb0ELb1ELb0ELb0EEENS1_30DynamicPersistentTileSchedulerILi128ELi128ELb0ELb1ELb0EEEEEEEEEvNT_6ParamsE,@function
        .size           _ZN7cutlass13device_kernelIN5flash19enable_sm80_to_sm89INS1_16FlashAttnFwdSm80INS1_25CollectiveMainloopFwdSm80ILi4ELi1ELb0EN4cute5tupleIJNS5_1CILi128EEENS7_ILi64EEENS7_ILi96EEEEEELi96ENS_6half_tEfNS_4arch4Sm80ELb1ELb0ELb0ELb0ELb1ELb0ELb1ELb0EEENS1_21CollectiveEpilogueFwdINS6_IJS8_SA_S9_EEENS6_IJNS7_ILi1EEESI_SI_EEESC_SE_Li128ELb0ELb1ELb0ELb0EEENS1_30DynamicPersistentTileSchedulerILi128ELi128ELb0ELb1ELb0EEEEEEEEEvNT_6ParamsE,(.L_x_864 - _ZN7cutlass13device_kernelIN5flash19enable_sm80_to_sm89INS1_16FlashAttnFwdSm80INS1_25CollectiveMainloopFwdSm80ILi4ELi1ELb0EN4cute5tupleIJNS5_1CILi128EEENS7_ILi64EEENS7_ILi96EEEEEELi96ENS_6half_tEfNS_4arch4Sm80ELb1ELb0ELb0ELb0ELb1ELb0ELb1ELb0EEENS1_21CollectiveEpilogueFwdINS6_IJS8_SA_S9_EEENS6_IJNS7_ILi1EEESI_SI_EEESC_SE_Li128ELb0ELb1ELb0ELb0EEENS1_30DynamicPersistentTileSchedulerILi128ELi128ELb0ELb1ELb0EEEEEEEEEvNT_6ParamsE)
        .other          _ZN7cutlass13device_kernelIN5flash19enable_sm80_to_sm89INS1_16FlashAttnFwdSm80INS1_25CollectiveMainloopFwdSm80ILi4ELi1ELb0EN4cute5tupleIJNS5_1CILi128EEENS7_ILi64EEENS7_ILi96EEEEEELi96ENS_6half_tEfNS_4arch4Sm80ELb1ELb0ELb0ELb0ELb1ELb0ELb1ELb0EEENS1_21CollectiveEpilogueFwdINS6_IJS8_SA_S9_EEENS6_IJNS7_ILi1EEESI_SI_EEESC_SE_Li128ELb0ELb1ELb0ELb0EEENS1_30DynamicPersistentTileSchedulerILi128ELi128ELb0ELb1ELb0EEEEEEEEEvNT_6ParamsE,@"STO_CUDA_ENTRY STV_DEFAULT"
_ZN7cutlass13device_kernelIN5flash19enable_sm80_to_sm89INS1_16FlashAttnFwdSm80INS1_25CollectiveMainloopFwdSm80ILi4ELi1ELb0EN4cute5tupleIJNS5_1CILi128EEENS7_ILi64EEENS7_ILi96EEEEEELi96ENS_6half_tEfNS_4arch4Sm80ELb1ELb0ELb0ELb0ELb1ELb0ELb1ELb0EEENS1_21CollectiveEpilogueFwdINS6_IJS8_SA_S9_EEENS6_IJNS7_ILi1EEESI_SI_EEESC_SE_Li128ELb0ELb1ELb0ELb0EEENS1_30DynamicPersistentTileSchedulerILi128ELi128ELb0ELb1ELb0EEEEEEEEEvNT_6ParamsE:
[----:B------:R-:W-:-:S03]  /*0000*/  MOV R1, c[0x0][0x28] ;  /* 0x00000a0000017a02 */ /* 0x000fc60000000f00 */
[----:B------:R-:W1:Y:S01]  /*0010*/  S2R R24, SR_TID.X ;  /* 0x0000000000187919 */ /* 0x000e620000002100 */
[----:B------:R-:W-:-:S03]  /*0020*/  IADD3 R1, R1, -0x78, RZ ;  /* 0xffffff8801017810 */ /* 0x000fc60007ffe0ff */
[----:B------:R-:W2:Y:S01]  /*0030*/  S2R R18, SR_CTAID.X ;  /* 0x0000000000127919 */ /* 0x000ea20000002500 */
[----:B-1----:R-:W-:-:S05]  /*0040*/  SHF.R.U32.HI R2, RZ, 0x5, R24 ;  /* 0x00000005ff027819 */ /* 0x002fca0000011618 */
[----:B------:R-:W1:Y:S02]  /*0050*/  SHFL.IDX PT, R0, R2, RZ, 0x1f ;  /* 0x00001fff02007589 */ /* 0x000e6400000e0000 */
[----:B-1----:R-:W-:Y:S02]  /*0060*/  ISETP.GE.AND P0, PT, R0, 0x1, PT ;  /* 0x000000010000780c */ /* 0x002fe40003f06270 */
[----:B------:R1:W-:Y:S11]  /*0070*/  STL [R1+0x6c], R0 ;  /* 0x00006c0001007387 */ /* 0x0003f60000100800 */
[----:B------:R-:W-:Y:S06]  /*0080*/  @P0 BAR.ARV 0x4, 0x80 ;  /* 0x0102000000000b1d */ /* 0x000fec0000002000 */
[----:B--2---:R-:W-:-:S13]  /*0090*/  ISETP.GE.AND P0, PT, R18, c[0x0][0x538], PT ;  /* 0x00014e0012007a0c */ /* 0x004fda0003f06270 */
[----:B------:R-:W-:Y:S05]  /*00a0*/  @P0 EXIT ;  /* 0x000000000000094d */ /* 0x000fea0003800000 */
[----:B-1----:R-:W-:Y:S01]  /*00b0*/  SHF.R.S32.HI R17, RZ, 0x1f, R24 ;  /* 0x0000001fff117819 */ /* 0x002fe20000011418 */
[----:B------:R-:W-:Y:S01]  /*00c0*/  IMAD.MOV.U32 R202, RZ, RZ, 0x20 ;  /* 0x00000020ffca7424 */ /* 0x000fe200078e00ff */
[----:B------:R-:W-:Y:S02]  /*00d0*/  ULDC.64 UR6, c[0x0][0x118] ;  /* 0x0000460000067ab9 */ /* 0x000fe40000000a00 */
[CC--:B------:R-:W-:Y:S02]  /*00e0*/  LEA.HI R16, R17.reuse, R24.reuse, RZ, 0x3 ;  /* 0x0000001811107211 */ /* 0x0c0fe400078f18ff */
[----:B------:R-:W-:Y:S02]  /*00f0*/  LEA.HI R8, R17, R24, RZ, 0x2 ;  /* 0x0000001811087211 */ /* 0x000fe400078f10ff */
[----:B------:R-:W-:Y:S02]  /*0100*/  SHF.R.S32.HI R0, RZ, 0x3, R16 ;  /* 0x00000003ff007819 */ /* 0x000fe40000011410 */
[----:B------:R-:W-:-:S02]  /*0110*/  LOP3.LUT R2, R8, 0xfffffffc, RZ, 0xc0, !PT ;  /* 0xfffffffc08027812 */ /* 0x000fc400078ec0ff */
[----:B------:R-:W-:Y:S01]  /*0120*/  LEA.HI R4, R17, R24, RZ, 0x4 ;  /* 0x0000001811047211 */ /* 0x000fe200078f20ff */
[----:B------:R-:W-:Y:S01]  /*0130*/  IMAD.SHL.U32 R0, R0, 0x40, RZ ;  /* 0x0000004000007824 */ /* 0x000fe200078e00ff */
[----:B------:R-:W-:Y:S01]  /*0140*/  SHF.R.S32.HI R23, RZ, 0x2, R8 ;  /* 0x00000002ff177819 */ /* 0x000fe20000011408 */
[----:B------:R-:W-:Y:S01]  /*0150*/  IMAD.IADD R10, R24, 0x1, -R2 ;  /* 0x00000001180a7824 */ /* 0x000fe200078e0a02 */
[----:B------:R-:W-:Y:S02]  /*0160*/  SHF.R.S32.HI R5, RZ, 0x4, R4 ;  /* 0x00000004ff057819 */ /* 0x000fe40000011404 */
[----:B------:R-:W-:Y:S01]  /*0170*/  LOP3.LUT R0, R0, 0xc0, RZ, 0xc0, !PT ;  /* 0x000000c000007812 */ /* 0x000fe200078ec0ff */
[----:B------:R-:W-:Y:S01]  /*0180*/  IMAD.SHL.U32 R218, R10, 0x8, RZ ;  /* 0x000000080ada7824 */ /* 0x000fe200078e00ff */
[----:B------:R-:W-:Y:S02]  /*0190*/  LEA.HI R3, R4, R5, RZ, 0x1 ;  /* 0x0000000504037211 */ /* 0x000fe400078f08ff */
[----:B------:R-:W-:-:S02]  /*01a0*/  SHF.R.U32.HI R2, RZ, 0x3, R0 ;  /* 0x00000003ff027819 */ /* 0x000fc40000011600 */
[----:B------:R-:W-:Y:S02]  /*01b0*/  LOP3.LUT R0, R0, 0x18, R218, 0xf8, !PT ;  /* 0x0000001800007812 */ /* 0x000fe400078ef8da */
[----:B------:R-:W-:Y:S02]  /*01c0*/  LOP3.LUT R3, R3, 0xfffffffe, RZ, 0xc0, !PT ;  /* 0xfffffffe03037812 */ /* 0x000fe400078ec0ff */
[----:B------:R-:W-:Y:S02]  /*01d0*/  LOP3.LUT R7, R0, R2, RZ, 0x3c, !PT ;  /* 0x0000000200077212 */ /* 0x000fe400078e3cff */
[----:B------:R-:W-:Y:S01]  /*01e0*/  LOP3.LUT R0, R4, 0xfffffff0, RZ, 0xc0, !PT ;  /* 0xfffffff004007812 */ /* 0x000fe200078ec0ff */
[----:B------:R-:W-:Y:S01]  /*01f0*/  IMAD.IADD R12, R5, 0x1, -R3 ;  /* 0x00000001050c7824 */ /* 0x000fe200078e0a03 */
[----:B------:R-:W-:Y:S02]  /*0200*/  LOP3.LUT R3, R16, 0xfffffff8, RZ, 0xc0, !PT ;  /* 0xfffffff810037812 */ /* 0x000fe400078ec0ff */
[----:B------:R-:W-:Y:S01]  /*0210*/  LEA.HI R2, R8, R23, RZ, 0x1 ;  /* 0x0000001708027211 */ /* 0x000fe200078f08ff */
[C---:B------:R-:W-:Y:S01]  /*0220*/  IMAD.IADD R0, R24.reuse, 0x1, -R0 ;  /* 0x0000000118007824 */ /* 0x040fe200078e0a00 */
[----:B------:R-:W-:Y:S01]  /*0230*/  LEA.HI R11, R17, R24, RZ, 0x5 ;  /* 0x00000018110b7211 */ /* 0x000fe200078f28ff */
[----:B------:R-:W-:Y:S01]  /*0240*/  IMAD.IADD R3, R24, 0x1, -R3 ;  /* 0x0000000118037824 */ /* 0x000fe200078e0a03 */
[----:B------:R-:W-:-:S02]  /*0250*/  LOP3.LUT R2, R2, 0x7fffffe, RZ, 0xc0, !PT ;  /* 0x07fffffe02027812 */ /* 0x000fc400078ec0ff */
[-C--:B------:R-:W-:Y:S02]  /*0260*/  LEA.HI R6, R0, R0.reuse, RZ, 0x1 ;  /* 0x0000000000067211 */ /* 0x080fe400078f08ff */
[----:B------:R-:W-:Y:S01]  /*0270*/  SHF.R.S32.HI R5, RZ, 0x1f, R0 ;  /* 0x0000001fff057819 */ /* 0x000fe20000011400 */
[----:B------:R-:W-:Y:S01]  /*0280*/  IMAD.IADD R2, R23, 0x1, -R2 ;  /* 0x0000000117027824 */ /* 0x000fe200078e0a02 */
[----:B------:R-:W-:Y:S02]  /*0290*/  LEA.HI R9, R3, R3, RZ, 0x1 ;  /* 0x0000000303097211 */ /* 0x000fe400078f08ff */
[----:B------:R-:W-:Y:S02]  /*02a0*/  SHF.R.S32.HI R203, RZ, 0x5, R11 ;  /* 0x00000005ffcb7819 */ /* 0x000fe4000001140b */
[----:B------:R-:W-:Y:S02]  /*02b0*/  LOP3.LUT R4, R6, 0x7fffffe, RZ, 0xc0, !PT ;  /* 0x07fffffe06047812 */ /* 0x000fe400078ec0ff */
[----:B------:R-:W-:Y:S01]  /*02c0*/  LEA.HI R14, R5, R0, RZ, 0x3 ;  /* 0x00000000050e7211 */ /* 0x000fe200078f18ff */
[----:B------:R-:W-:Y:S01]  /*02d0*/  IMAD R2, R203, 0x8, R2 ;  /* 0x00000008cb027824 */ /* 0x000fe200078e0202 */
[----:B------:R-:W-:Y:S01]  /*02e0*/  LOP3.LUT R5, R9, 0x3fffffe, RZ, 0xc0, !PT ;  /* 0x03fffffe09057812 */ /* 0x000fe200078ec0ff */
[----:B------:R-:W-:Y:S01]  /*02f0*/  IMAD.IADD R13, R0, 0x1, -R4 ;  /* 0x00000001000d7824 */ /* 0x000fe200078e0a04 */
[----:B------:R-:W-:-:S02]  /*0300*/  LEA.HI R0, R10, R10, RZ, 0x1 ;  /* 0x0000000a0a007211 */ /* 0x000fc400078f08ff */
[----:B------:R-:W-:Y:S01]  /*0310*/  SHF.R.S32.HI R4, RZ, 0x1f, R11 ;  /* 0x0000001fff047819 */ /* 0x000fe2000001140b */
[----:B------:R-:W-:Y:S01]  /*0320*/  IMAD.IADD R200, R3, 0x1, -R5 ;  /* 0x0000000103c87824 */ /* 0x000fe200078e0a05 */
[----:B------:R-:W-:Y:S01]  /*0330*/  SHF.R.S32.HI R5, RZ, 0x1f, R8 ;  /* 0x0000001fff057819 */ /* 0x000fe20000011408 */
[----:B------:R-:W-:Y:S01]  /*0340*/  IMAD.U32 R3, R2, 0x20, R7 ;  /* 0x0000002002037824 */ /* 0x000fe200078e0007 */
[C---:B------:R-:W-:Y:S01]  /*0350*/  LOP3.LUT R2, R0.reuse, 0x1ffffffe, RZ, 0xc0, !PT ;  /* 0x1ffffffe00027812 */ /* 0x040fe200078ec0ff */
[----:B------:R-:W-:Y:S01]  /*0360*/  IMAD.SHL.U32 R0, R0, 0x20, RZ ;  /* 0x0000002000007824 */ /* 0x000fe200078e00ff */
[----:B------:R-:W-:Y:S01]  /*0370*/  LOP3.LUT R7, R11, 0xffffffe0, RZ, 0xc0, !PT ;  /* 0xffffffe00b077812 */ /* 0x000fe200078ec0ff */
[----:B------:R-:W-:Y:S01]  /*0380*/  IMAD R200, R12, 0x8, R200 ;  /* 0x000000080cc87824 */ /* 0x000fe200078e02c8 */
[----:B------:R1:W-:Y:S01]  /*0390*/  STL [R1+0x68], R3 ;  /* 0x0000680301007387 */ /* 0x0003e20000100800 */
[----:B------:R-:W-:Y:S02]  /*03a0*/  LEA.HI R4, R4, R203, RZ, 0x2 ;  /* 0x000000cb04047211 */ /* 0x000fe400078f10ff */
[----:B------:R-:W-:Y:S01]  /*03b0*/  LOP3.LUT R0, R0, 0xffffffc0, RZ, 0xc0, !PT ;  /* 0xffffffc000007812 */ /* 0x000fe200078ec0ff */
[----:B------:R-:W-:Y:S01]  /*03c0*/  IMAD.IADD R22, R24, 0x1, -R7 ;  /* 0x0000000118167824 */ /* 0x000fe200078e0a07 */
[----:B------:R-:W-:-:S02]  /*03d0*/  SHF.R.S32.HI R8, RZ, 0x1, R6 ;  /* 0x00000001ff087819 */ /* 0x000fc40000011406 */
[----:B------:R-:W-:Y:S02]  /*03e0*/  SHF.R.S32.HI R7, RZ, 0x1f, R6 ;  /* 0x0000001fff077819 */ /* 0x000fe40000011406 */
[----:B------:R-:W-:Y:S01]  /*03f0*/  IADD3 R252, R218, 0x20, RZ ;  /* 0x00000020dafc7810 */ /* 0x000fe20007ffe0ff */
[----:B-1----:R-:W-:Y:S01]  /*0400*/  IMAD.IADD R3, R10, 0x1, -R2 ;  /* 0x000000010a037824 */ /* 0x002fe200078e0a02 */
[----:B------:R-:W-:-:S03]  /*0410*/  LEA.HI R2, R5, R23, RZ, 0x3 ;  /* 0x0000001705027211 */ /* 0x000fc600078f18ff */
[----:B------:R-:W-:Y:S01]  /*0420*/  IMAD R15, R3, 0x8, R0 ;  /* 0x00000008030f7824 */ /* 0x000fe200078e0200 */
[----:B------:R-:W-:Y:S02]  /*0430*/  LOP3.LUT R0, R2, 0xfffffff8, RZ, 0xc0, !PT ;  /* 0xfffffff802007812 */ /* 0x000fe400078ec0ff */
[----:B------:R-:W-:Y:S02]  /*0440*/  SHF.R.S32.HI R2, RZ, 0x1f, R22 ;  /* 0x0000001fff027819 */ /* 0x000fe40000011416 */
[----:B------:R-:W-:Y:S01]  /*0450*/  LOP3.LUT R3, R4, 0xffffffc, RZ, 0xc0, !PT ;  /* 0x0ffffffc04037812 */ /* 0x000fe200078ec0ff */
[----:B------:R-:W-:Y:S01]  /*0460*/  IMAD.IADD R4, R23, 0x1, -R0 ;  /* 0x0000000117047824 */ /* 0x000fe200078e0a00 */
[----:B------:R-:W-:Y:S02]  /*0470*/  LEA.HI R11, R2, R22, RZ, 0x2 ;  /* 0x00000016020b7211 */ /* 0x000fe400078f10ff */
[----:B------:R-:W-:Y:S01]  /*0480*/  SHF.R.S32.HI R0, RZ, 0x1, R9 ;  /* 0x00000001ff007819 */ /* 0x000fe20000011409 */
[C---:B------:R-:W-:Y:S01]  /*0490*/  IMAD.IADD R3, R203.reuse, 0x1, -R3 ;  /* 0x00000001cb037824 */ /* 0x040fe200078e0a03 */
[----:B------:R-:W-:Y:S01]  /*04a0*/  SHF.R.S32.HI R2, RZ, 0x2, R11 ;  /* 0x00000002ff027819 */ /* 0x000fe2000001140b */
[----:B------:R-:W-:Y:S01]  /*04b0*/  IMAD.SHL.U32 R203, R203, 0x200, RZ ;  /* 0x00000200cbcb7824 */ /* 0x000fe200078e00ff */
[----:B------:R-:W-:-:S02]  /*04c0*/  LEA.HI R6, R4, R4, RZ, 0x1 ;  /* 0x0000000404067211 */ /* 0x000fc400078f08ff */
[C---:B------:R-:W-:Y:S01]  /*04d0*/  LOP3.LUT P2, RZ, R0.reuse, 0x2, RZ, 0xc0, !PT ;  /* 0x0000000200ff7812 */ /* 0x040fe2000784c0ff */
[----:B------:R-:W-:Y:S01]  /*04e0*/  IMAD.SHL.U32 R0, R0, 0x40, RZ ;  /* 0x0000004000007824 */ /* 0x000fe200078e00ff */
[----:B------:R-:W-:Y:S01]  /*04f0*/  LOP3.LUT R5, R6, 0x3fffffe, RZ, 0xc0, !PT ;  /* 0x03fffffe06057812 */ /* 0x000fe200078ec0ff */
[----:B------:R-:W-:Y:S01]  /*0500*/  IMAD R21, R3, 0x10, R2 ;  /* 0x0000001003157824 */ /* 0x000fe200078e0202 */
[----:B------:R-:W-:Y:S01]  /*0510*/  LEA.HI R2, R7, R8, RZ, 0x2 ;  /* 0x0000000807027211 */ /* 0x000fe200078f10ff */
[----:B------:R-:W-:Y:S01]  /*0520*/  IMAD R7, R10, 0x2, R203 ;  /* 0x000000020a077824 */ /* 0x000fe200078e02cb */
[----:B------:R-:W-:Y:S01]  /*0530*/  LOP3.LUT R0, R0, 0xc0, RZ, 0xc0, !PT ;  /* 0x000000c000007812 */ /* 0x000fe200078ec0ff */
[----:B------:R-:W-:Y:S01]  /*0540*/  IMAD.IADD R5, R4, 0x1, -R5 ;  /* 0x0000000104057824 */ /* 0x000fe200078e0a05 */
[----:B------:R-:W-:Y:S01]  /*0550*/  LOP3.LUT R2, R2, 0xfffffffc, RZ, 0xc0, !PT ;  /* 0xfffffffc02027812 */ /* 0x000fe200078ec0ff */
[----:B------:R-:W-:Y:S01]  /*0560*/  STL [R1+0x70], R21 ;  /* 0x0000701501007387 */ /* 0x000fe20000100800 */
[----:B------:R-:W-:-:S02]  /*0570*/  LOP3.LUT R4, R0, 0x8, R16, 0xf8, !PT ;  /* 0x0000000800047812 */ /* 0x000fc400078ef810 */
[----:B------:R-:W-:Y:S01]  /*0580*/  SHF.R.U32.HI R3, RZ, 0x3, R0 ;  /* 0x00000003ff037819 */ /* 0x000fe20000011600 */
[----:B------:R-:W-:Y:S01]  /*0590*/  IMAD.IADD R2, R8, 0x1, -R2 ;  /* 0x0000000108027824 */ /* 0x000fe200078e0a02 */
[----:B------:R-:W-:Y:S01]  /*05a0*/  SHF.R.S32.HI R0, RZ, 0x1, R6 ;  /* 0x00000001ff007819 */ /* 0x000fe20000011406 */
[----:B------:R-:W-:Y:S01]  /*05b0*/  IMAD R6, R5, 0x20, R7 ;  /* 0x0000002005067824 */ /* 0x000fe200078e0207 */
[----:B------:R-:W-:Y:S01]  /*05c0*/  LOP3.LUT R8, R4, R3, RZ, 0x3c, !PT ;  /* 0x0000000304087212 */ /* 0x000fe200078e3cff */
[----:B------:R-:W-:Y:S01]  /*05d0*/  IMAD.SHL.U32 R5, R14, 0x20, RZ ;  /* 0x000000200e057824 */ /* 0x000fe200078e00ff */
[C---:B------:R-:W-:Y:S01]  /*05e0*/  LOP3.LUT R4, R0.reuse, 0x1, RZ, 0xc0, !PT ;  /* 0x0000000100047812 */ /* 0x040fe200078ec0ff */
[----:B------:R-:W-:Y:S01]  /*05f0*/  IMAD.SHL.U32 R3, R0, 0x40, RZ ;  /* 0x0000004000037824 */ /* 0x000fe200078e00ff */
[C---:B------:R-:W-:Y:S01]  /*0600*/  LOP3.LUT P3, RZ, R2.reuse, 0x2, RZ, 0xc0, !PT ;  /* 0x0000000202ff7812 */ /* 0x040fe2000786c0ff */
[----:B------:R-:W-:Y:S01]  /*0610*/  IMAD.SHL.U32 R2, R2, 0x40, RZ ;  /* 0x0000004002027824 */ /* 0x000fe200078e00ff */
[----:B------:R-:W-:Y:S01]  /*0620*/  ISETP.NE.U32.AND P1, PT, R4, 0x1, PT ;  /* 0x000000010400780c */ /* 0x000fe20003f25070 */
[----:B------:R-:W-:Y:S01]  /*0630*/  IMAD.SHL.U32 R7, R12, 0x8, RZ ;  /* 0x000000080c077824 */ /* 0x000fe200078e00ff */
[----:B------:R-:W-:Y:S01]  /*0640*/  LOP3.LUT R3, R3, 0xc0, RZ, 0xc0, !PT ;  /* 0x000000c003037812 */ /* 0x000fe200078ec0ff */
[----:B------:R-:W-:Y:S01]  /*0650*/  IMAD.U32 R200, R200, 0x20, R8 ;  /* 0x00000020c8c87824 */ /* 0x000fe200078e0008 */
[----:B------:R-:W-:-:S02]  /*0660*/  LOP3.LUT P0, RZ, R0, 0x2, RZ, 0xc0, !PT ;  /* 0x0000000200ff7812 */ /* 0x000fc4000780c0ff */
[----:B------:R-:W-:Y:S02]  /*0670*/  LEA.HI R3, R3, R3, RZ, 0x1d ;  /* 0x0000000303037211 */ /* 0x000fe400078fe8ff */
[----:B------:R-:W-:Y:S02]  /*0680*/  LOP3.LUT R0, R5, 0xffffff00, RZ, 0xc0, !PT ;  /* 0xffffff0005007812 */ /* 0x000fe400078ec0ff */
[----:B------:R-:W-:Y:S01]  /*0690*/  LOP3.LUT R2, R2, 0xc0, RZ, 0xc0, !PT ;  /* 0x000000c002027812 */ /* 0x000fe200078ec0ff */
[----:B------:R-:W-:Y:S01]  /*06a0*/  IMAD.IADD R3, R3, 0x1, R6 ;  /* 0x0000000103037824 */ /* 0x000fe200078e0206 */
[----:B------:R-:W-:Y:S01]  /*06b0*/  LEA R200, R200, 0x3100, 0x1 ;  /* 0x00003100c8c87811 */ /* 0x000fe200078e08ff */
[----:B------:R-:W-:Y:S01]  /*06c0*/  IMAD.IADD R203, R0, 0x1, R203 ;  /* 0x0000000100cb7824 */ /* 0x000fe200078e02cb */
[----:B------:R-:W-:Y:S01]  /*06d0*/  LOP3.LUT R4, R2, 0x8, R7, 0xf8, !PT ;  /* 0x0000000802047812 */ /* 0x000fe200078ef807 */
[----:B------:R-:W-:Y:S01]  /*06e0*/  IMAD.SHL.U32 R20, R3, 0x2, RZ ;  /* 0x0000000203147824 */ /* 0x000fe200078e00ff */
[----:B------:R-:W-:Y:S01]  /*06f0*/  SHF.R.U32.HI R201, RZ, 0x3, R2 ;  /* 0x00000003ffc97819 */ /* 0x000fe20000011602 */
[C---:B------:R-:W-:Y:S01]  /*0700*/  IMAD R2, R13.reuse, 0x20, R0 ;  /* 0x000000200d027824 */ /* 0x040fe200078e0200 */
[----:B------:R-:W-:Y:S01]  /*0710*/  SHF.R.S32.HI R3, RZ, 0x1f, R252 ;  /* 0x0000001fff037819 */ /* 0x000fe200000114fc */
[----:B------:R-:W-:Y:S01]  /*0720*/  IMAD R203, R13, 0x20, R203 ;  /* 0x000000200dcb7824 */ /* 0x000fe200078e02cb */
[C---:B------:R-:W-:Y:S01]  /*0730*/  IADD3 R0, R20.reuse, 0x80, RZ ;  /* 0x0000008014007810 */ /* 0x040fe20007ffe0ff */
[----:B------:R-:W-:Y:S01]  /*0740*/  STL [R1+0x54], R20 ;  /* 0x0000541401007387 */ /* 0x000fe20000100800 */
[----:B------:R-:W-:Y:S01]  /*0750*/  IADD3 R19, R20, 0x70, RZ ;  /* 0x0000007014137810 */ /* 0x000fe20007ffe0ff */
[----:B------:R-:W-:Y:S01]  /*0760*/  IMAD.IADD R3, R21, 0x1, R15 ;  /* 0x0000000115037824 */ /* 0x000fe200078e020f */
[----:B------:R-:W-:Y:S01]  /*0770*/  LOP3.LUT R201, R4, R201, RZ, 0x3c, !PT ;  /* 0x000000c904c97212 */ /* 0x000fe200078e3cff */
[----:B------:R-:W-:Y:S01]  /*0780*/  STL [R1+0x64], R18 ;  /* 0x0000641201007387 */ /* 0x000fe20000100800 */
[----:B------:R-:W-:Y:S01]  /*0790*/  @P1 IADD3 R19, R0, 0x10, RZ ;  /* 0x0000001000131810 */ /* 0x000fe20007ffe0ff */
[----:B------:R-:W-:Y:S01]  /*07a0*/  IMAD R0, R10, 0x20, R23 ;  /* 0x000000200a007824 */ /* 0x000fe200078e0217 */
[C---:B------:R-:W-:Y:S01]  /*07b0*/  IADD3 R205, R200.reuse, 0x20, RZ ;  /* 0x00000020c8cd7810 */ /* 0x040fe20007ffe0ff */
[C---:B------:R-:W-:Y:S01]  /*07c0*/  IMAD.IADD R203, R201.reuse, 0x1, R203 ;  /* 0x00000001c9cb7824 */ /* 0x040fe200078e02cb */
[----:B------:R-:W-:Y:S01]  /*07d0*/  @P2 IADD3 R205, R200, -0x20, RZ ;  /* 0xffffffe0c8cd2810 */ /* 0x000fe20007ffe0ff */
[----:B------:R-:W-:Y:S01]  /*07e0*/  STL [R1+0x58], R19 ;  /* 0x0000581301007387 */ /* 0x000fe20000100800 */
[----:B------:R-:W-:Y:S01]  /*07f0*/  IMAD.IADD R201, R201, 0x1, R2 ;  /* 0x00000001c9c97824 */ /* 0x000fe200078e0202 */
[----:B------:R-:W-:-:S02]  /*0800*/  LEA.HI R2, R17, R24, RZ, 0x7 ;  /* 0x0000001811027211 */ /* 0x000fc400078f38ff */
[----:B------:R1:W-:Y:S01]  /*0810*/  STL [R1], R0 ;  /* 0x0000000001007387 */ /* 0x0003e20000100800 */
[----:B------:R-:W-:Y:S02]  /*0820*/  LEA R203, R203, 0x6100, 0x1 ;  /* 0x00006100cbcb7811 */ /* 0x000fe400078e08ff */
[----:B------:R-:W-:Y:S01]  /*0830*/  SHF.R.S32.HI R2, RZ, 0x7, R2 ;  /* 0x00000007ff027819 */ /* 0x000fe20000011402 */
[----:B------:R-:W-:Y:S01]  /*0840*/  STL [R1+0x50], R3 ;  /* 0x0000500301007387 */ /* 0x000fe20000100800 */
[----:B------:R-:W-:Y:S02]  /*0850*/  IADD3 R2, R218, 0x40, RZ ;  /* 0x00000040da027810 */ /* 0x000fe40007ffe0ff */
[----:B------:R-:W-:Y:S02]  /*0860*/  LEA R201, R201, 0x100, 0x1 ;  /* 0x00000100c9c97811 */ /* 0x000fe400078e08ff */
[----:B------:R-:W-:Y:S02]  /*0870*/  SHF.R.S32.HI R2, RZ, 0x1f, R2 ;  /* 0x0000001fff027819 */ /* 0x000fe40000011402 */
[----:B------:R-:W-:-:S02]  /*0880*/  SEL R2, R202, 0xffffffe0, !P0 ;  /* 0xffffffe0ca027807 */ /* 0x000fc40004000000 */
[----:B------:R-:W-:Y:S02]  /*0890*/  SEL R202, R202, 0xffffffe0, !P3 ;  /* 0xffffffe0caca7807 */ /* 0x000fe40005800000 */
[----:B------:R-:W-:Y:S02]  /*08a0*/  SHF.R.S32.HI R4, RZ, 0x1f, R218 ;  /* 0x0000001fff047819 */ /* 0x000fe400000114da */
[----:B------:R-:W-:Y:S01]  /*08b0*/  IADD3 R216, R205, 0x400, RZ ;  /* 0x00000400cdd87810 */ /* 0x000fe20007ffe0ff */
[----:B------:R-:W-:Y:S01]  /*08c0*/  IMAD.IADD R204, R203, 0x1, R202 ;  /* 0x00000001cbcc7824 */ /* 0x000fe200078e02ca */
[C---:B------:R-:W-:Y:S01]  /*08d0*/  IADD3 R215, R205.reuse, 0x800, RZ ;  /* 0x00000800cdd77810 */ /* 0x040fe20007ffe0ff */
[----:B------:R-:W-:Y:S01]  /*08e0*/  IMAD.IADD R202, R202, 0x1, R201 ;  /* 0x00000001caca7824 */ /* 0x000fe200078e02c9 */
[C---:B------:R-:W-:Y:S02]  /*08f0*/  IADD3 R214, R205.reuse, 0xc00, RZ ;  /* 0x00000c00cdd67810 */ /* 0x040fe40007ffe0ff */
[----:B------:R-:W-:-:S02]  /*0900*/  IADD3 R213, R205, 0x1000, RZ ;  /* 0x00001000cdd57810 */ /* 0x000fc40007ffe0ff */
[----:B-1----:R-:W-:Y:S02]  /*0910*/  LOP3.LUT R0, R11, 0x7ffffffc, RZ, 0xc0, !PT ;  /* 0x7ffffffc0b007812 */ /* 0x002fe400078ec0ff */
[C---:B------:R-:W-:Y:S02]  /*0920*/  IADD3 R212, R205.reuse, 0x1400, RZ ;  /* 0x00001400cdd47810 */ /* 0x040fe40007ffe0ff */
[C---:B------:R-:W-:Y:S01]  /*0930*/  IADD3 R211, R205.reuse, 0x1800, RZ ;  /* 0x00001800cdd37810 */ /* 0x040fe20007ffe0ff */
[----:B------:R-:W-:Y:S01]  /*0940*/  IMAD.IADD R0, R22, 0x1, -R0 ;  /* 0x0000000116007824 */ /* 0x000fe200078e0a00 */
[C---:B------:R-:W-:Y:S02]  /*0950*/  IADD3 R210, R205.reuse, 0x1c00, RZ ;  /* 0x00001c00cdd27810 */ /* 0x040fe40007ffe0ff */
[C---:B------:R-:W-:Y:S01]  /*0960*/  IADD3 R209, R205.reuse, 0x2000, RZ ;  /* 0x00002000cdd17810 */ /* 0x040fe20007ffe0ff */
[----:B------:R-:W-:Y:S01]  /*0970*/  IMAD.SHL.U32 R0, R0, 0x2, RZ ;  /* 0x0000000200007824 */ /* 0x000fe200078e00ff */
[----:B------:R-:W-:-:S02]  /*0980*/  IADD3 R208, R205, 0x2400, RZ ;  /* 0x00002400cdd07810 */ /* 0x000fc40007ffe0ff */
[C---:B------:R-:W-:Y:S02]  /*0990*/  IADD3 R207, R205.reuse, 0x2800, RZ ;  /* 0x00002800cdcf7810 */ /* 0x040fe40007ffe0ff */
[----:B------:R1:W-:Y:S01]  /*09a0*/  STL [R1+0x4c], R0 ;  /* 0x00004c0001007387 */ /* 0x0003e20000100800 */
[----:B------:R-:W-:Y:S01]  /*09b0*/  IADD3 R206, R205, 0x2c00, RZ ;  /* 0x00002c00cdce7810 */ /* 0x000fe20007ffe0ff */
[----:B-1----:R-:W-:-:S05]  /*09c0*/  IMAD.IADD R0, R20, 0x1, R2 ;  /* 0x0000000114007824 */ /* 0x002fca00078e0202 */
[----:B------:R1:W-:Y:S02]  /*09d0*/  STL [R1+0x60], R0 ;  /* 0x0000600001007387 */ /* 0x0003e40000100800 */
[----:B-1----:R-:W-:-:S05]  /*09e0*/  IMAD.IADD R0, R2, 0x1, R19 ;  /* 0x0000000102007824 */ /* 0x002fca00078e0213 */
[----:B------:R1:W-:Y:S02]  /*09f0*/  STL [R1+0x5c], R0 ;  /* 0x00005c0001007387 */ /* 0x0003e40000100800 */
.L_x_664:
[----:B------:R-:W2:Y:S01]  /*0a00*/  LDL R4, [R1+0x64] ;  /* 0x0000640001047983 */ /* 0x000ea20000100800 */
[----:B-1----:R-:W-:Y:S01]  /*0a10*/  IMAD.MOV.U32 R0, RZ, RZ, c[0x0][0x560] ;  /* 0x00015800ff007624 */ /* 0x002fe200078e00ff */
[----:B------:R-:W-:Y:S01]  /*0a20*/  YIELD ;  /* 0x0000000000007946 */ /* 0x000fe20003800000 */
[----:B------:R-:W-:Y:S03]  /*0a30*/  BSSY B0, `(.L_x_591) ;  /* 0x0000016000007945 */ /* 0x000fe60003800000 */
[----:B------:R-:W-:-:S13]  /*0a40*/  ISETP.NE.AND P0, PT, R0, 0x1, PT ;  /* 0x000000010000780c */ /* 0x000fda0003f05270 */
[----:B--2---:R-:W-:Y:S01]  /*0a50*/  @P0 IMAD.HI.U32 R0, R4, c[0x0][0x564], RZ ;  /* 0x0001590004000a27 */ /* 0x004fe200078e00ff */
[----:B------:R-:W-:-:S04]  /*0a60*/  MOV R3, R4 ;  /* 0x0000000400037202 */ /* 0x000fc80000000f00 */
[----:B------:R-:W-:-:S04]  /*0a70*/  @P0 SHF.R.U32.HI R3, RZ, c[0x0][0x568], R0 ;  /* 0x00015a00ff030a19 */ /* 0x000fc80000011600 */
[----:B------:R-:W-:Y:S01]  /*0a80*/  ISETP.GE.AND P0, PT, R3, c[0x0][0x578], PT ;  /* 0x00015e0003007a0c */ /* 0x000fe20003f06270 */
[----:B------:R-:W-:-:S04]  /*0a90*/  IMAD.MOV R2, RZ, RZ, -R3 ;  /* 0x000000ffff027224 */ /* 0x000fc800078e0a03 */
[----:B------:R-:W-:-:S08]  /*0aa0*/  IMAD R2, R2, c[0x0][0x560], R4 ;  /* 0x0001580002027a24 */ /* 0x000fd000078e0204 */
[----:B------:R-:W-:Y:S05]  /*0ab0*/  @!P0 BRA `(.L_x_592) ;  /* 0x0000007000008947 */ /* 0x000fea0003800000 */
[----:B------:R-:W-:-:S04]  /*0ac0*/  MOV R0, c[0x0][0x56c] ;  /* 0x00015b0000007a02 */ /* 0x000fc80000000f00 */
[----:B------:R-:W-:Y:S02]  /*0ad0*/  ISETP.NE.AND P0, PT, R0, 0x1, PT ;  /* 0x000000010000780c */ /* 0x000fe40003f05270 */
[----:B------:R-:W-:-:S11]  /*0ae0*/  MOV R0, R2 ;  /* 0x0000000200007202 */ /* 0x000fd60000000f00 */
[----:B------:R-:W-:-:S05]  /*0af0*/  @P0 IMAD.HI.U32 R4, R2, c[0x0][0x570], RZ ;  /* 0x00015c0002040a27 */ /* 0x000fca00078e00ff */
[----:B------:R-:W-:-:S05]  /*0b00*/  @P0 SHF.R.U32.HI R0, RZ, c[0x0][0x574], R4 ;  /* 0x00015d00ff000a19 */ /* 0x000fca0000011604 */
[----:B------:R-:W-:Y:S01]  /*0b10*/  IMAD R4, R0, c[0x0][0x56c], RZ ;  /* 0x00015b0000047a24 */ /* 0x000fe200078e02ff */
[----:B------:R-:W-:Y:S05]  /*0b20*/  BRA `(.L_x_593) ;  /* 0x0000006000007947 */ /* 0x000fea0003800000 */
.L_x_592:
[----:B------:R-:W-:-:S04]  /*0b30*/  MOV R0, c[0x0][0x554] ;  /* 0x0001550000007a02 */ /* 0x000fc80000000f00 */
[----:B------:R-:W-:Y:S02]  /*0b40*/  ISETP.NE.AND P0, PT, R0, 0x1, PT ;  /* 0x000000010000780c */ /* 0x000fe40003f05270 */
[----:B------:R-:W-:-:S11]  /*0b50*/  MOV R0, R2 ;  /* 0x0000000200007202 */ /* 0x000fd60000000f00 */
[----:B------:R-:W-:-:S05]  /*0b60*/  @P0 IMAD.HI.U32 R4, R2, c[0x0][0x558], RZ ;  /* 0x0001560002040a27 */ /* 0x000fca00078e00ff */
[----:B------:R-:W-:-:S05]  /*0b70*/  @P0 SHF.R.U32.HI R0, RZ, c[0x0][0x55c], R4 ;  /* 0x00015700ff000a19 */ /* 0x000fca0000011604 */
[----:B------:R-:W-:Y:S02]  /*0b80*/  IMAD R4, R0, c[0x0][0x554], RZ ;  /* 0x0001550000047a24 */ /* 0x000fe400078e02ff */
.L_x_593:
[----:B------:R-:W-:Y:S05]  /*0b90*/  BSYNC B0 ;  /* 0x0000000000007941 */ /* 0x000fea0003800000 */
.L_x_591:
[----:B------:R-:W-:Y:S01]  /*0ba0*/  IMAD.MOV.U32 R5, RZ, RZ, c[0x0][0x548] ;  /* 0x00015200ff057624 */ /* 0x000fe200078e00ff */
[----:B------:R-:W-:Y:S01]  /*0bb0*/  ISETP.NE.U32.AND P0, PT, RZ, c[0x0][0x370], PT ;  /* 0x0000dc00ff007a0c */ /* 0x000fe20003f05070 */
[----:B------:R-:W-:Y:S02]  /*0bc0*/  IMAD.IADD R2, R2, 0x1, -R4 ;  /* 0x0000000102027824 */ /* 0x000fe400078e0a04 */
[----:B------:R-:W-:Y:S01]  /*0bd0*/  IMAD.MOV.U32 R6, RZ, RZ, RZ ;  /* 0x000000ffff067224 */ /* 0x000fe200078e00ff */
[----:B------:R-:W-:Y:S01]  /*0be0*/  ISETP.NE.AND P1, PT, R5, 0x1, PT ;  /* 0x000000010500780c */ /* 0x000fe20003f25270 */
[----:B------:R-:W-:Y:S01]  /*0bf0*/  IMAD R2, R3, c[0x0][0x554], R2 ;  /* 0x0001550003027a24 */ /* 0x000fe200078e0202 */
[----:B------:R-:W-:-:S04]  /*0c00*/  ISETP.NE.AND.EX P0, PT, RZ, c[0x0][0x374], PT, P0 ;  /* 0x0000dd00ff007a0c */ /* 0x000fc80003f05300 */
[----:B------:R-:W-:-:S07]  /*0c10*/  MOV R8, R2 ;  /* 0x0000000200087202 */ /* 0x000fce0000000f00 */
[----:B------:R-:W-:-:S04]  /*0c20*/  @P1 IMAD.HI.U32 R3, R2, c[0x0][0x54c], RZ ;  /* 0x0001530002031a27 */ /* 0x000fc800078e00ff */
[----:B------:R-:W-:Y:S01]  /*0c30*/  @P0 IMAD.MOV.U32 R4, RZ, RZ, 0x4 ;  /* 0x00000004ff040424 */ /* 0x000fe200078e00ff */
[----:B------:R-:W-:-:S05]  /*0c40*/  @P1 SHF.R.U32.HI R8, RZ, c[0x0][0x550], R3 ;  /* 0x00015400ff081a19 */ /* 0x000fca0000011603 */
[----:B------:R-:W-:Y:S01]  /*0c50*/  @P0 IMAD.WIDE R4, R8, R4, c[0x0][0x370] ;  /* 0x0000dc0008040625 */ /* 0x000fe200078e0204 */
[----:B------:R-:W-:Y:S01]  /*0c60*/  LOP3.LUT R0, R0, 0x1ffffff, RZ, 0x3c, !PT ;  /* 0x01ffffff00007812 */ /* 0x000fe200078e3cff */
[----:B------:R-:W-:Y:S04]  /*0c70*/  STL [R1+0x44], R8 ;  /* 0x0000440801007387 */ /* 0x000fe80000100800 */
[----:B------:R1:W2:Y:S01]  /*0c80*/  @P0 LDG.E R6, [R4.64] ;  /* 0x0000000604060981 */ /* 0x0002a2000c1e1900 */
[----:B------:R-:W-:Y:S01]  /*0c90*/  MOV R3, c[0x0][0x2c4] ;  /* 0x0000b10000037a02 */ /* 0x000fe20000000f00 */
[----:B------:R-:W-:Y:S01]  /*0ca0*/  CS2R R94, SRZ ;  /* 0x00000000005e7805 */ /* 0x000fe2000001ff00 */
[----:B------:R-:W-:Y:S01]  /*0cb0*/  IADD3 R0, R0, c[0x0][0x53c], RZ ;  /* 0x00014f0000007a10 */ /* 0x000fe20007ffe0ff */
[----:B------:R-:W-:Y:S01]  /*0cc0*/  CS2R R92, SRZ ;  /* 0x00000000005c7805 */ /* 0x000fe2000001ff00 */
[----:B------:R-:W-:Y:S01]  /*0cd0*/  ISETP.NE.AND P5, PT, R3, 0x1, PT ;  /* 0x000000010300780c */ /* 0x000fe20003fa5270 */
[----:B------:R-:W-:Y:S01]  /*0ce0*/  CS2R R98, SRZ ;  /* 0x0000000000627805 */ /* 0x000fe2000001ff00 */
[----:B------:R-:W-:Y:S01]  /*0cf0*/  MOV R3, c[0x0][0x2ac] ;  /* 0x0000ab0000037a02 */ /* 0x000fe20000000f00 */
[----:B------:R-:W-:Y:S01]  /*0d00*/  IMAD.SHL.U32 R17, R0, 0x80, RZ ;  /* 0x0000008000117824 */ /* 0x000fe200078e00ff */
[----:B------:R-:W-:Y:S01]  /*0d10*/  CS2R R96, SRZ ;  /* 0x0000000000607805 */ /* 0x000fe2000001ff00 */
[----:B------:R-:W-:Y:S01]  /*0d20*/  IMAD.MOV.U32 R90, RZ, RZ, RZ ;  /* 0x000000ffff5a7224 */ /* 0x000fe200078e00ff */
[----:B------:R-:W-:Y:S01]  /*0d30*/  CS2R R88, SRZ ;  /* 0x0000000000587805 */ /* 0x000fe2000001ff00 */
[----:B------:R-:W-:Y:S01]  /*0d40*/  CS2R R86, SRZ ;  /* 0x0000000000567805 */ /* 0x000fe2000001ff00 */
[----:B------:R-:W-:Y:S01]  /*0d50*/  IADD3 R0, R17, 0x7f, RZ ;  /* 0x0000007f11007810 */ /* 0x000fe20007ffe0ff */
[----:B------:R-:W-:Y:S01]  /*0d60*/  STL [R1+0x40], R17 ;  /* 0x0000401101007387 */ /* 0x000fe20000100800 */
[----:B------:R-:W-:Y:S01]  /*0d70*/  CS2R R84, SRZ ;  /* 0x0000000000547805 */ /* 0x000fe2000001ff00 */
[----:B------:R-:W-:Y:S01]  /*0d80*/  IMAD.MOV.U32 R9, RZ, RZ, RZ ;  /* 0x000000ffff097224 */ /* 0x000fe200078e00ff */
[----:B------:R-:W-:Y:S01]  /*0d90*/  MOV R78, RZ ;  /* 0x000000ff004e7202 */ /* 0x000fe20000000f00 */
[----:B------:R-:W-:Y:S01]  /*0da0*/  CS2R R10, SRZ ;  /* 0x00000000000a7805 */ /* 0x000fe2000001ff00 */
[----:B------:R-:W-:Y:S01]  /*0db0*/  IMAD.MOV.U32 R76, RZ, RZ, RZ ;  /* 0x000000ffff4c7224 */ /* 0x000fe200078e00ff */
[----:B------:R-:W-:Y:S01]  /*0dc0*/  CS2R R12, SRZ ;  /* 0x00000000000c7805 */ /* 0x000fe2000001ff00 */
[----:B------:R-:W-:Y:S01]  /*0dd0*/  IMAD.MOV.U32 R82, RZ, RZ, RZ ;  /* 0x000000ffff527224 */ /* 0x000fe200078e00ff */
[----:B------:R-:W-:Y:S01]  /*0de0*/  MOV R80, RZ ;  /* 0x000000ff00507202 */ /* 0x000fe20000000f00 */
[----:B------:R-:W-:Y:S01]  /*0df0*/  IMAD.MOV.U32 R74, RZ, RZ, RZ ;  /* 0x000000ffff4a7224 */ /* 0x000fe200078e00ff */
[----:B------:R-:W-:Y:S01]  /*0e00*/  CS2R R14, SRZ ;  /* 0x00000000000e7805 */ /* 0x000fe2000001ff00 */
[----:B-1----:R-:W-:Y:S01]  /*0e10*/  IMAD.MOV.U32 R5, RZ, RZ, 0x40 ;  /* 0x00000040ff057424 */ /* 0x002fe200078e00ff */
[----:B------:R-:W-:Y:S01]  /*0e20*/  MOV R70, RZ ;  /* 0x000000ff00467202 */ /* 0x000fe20000000f00 */
[----:B------:R-:W-:Y:S01]  /*0e30*/  @P5 IMAD.HI.U32 R4, R0, c[0x0][0x2c8], RZ ;  /* 0x0000b20000045a27 */ /* 0x000fe200078e00ff */
[----:B------:R-:W-:Y:S01]  /*0e40*/  CS2R R170, SRZ ;  /* 0x0000000000aa7805 */ /* 0x000fe2000001ff00 */
[----:B------:R-:W-:Y:S01]  /*0e50*/  CS2R R18, SRZ ;  /* 0x0000000000127805 */ /* 0x000fe2000001ff00 */
[----:B------:R-:W-:Y:S01]  /*0e60*/  IADD3 R5, R5, -c[0x0][0x168], RZ ;  /* 0x80005a0005057a10 */ /* 0x000fe20007ffe0ff */
[----:B------:R-:W-:Y:S01]  /*0e70*/  IMAD.MOV.U32 R72, RZ, RZ, RZ ;  /* 0x000000ffff487224 */ /* 0x000fe200078e00ff */
[----:B------:R-:W-:Y:S01]  /*0e80*/  @P5 SHF.R.U32.HI R0, RZ, c[0x0][0x2cc], R4 ;  /* 0x0000b300ff005a19 */ /* 0x000fe20000011604 */
[----:B------:R-:W-:Y:S01]  /*0e90*/  IMAD.MOV.U32 R16, RZ, RZ, RZ ;  /* 0x000000ffff107224 */ /* 0x000fe200078e00ff */
[----:B------:R-:W-:Y:S01]  /*0ea0*/  MOV R168, RZ ;  /* 0x000000ff00a87202 */ /* 0x000fe20000000f00 */
[----:B------:R-:W-:Y:S01]  /*0eb0*/  IMAD.MOV.U32 R68, RZ, RZ, RZ ;  /* 0x000000ffff447224 */ /* 0x000fe200078e00ff */
[----:B------:R-:W-:Y:S01]  /*0ec0*/  CS2R R20, SRZ ;  /* 0x0000000000147805 */ /* 0x000fe2000001ff00 */
[----:B------:R-:W-:Y:S01]  /*0ed0*/  IMAD.MOV.U32 R142, RZ, RZ, RZ ;  /* 0x000000ffff8e7224 */ /* 0x000fe200078e00ff */
[----:B------:R-:W-:Y:S01]  /*0ee0*/  MOV R138, RZ ;  /* 0x000000ff008a7202 */ /* 0x000fe20000000f00 */
[----:B------:R-:W-:Y:S01]  /*0ef0*/  IMAD.MOV.U32 R140, RZ, RZ, RZ ;  /* 0x000000ffff8c7224 */ /* 0x000fe200078e00ff */
[----:B------:R-:W-:Y:S01]  /*0f00*/  CS2R R22, SRZ ;  /* 0x0000000000167805 */ /* 0x000fe2000001ff00 */
        /* <DEDUP_REMOVED lines=39> */
[----:B--2---:R1:W-:Y:S02]  /*1180*/  STL [R1+0x28], R6 ;  /* 0x0000280601007387 */ /* 0x0043e40000100800 */
[----:B-1----:R-:W-:-:S02]  /*1190*/  IMAD R6, R3, c[0x0][0x1d0], RZ ;  /* 0x0000740003067a24 */ /* 0x002fc400078e02ff */
[----:B------:R-:W-:-:S03]  /*11a0*/  IMAD R3, R3, c[0x0][0x1d0], R5 ;  /* 0x0000740003037a24 */ /* 0x000fc600078e0205 */
[----:B------:R-:W-:Y:S01]  /*11b0*/  IADD3 R5, R6, 0x3f, RZ ;  /* 0x0000003f06057810 */ /* 0x000fe20007ffe0ff */
[----:B------:R-:W-:-:S03]  /*11c0*/  IMAD.IADD R0, R3, 0x1, R0 ;  /* 0x0000000103007824 */ /* 0x000fc600078e0200 */
[----:B------:R-:W-:Y:S02]  /*11d0*/  SHF.R.S32.HI R3, RZ, 0x1f, R5 ;  /* 0x0000001fff037819 */ /* 0x000fe40000011405 */
[----:B------:R-:W-:Y:S02]  /*11e0*/  SHF.R.S32.HI R4, RZ, 0x1f, R0 ;  /* 0x0000001fff047819 */ /* 0x000fe40000011400 */
[----:B------:R-:W-:Y:S02]  /*11f0*/  LEA.HI R3, R3, R5, RZ, 0x6 ;  /* 0x0000000503037211 */ /* 0x000fe400078f30ff */
[----:B------:R-:W-:Y:S01]  /*1200*/  LEA.HI R4, R4, R0, RZ, 0x6 ;  /* 0x0000000004047211 */ /* 0x000fe200078f30ff */
[----:B------:R-:W-:Y:S01]  /*1210*/  IMAD.MOV R0, RZ, RZ, -R8 ;  /* 0x000000ffff007224 */ /* 0x000fe200078e0a08 */
[----:B------:R-:W-:Y:S02]  /*1220*/  SHF.R.S32.HI R3, RZ, 0x6, R3 ;  /* 0x00000006ff037819 */ /* 0x000fe40000011403 */
[----:B------:R-:W-:Y:S01]  /*1230*/  SHF.R.S32.HI R4, RZ, 0x6, R4 ;  /* 0x00000006ff047819 */ /* 0x000fe20000011404 */
[----:B------:R-:W-:Y:S01]  /*1240*/  IMAD R6, R0, c[0x0][0x548], R2 ;  /* 0x0001520000067a24 */ /* 0x000fe200078e0202 */
[----:B------:R-:W-:-:S02]  /*1250*/  PRMT R0, RZ, 0x7610, R0 ;  /* 0x00007610ff007816 */ /* 0x000fc40000000000 */
[----:B------:R-:W-:Y:S02]  /*1260*/  IMNMX R221, R3, R4, PT ;  /* 0x0000000403dd7217 */ /* 0x000fe40003800200 */
[----:B------:R1:W-:Y:S01]  /*1270*/  STL [R1+0x48], R6 ;  /* 0x0000480601007387 */ /* 0x0003e20000100800 */
[----:B------:R-:W-:Y:S02]  /*1280*/  MOV R5, RZ ;  /* 0x000000ff00057202 */ /* 0x000fe40000000f00 */
[----:B------:R-:W-:-:S13]  /*1290*/  ISETP.GE.AND P0, PT, R221, 0x1, PT ;  /* 0x00000001dd00780c */ /* 0x000fda0003f06270 */
[----:B------:R-:W-:Y:S05]  /*12a0*/  @!P0 BRA `(.L_x_594) ;  /* 0x0000c8d000008947 */ /* 0x000fea0003800000 */
[----:B------:R-:W2:Y:S01]  /*12b0*/  LDL R7, [R1] ;  /* 0x0000000001077983 */ /* 0x000ea20000100800 */
[----:B------:R-:W-:-:S04]  /*12c0*/  ISETP.NE.U32.AND P1, PT, RZ, c[0x0][0x340], PT ;  /* 0x0000d000ff007a0c */ /* 0x000fc80003f25070 */
[----:B------:R-:W-:-:S13]  /*12d0*/  ISETP.NE.AND.EX P1, PT, RZ, c[0x0][0x344], PT, P1 ;  /* 0x0000d100ff007a0c */ /* 0x000fda0003f25310 */
[----:B------:R-:W-:-:S05]  /*12e0*/  @P1 MOV R2, 0x4 ;  /* 0x0000000400021802 */ /* 0x000fca0000000f00 */
[----:B------:R-:W-:-:S05]  /*12f0*/  @P1 IMAD.WIDE R2, R8, R2, c[0x0][0x340] ;  /* 0x0000d00008021625 */ /* 0x000fca00078e0202 */
[----:B------:R3:W5:Y:S01]  /*1300*/  @P1 LDG.E R12, [R2.64] ;  /* 0x00000006020c1981 */ /* 0x000762000c1e1900 */
[----:B------:R-:W-:Y:S02]  /*1310*/  SHF.R.S32.HI R31, RZ, 0x1f, R6 ;  /* 0x0000001fff1f7819 */ /* 0x000fe40000011406 */
[----:B------:R-:W-:Y:S02]  /*1320*/  ISETP.GE.AND P6, PT, R218, c[0x0][0x198], PT ;  /* 0x00006600da007a0c */ /* 0x000fe40003fc6270 */
[----:B------:R-:W-:Y:S01]  /*1330*/  ISETP.GE.AND P4, PT, R252, c[0x0][0x198], PT ;  /* 0x00006600fc007a0c */ /* 0x000fe20003f86270 */
[----:B------:R-:W-:-:S04]  /*1340*/  IMAD R0, R31, c[0x0][0x1b8], RZ ;  /* 0x00006e001f007a24 */ /* 0x000fc800078e02ff */
[C---:B------:R-:W-:Y:S02]  /*1350*/  IMAD R5, R6.reuse, c[0x0][0x1bc], R0 ;  /* 0x00006f0006057a24 */ /* 0x040fe400078e0200 */
[----:B---3--:R-:W-:Y:S01]  /*1360*/  IMAD.WIDE.U32 R2, R6, c[0x0][0x1b8], RZ ;  /* 0x00006e0006027a25 */ /* 0x008fe200078e00ff */
[----:B-1----:R-:W-:-:S04]  /*1370*/  SHF.R.S32.HI R6, RZ, 0x1f, R8 ;  /* 0x0000001fff067819 */ /* 0x002fc80000011408 */
[----:B------:R-:W-:Y:S01]  /*1380*/  IADD3 R3, R3, R5, RZ ;  /* 0x0000000503037210 */ /* 0x000fe20007ffe0ff */
[----:B------:R-:W-:-:S04]  /*1390*/  IMAD R5, R6, c[0x0][0x1c0], RZ ;  /* 0x0000700006057a24 */ /* 0x000fc800078e02ff */
[C---:B------:R-:W-:Y:S02]  /*13a0*/  IMAD R5, R8.reuse, c[0x0][0x1c4], R5 ;  /* 0x0000710008057a24 */ /* 0x040fe400078e0205 */
[----:B------:R-:W-:-:S05]  /*13b0*/  IMAD.WIDE.U32 R2, R8, c[0x0][0x1c0], R2 ;  /* 0x0000700008027a25 */ /* 0x000fca00078e0002 */
[----:B------:R-:W-:Y:S02]  /*13c0*/  IADD3 R3, R3, R5, RZ ;  /* 0x0000000503037210 */ /* 0x000fe40007ffe0ff */
[----:B--2---:R-:W-:Y:S02]  /*13d0*/  IADD3 R4, R7, R17, RZ ;  /* 0x0000001107047210 */ /* 0x004fe40007ffe0ff */
[----:B------:R-:W-:-:S03]  /*13e0*/  IADD3 R17, R218, 0x40, RZ ;  /* 0x00000040da117810 */ /* 0x000fc60007ffe0ff */
[----:B------:R-:W-:Y:S01]  /*13f0*/  @P5 IMAD.HI.U32 R7, R4, c[0x0][0x2c8], RZ ;  /* 0x0000b20004075a27 */ /* 0x000fe200078e00ff */
[----:B------:R-:W-:-:S03]  /*1400*/  ISETP.GE.AND P3, PT, R17, c[0x0][0x198], PT ;  /* 0x0000660011007a0c */ /* 0x000fc60003f66270 */
[----:B------:R-:W-:Y:S01]  /*1410*/  IMAD.MOV.U32 R0, RZ, RZ, R4 ;  /* 0x000000ffff007224 */ /* 0x000fe200078e0004 */
[----:B------:R-:W-:-:S04]  /*1420*/  @P5 SHF.R.U32.HI R0, RZ, c[0x0][0x2cc], R7 ;  /* 0x0000b300ff005a19 */ /* 0x000fc80000011607 */
[--C-:B------:R-:W-:Y:S01]  /*1430*/  SHF.R.S32.HI R6, RZ, 0x1f, R0.reuse ;  /* 0x0000001fff067819 */ /* 0x100fe20000011400 */
[----:B------:R-:W-:Y:S02]  /*1440*/  IMAD.MOV R7, RZ, RZ, -R0 ;  /* 0x000000ffff077224 */ /* 0x000fe400078e0a00 */
[----:B------:R-:W-:-:S04]  /*1450*/  IMAD.WIDE.U32 R2, R0, c[0x0][0x1b0], R2 ;  /* 0x00006c0000027a25 */ /* 0x000fc800078e0002 */
[----:B------:R-:W-:Y:S02]  /*1460*/  IMAD R5, R6, c[0x0][0x1b0], RZ ;  /* 0x00006c0006057a24 */ /* 0x000fe400078e02ff */
[----:B------:R-:W-:Y:S02]  /*1470*/  IMAD R4, R7, c[0x0][0x2c4], R4 ;  /* 0x0000b10007047a24 */ /* 0x000fe400078e0204 */
[----:B------:R-:W-:-:S03]  /*1480*/  IMAD R5, R0, c[0x0][0x1b4], R5 ;  /* 0x00006d0000057a24 */ /* 0x000fc600078e0205 */
[----:B------:R-:W-:Y:S01]  /*1490*/  SHF.R.S32.HI R0, RZ, 0x1f, R4 ;  /* 0x0000001fff007819 */ /* 0x000fe20000011404 */
[----:B------:R-:W-:Y:S01]  /*14a0*/  IMAD.IADD R3, R3, 0x1, R5 ;  /* 0x0000000103037824 */ /* 0x000fe200078e0205 */
[----:B------:R-:W-:-:S03]  /*14b0*/  @!P1 MOV R12, R8 ;  /* 0x00000008000c9202 */ /* 0x000fc60000000f00 */
[----:B------:R-:W-:Y:S02]  /*14c0*/  IMAD R0, R0, c[0x0][0x1a8], RZ ;  /* 0x00006a0000007a24 */ /* 0x000fe400078e02ff */
[----:B------:R-:W-:-:S04]  /*14d0*/  IMAD.WIDE.U32 R2, R4, c[0x0][0x1a8], R2 ;  /* 0x00006a0004027a25 */ /* 0x000fc800078e0002 */
[----:B------:R-:W-:Y:S01]  /*14e0*/  IMAD R4, R4, c[0x0][0x1ac], R0 ;  /* 0x00006b0004047a24 */ /* 0x000fe200078e0200 */
[----:B------:R-:W-:-:S04]  /*14f0*/  LEA R11, P0, R2, c[0x0][0x160], 0x1 ;  /* 0x00005800020b7a11 */ /* 0x000fc800078008ff */
[----:B------:R-:W-:-:S04]  /*1500*/  IADD3 R4, R3, R4, RZ ;  /* 0x0000000403047210 */ /* 0x000fc80007ffe0ff */
[----:B------:R-:W-:Y:S01]  /*1510*/  LEA.HI.X R5, R2, c[0x0][0x164], R4, 0x1, P0 ;  /* 0x0000590002057a11 */ /* 0x000fe200000f0c04 */
[----:B------:R-:W-:Y:S05]  /*1520*/  BRA.DIV ~URZ, `(.L_x_595) ;  /* 0x0000e7427f007947 */ /* 0x000fea000b800000 */
[----:B------:R1:W2:Y:S02]  /*1530*/  SHFL.IDX PT, R4, R5, RZ, 0x1c1f ;  /* 0x001c1fff05047589 */ /* 0x0002a400000e0000 */
.L_x_665:
[----:B------:R-:W-:Y:S05]  /*1540*/  BRA.DIV ~URZ, `(.L_x_596) ;  /* 0x0000e7927f007947 */ /* 0x000fea000b800000 */
[----:B------:R3:W4:Y:S02]  /*1550*/  SHFL.IDX PT, R0, R11, RZ, 0x1c1f ;  /* 0x001c1fff0b007589 */ /* 0x00072400000e0000 */
.L_x_666:
[----:B---3--:R-:W3:Y:S04]  /*1560*/  LDL R3, [R1+0x40] ;  /* 0x0000400001037983 */ /* 0x008ee80000100800 */
[----:B------:R-:W1:Y:S01]  /*1570*/  S2R R6, SR_TID.X ;  /* 0x0000000000067919 */ /* 0x000e620000002100 */
[----:B------:R-:W-:-:S04]  /*1580*/  IMAD.MOV.U32 R13, RZ, RZ, c[0x0][0x2c4] ;  /* 0x0000b100ff0d7624 */ /* 0x000fc800078e00ff */
[----:B------:R-:W-:Y:S01]  /*1590*/  IMAD R13, R13, c[0x0][0x168], RZ ;  /* 0x00005a000d0d7a24 */ /* 0x000fe200078e02ff */
[----:B-1----:R-:W-:-:S04]  /*15a0*/  SHF.R.S32.HI R2, RZ, 0x1f, R6 ;  /* 0x0000001fff027819 */ /* 0x002fc80000011406 */
[----:B------:R-:W-:-:S04]  /*15b0*/  LEA.HI R2, R2, R6, RZ, 0x2 ;  /* 0x0000000602027211 */ /* 0x000fc800078f10ff */
[----:B------:R-:W-:Y:S01]  /*15c0*/  SHF.R.S32.HI R2, RZ, 0x2, R2 ;  /* 0x00000002ff027819 */ /* 0x000fe20000011402 */
[----:B------:R-:W-:Y:S04]  /*15d0*/  BSSY B0, `(.L_x_597) ;  /* 0x0000017000007945 */ /* 0x000fe80003800000 */
[----:B---3--:R-:W-:-:S05]  /*15e0*/  IMAD.IADD R10, R2, 0x1, R3 ;  /* 0x00000001020a7824 */ /* 0x008fca00078e0203 */
[----:B------:R-:W-:-:S13]  /*15f0*/  ISETP.GE.AND P0, PT, R10, R13, PT ;  /* 0x0000000d0a00720c */ /* 0x000fda0003f06270 */
[----:B------:R-:W-:Y:S05]  /*1600*/  @P0 BRA `(.L_x_598) ;  /* 0x0000013000000947 */ /* 0x000fea0003800000 */
[----:B------:R-:W3:Y:S01]  /*1610*/  LDL R14, [R1+0x68] ;  /* 0x00006800010e7983 */ /* 0x000ee20000100800 */
[C---:B------:R-:W-:Y:S02]  /*1620*/  IADD3 R15, R218.reuse, 0x40, RZ ;  /* 0x00000040da0f7810 */ /* 0x040fe40007ffe0ff */
[C---:B------:R-:W-:Y:S02]  /*1630*/  IADD3 R16, R218.reuse, 0x40, RZ ;  /* 0x00000040da107810 */ /* 0x040fe40007ffe0ff */
[-C--:B----4-:R-:W-:Y:S02]  /*1640*/  LEA R8, P2, R218, R0.reuse, 0x1 ;  /* 0x00000000da087211 */ /* 0x090fe400078408ff */
[----:B------:R-:W-:Y:S02]  /*1650*/  SHF.R.S32.HI R18, RZ, 0x1f, R218 ;  /* 0x0000001fff127819 */ /* 0x000fe400000114da */
[----:B------:R-:W-:Y:S02]  /*1660*/  LEA R6, P1, R252, R0, 0x1 ;  /* 0x00000000fc067211 */ /* 0x000fe400078208ff */
[----:B------:R-:W-:-:S02]  /*1670*/  SHF.R.S32.HI R17, RZ, 0x1f, R252 ;  /* 0x0000001fff117819 */ /* 0x000fc400000114fc */
[----:B------:R-:W-:Y:S02]  /*1680*/  SHF.R.S32.HI R16, RZ, 0x1f, R16 ;  /* 0x0000001fff107819 */ /* 0x000fe40000011410 */
[C---:B------:R-:W-:Y:S02]  /*1690*/  LEA R2, P0, R15.reuse, R0, 0x1 ;  /* 0x000000000f027211 */ /* 0x040fe400078008ff */
[-C--:B--2---:R-:W-:Y:S02]  /*16a0*/  LEA.HI.X R9, R218, R4.reuse, R18, 0x1, P2 ;  /* 0x00000004da097211 */ /* 0x084fe400010f0c12 */
[-C--:B------:R-:W-:Y:S02]  /*16b0*/  LEA.HI.X R7, R252, R4.reuse, R17, 0x1, P1 ;  /* 0x00000004fc077211 */ /* 0x080fe400008f0c11 */
[----:B------:R-:W-:Y:S01]  /*16c0*/  LEA.HI.X R3, R15, R4, R16, 0x1, P0 ;  /* 0x000000040f037211 */ /* 0x000fe200000f0c10 */
[----:B---3--:R-:W-:-:S05]  /*16d0*/  IMAD.SHL.U32 R0, R14, 0x2, RZ ;  /* 0x000000020e007824 */ /* 0x008fca00078e00ff */
[----:B------:R-:W-:Y:S01]  /*16e0*/  @!PT LDS RZ, [RZ] ;  /* 0x00000000fffff984 */ /* 0x000fe20000000800 */
[----:B------:R-:W-:Y:S01]  /*16f0*/  @!PT LDS RZ, [RZ] ;  /* 0x00000000fffff984 */ /* 0x000fe20000000800 */
[----:B------:R-:W-:Y:S01]  /*1700*/  @!PT LDS RZ, [RZ] ;  /* 0x00000000fffff984 */ /* 0x000fe20000000800 */
[----:B------:R1:W-:Y:S04]  /*1710*/  LDGSTS.E.BYPASS.LTC128B.128 [R0+0x6100], [R8.64], !P6 ;  /* 0x0610000008007fae */ /* 0x0003e8000f101d46 */
[----:B------:R1:W-:Y:S04]  /*1720*/  LDGSTS.E.BYPASS.LTC128B.128 [R0+0x8100], [R6.64], !P4 ;  /* 0x0810000006007fae */ /* 0x0003e8000e101d46 */
[----:B------:R1:W-:Y:S02]  /*1730*/  LDGSTS.E.BYPASS.LTC128B.128 [R0+0xa100], [R2.64], !P3 ;  /* 0x0a10000002007fae */ /* 0x0003e4000d901d46 */
.L_x_598:
[----:B------:R-:W-:Y:S05]  /*1740*/  BSYNC B0 ;  /* 0x0000000000007941 */ /* 0x000fea0003800000 */
.L_x_597:
[----:B------:R-:W-:Y:S05]  /*1750*/  BRA.DIV ~URZ, `(.L_x_599) ;  /* 0x0000e5f27f007947 */ /* 0x000fea000b800000 */
[----:B--2---:R2:W3:Y:S04]  /*1760*/  SHFL.IDX PT, R4, R5, 0x1, 0x1c1f ;  /* 0x003c1f0005047f89 */ /* 0x0044e800000e0000 */
[----:B-1--4-:R2:W1:Y:S02]  /*1770*/  SHFL.IDX PT, R0, R11, 0x1, 0x1c1f ;  /* 0x003c1f000b007f89 */ /* 0x01246400000e0000 */
.L_x_667:
[----:B------:R-:W-:Y:S01]  /*1780*/  IADD3 R2, R10, 0x20, RZ ;  /* 0x000000200a027810 */ /* 0x000fe20007ffe0ff */
[----:B------:R-:W-:Y:S03]  /*1790*/  BSSY B0, `(.L_x_600) ;  /* 0x0000016000007945 */ /* 0x000fe60003800000 */
[----:B------:R-:W-:-:S13]  /*17a0*/  ISETP.GE.AND P0, PT, R2, R13, PT ;  /* 0x0000000d0200720c */ /* 0x000fda0003f06270 */
[----:B------:R-:W-:Y:S05]  /*17b0*/  @P0 BRA `(.L_x_601) ;  /* 0x0000013000000947 */ /* 0x000fea0003800000 */
[----:B------:R-:W4:Y:S01]  /*17c0*/  LDL R14, [R1+0x68] ;  /* 0x00006800010e7983 */ /* 0x000f220000100800 */
[C---:B------:R-:W-:Y:S02]  /*17d0*/  IADD3 R15, R218.reuse, 0x40, RZ ;  /* 0x00000040da0f7810 */ /* 0x040fe40007ffe0ff */
[C---:B------:R-:W-:Y:S02]  /*17e0*/  IADD3 R16, R218.reuse, 0x40, RZ ;  /* 0x00000040da107810 */ /* 0x040fe40007ffe0ff */
[-C--:B-1----:R-:W-:Y:S02]  /*17f0*/  LEA R8, P2, R218, R0.reuse, 0x1 ;  /* 0x00000000da087211 */ /* 0x082fe400078408ff */
[----:B------:R-:W-:Y:S02]  /*1800*/  SHF.R.S32.HI R18, RZ, 0x1f, R218 ;  /* 0x0000001fff127819 */ /* 0x000fe400000114da */
[----:B------:R-:W-:Y:S02]  /*1810*/  LEA R6, P1, R252, R0, 0x1 ;  /* 0x00000000fc067211 */ /* 0x000fe400078208ff */
[----:B------:R-:W-:-:S02]  /*1820*/  SHF.R.S32.HI R17, RZ, 0x1f, R252 ;  /* 0x0000001fff117819 */ /* 0x000fc400000114fc */
[----:B------:R-:W-:Y:S02]  /*1830*/  SHF.R.S32.HI R16, RZ, 0x1f, R16 ;  /* 0x0000001fff107819 */ /* 0x000fe40000011410 */
[C---:B------:R-:W-:Y:S02]  /*1840*/  LEA R2, P0, R15.reuse, R0, 0x1 ;  /* 0x000000000f027211 */ /* 0x040fe400078008ff */
[-C--:B---3--:R-:W-:Y:S02]  /*1850*/  LEA.HI.X R9, R218, R4.reuse, R18, 0x1, P2 ;  /* 0x00000004da097211 */ /* 0x088fe400010f0c12 */
[-C--:B------:R-:W-:Y:S02]  /*1860*/  LEA.HI.X R7, R252, R4.reuse, R17, 0x1, P1 ;  /* 0x00000004fc077211 */ /* 0x080fe400008f0c11 */
[----:B------:R-:W-:Y:S01]  /*1870*/  LEA.HI.X R3, R15, R4, R16, 0x1, P0 ;  /* 0x000000040f037211 */ /* 0x000fe200000f0c10 */
[----:B----4-:R-:W-:-:S05]  /*1880*/  IMAD.SHL.U32 R0, R14, 0x2, RZ ;  /* 0x000000020e007824 */ /* 0x010fca00078e00ff */
[----:B------:R-:W-:Y:S01]  /*1890*/  @!PT LDS RZ, [RZ] ;  /* 0x00000000fffff984 */ /* 0x000fe20000000800 */
[----:B------:R-:W-:Y:S01]  /*18a0*/  @!PT LDS RZ, [RZ] ;  /* 0x00000000fffff984 */ /* 0x000fe20000000800 */
[----:B------:R-:W-:Y:S01]  /*18b0*/  @!PT LDS RZ, [RZ] ;  /* 0x00000000fffff984 */ /* 0x000fe20000000800 */
[----:B------:R1:W-:Y:S04]  /*18c0*/  LDGSTS.E.BYPASS.LTC128B.128 [R0+0x6900], [R8.64], !P6 ;  /* 0x0690000008007fae */ /* 0x0003e8000f101d46 */
[----:B------:R1:W-:Y:S04]  /*18d0*/  LDGSTS.E.BYPASS.LTC128B.128 [R0+0x8900], [R6.64], !P4 ;  /* 0x0890000006007fae */ /* 0x0003e8000e101d46 */
[----:B------:R1:W-:Y:S02]  /*18e0*/  LDGSTS.E.BYPASS.LTC128B.128 [R0+0xa900], [R2.64], !P3 ;  /* 0x0a90000002007fae */ /* 0x0003e4000d901d46 */
.L_x_601:
[----:B------:R-:W-:Y:S05]  /*18f0*/  BSYNC B0 ;  /* 0x0000000000007941 */ /* 0x000fea0003800000 */
.L_x_600:
[----:B------:R-:W-:Y:S05]  /*1900*/  BRA.DIV ~URZ, `(.L_x_602) ;  /* 0x0000e5127f007947 */ /* 0x000fea000b800000 */
[----:B---3--:R3:W4:Y:S02]  /*1910*/  SHFL.IDX PT, R4, R5, 0x2, 0x1c1f ;  /* 0x005c1f0005047f89 */ /* 0x00872400000e0000 */
.L_x_668:
[----:B------:R-:W-:Y:S05]  /*1920*/  BRA.DIV ~URZ, `(.L_x_603) ;  /* 0x0000e5627f007947 */ /* 0x000fea000b800000 */
[----:B-1----:R1:W2:Y:S02]  /*1930*/  SHFL.IDX PT, R0, R11, 0x2, 0x1c1f ;  /* 0x005c1f000b007f89 */ /* 0x0022a400000e0000 */
.L_x_669:
[----:B------:R-:W-:Y:S01]  /*1940*/  IADD3 R2, R10, 0x40, RZ ;  /* 0x000000400a027810 */ /* 0x000fe20007ffe0ff */
[----:B------:R-:W-:Y:S03]  /*1950*/  BSSY B0, `(.L_x_604) ;  /* 0x0000016000007945 */ /* 0x000fe60003800000 */
[----:B------:R-:W-:-:S13]  /*1960*/  ISETP.GE.AND P0, PT, R2, R13, PT ;  /* 0x0000000d0200720c */ /* 0x000fda0003f06270 */
[----:B------:R-:W-:Y:S05]  /*1970*/  @P0 BRA `(.L_x_605) ;  /* 0x0000013000000947 */ /* 0x000fea0003800000 */
[----:B---3--:R-:W3:Y:S01]  /*1980*/  LDL R14, [R1+0x68] ;  /* 0x00006800010e7983 */ /* 0x008ee20000100800 */
[C---:B------:R-:W-:Y:S02]  /*1990*/  IADD3 R15, R218.reuse, 0x40, RZ ;  /* 0x00000040da0f7810 */ /* 0x040fe40007ffe0ff */
[C---:B------:R-:W-:Y:S02]  /*19a0*/  IADD3 R16, R218.reuse, 0x40, RZ ;  /* 0x00000040da107810 */ /* 0x040fe40007ffe0ff */
[-C--:B--2---:R-:W-:Y:S02]  /*19b0*/  LEA R8, P2, R218, R0.reuse, 0x1 ;  /* 0x00000000da087211 */ /* 0x084fe400078408ff */
[----:B------:R-:W-:Y:S02]  /*19c0*/  SHF.R.S32.HI R18, RZ, 0x1f, R218 ;  /* 0x0000001fff127819 */ /* 0x000fe400000114da */
[----:B------:R-:W-:Y:S02]  /*19d0*/  LEA R6, P1, R252, R0, 0x1 ;  /* 0x00000000fc067211 */ /* 0x000fe400078208ff */
[----:B------:R-:W-:-:S02]  /*19e0*/  SHF.R.S32.HI R17, RZ, 0x1f, R252 ;  /* 0x0000001fff117819 */ /* 0x000fc400000114fc */
[----:B------:R-:W-:Y:S02]  /*19f0*/  SHF.R.S32.HI R16, RZ, 0x1f, R16 ;  /* 0x0000001fff107819 */ /* 0x000fe40000011410 */
[C---:B------:R-:W-:Y:S02]  /*1a00*/  LEA R2, P0, R15.reuse, R0, 0x1 ;  /* 0x000000000f027211 */ /* 0x040fe400078008ff */
[-C--:B----4-:R-:W-:Y:S02]  /*1a10*/  LEA.HI.X R9, R218, R4.reuse, R18, 0x1, P2 ;  /* 0x00000004da097211 */ /* 0x090fe400010f0c12 */
        /* <DEDUP_REMOVED lines=9> */
.L_x_605:
[----:B------:R-:W-:Y:S05]  /*1ab0*/  BSYNC B0 ;  /* 0x0000000000007941 */ /* 0x000fea0003800000 */
.L_x_604:
[----:B------:R-:W-:Y:S05]  /*1ac0*/  BRA.DIV ~URZ, `(.L_x_606) ;  /* 0x0000e4327f007947 */ /* 0x000fea000b800000 */
[----:B----4-:R4:W1:Y:S04]  /*1ad0*/  SHFL.IDX PT, R4, R5, 0x3, 0x1c1f ;  /* 0x007c1f0005047f89 */ /* 0x01086800000e0000 */
[----:B--2---:R4:W2:Y:S02]  /*1ae0*/  SHFL.IDX PT, R0, R11, 0x3, 0x1c1f ;  /* 0x007c1f000b007f89 */ /* 0x0048a400000e0000 */
.L_x_670:
[----:B-1--4-:R-:W4:Y:S01]  /*1af0*/  LDL R11, [R1+0x68] ;  /* 0x00006800010b7983 */ /* 0x012f220000100800 */
[----:B------:R-:W-:Y:S01]  /*1b00*/  IADD3 R10, R10, 0x60, RZ ;  /* 0x000000600a0a7810 */ /* 0x000fe20007ffe0ff */
[----:B-----5:R-:W-:Y:S01]  /*1b10*/  IMAD.WIDE.U32 R156, R12, c[0x0][0x2b0], RZ ;  /* 0x0000ac000c9c7a25 */ /* 0x020fe200078e00ff */
[----:B------:R-:W-:-:S02]  /*1b20*/  SHF.R.S32.HI R99, RZ, 0x1f, R218 ;  /* 0x0000001fff637819 */ /* 0x000fc400000114da */
[----:B------:R-:W-:Y:S02]  /*1b30*/  ISETP.GE.AND P2, PT, R10, R13, PT ;  /* 0x0000000d0a00720c */ /* 0x000fe40003f46270 */
[C---:B------:R-:W-:Y:S01]  /*1b40*/  IADD3 R96, R218.reuse, 0x40, RZ ;  /* 0x00000040da607810 */ /* 0x040fe20007ffe0ff */
[----:B------:R1:W-:Y:S01]  /*1b50*/  STL.64 [R1+0x20], R156 ;  /* 0x0000209c01007387 */ /* 0x0003e20000100a00 */
[----:B------:R-:W-:Y:S02]  /*1b60*/  IADD3 R97, R218, 0x40, RZ ;  /* 0x00000040da617810 */ /* 0x000fe40007ffe0ff */
[----:B------:R-:W-:Y:S02]  /*1b70*/  SHF.R.S32.HI R98, RZ, 0x1f, R252 ;  /* 0x0000001fff627819 */ /* 0x000fe400000114fc */
[----:B------:R-:W-:-:S05]  /*1b80*/  SHF.R.S32.HI R97, RZ, 0x1f, R97 ;  /* 0x0000001fff617819 */ /* 0x000fca0000011461 */
[-C--:B--2---:R-:W-:Y:S02]  /*1b90*/  @!P2 LEA R8, P0, R218, R0.reuse, 0x1 ;  /* 0x00000000da08a211 */ /* 0x084fe400078008ff */
[----:B------:R-:W-:Y:S02]  /*1ba0*/  @!P2 LEA R6, P1, R252, R0, 0x1 ;  /* 0x00000000fc06a211 */ /* 0x000fe400078208ff */
[----:B------:R-:W-:Y:S02]  /*1bb0*/  @!P2 LEA.HI.X R9, R218, R4, R99, 0x1, P0 ;  /* 0x00000004da09a211 */ /* 0x000fe400000f0c63 */
[----:B------:R-:W-:Y:S02]  /*1bc0*/  @!P2 LEA R2, P0, R96, R0, 0x1 ;  /* 0x000000006002a211 */ /* 0x000fe400078008ff */
[----:B------:R-:W-:Y:S02]  /*1bd0*/  SHF.R.S32.HI R0, RZ, 0x1f, R12 ;  /* 0x0000001fff007819 */ /* 0x000fe4000001140c */
[----:B------:R-:W-:-:S02]  /*1be0*/  @!P2 LEA.HI.X R7, R252, R4, R98, 0x1, P1 ;  /* 0x00000004fc07a211 */ /* 0x000fc400008f0c62 */
[----:B------:R-:W-:Y:S01]  /*1bf0*/  @!P2 LEA.HI.X R3, R96, R4, R97, 0x1, P0 ;  /* 0x000000046003a211 */ /* 0x000fe200000f0c61 */
[----:B------:R-:W-:-:S04]  /*1c00*/  IMAD R0, R0, c[0x0][0x2b0], RZ ;  /* 0x0000ac0000007a24 */ /* 0x000fc800078e02ff */
[----:B------:R-:W-:-:S04]  /*1c10*/  IMAD R0, R12, c[0x0][0x2b4], R0 ;  /* 0x0000ad000c007a24 */ /* 0x000fc800078e0200 */
[----:B------:R-:W-:-:S05]  /*1c20*/  IMAD.IADD R153, R157, 0x1, R0 ;  /* 0x000000019d997824 */ /* 0x000fca00078e0200 */
[----:B------:R1:W-:Y:S01]  /*1c30*/  STL [R1+0x38], R153 ;  /* 0x0000389901007387 */ /* 0x0003e20000100800 */
[----:B----4-:R-:W-:-:S05]  /*1c40*/  IMAD.SHL.U32 R219, R11, 0x2, RZ ;  /* 0x000000020bdb7824 */ /* 0x010fca00078e00ff */
[----:B------:R-:W-:Y:S01]  /*1c50*/  @!PT LDS RZ, [RZ] ;  /* 0x00000000fffff984 */ /* 0x000fe20000000800 */
[----:B------:R-:W-:Y:S01]  /*1c60*/  @!PT LDS RZ, [RZ] ;  /* 0x00000000fffff984 */ /* 0x000fe20000000800 */
[----:B------:R-:W-:Y:S01]  /*1c70*/  @!PT LDS RZ, [RZ] ;  /* 0x00000000fffff984 */ /* 0x000fe20000000800 */
[----:B------:R1:W-:Y:S04]  /*1c80*/  @!P2 LDGSTS.E.BYPASS.LTC128B.128 [R219+0x7900], [R8.64], !P6 ;  /* 0x0790000008dbafae */ /* 0x0003e8000f101d46 */
[----:B------:R1:W-:Y:S04]  /*1c90*/  @!P2 LDGSTS.E.BYPASS.LTC128B.128 [R219+0x9900], [R6.64], !P4 ;  /* 0x0990000006dbafae */ /* 0x0003e8000e101d46 */
[----:B------:R1:W-:Y:S04]  /*1ca0*/  @!P2 LDGSTS.E.BYPASS.LTC128B.128 [R219+0xb900], [R2.64], !P3 ;  /* 0x0b90000002dbafae */ /* 0x0003e8000d901d46 */
[----:B------:R-:W0:Y:S01]  /*1cb0*/  LDGDEPBAR ;  /* 0x00000000000079af */ /* 0x000e220000000000 */
[----:B------:R-:W-:Y:S02]  /*1cc0*/  WARPSYNC 0xffffffff ;  /* 0xffffffff00007948 */ /* 0x000fe40003800000 */
[----:B------:R-:W2:Y:S04]  /*1cd0*/  LDL R158, [R1] ;  /* 0x00000000019e7983 */ /* 0x000ea80000100800 */
[----:B------:R-:W4:Y:S01]  /*1ce0*/  LDL R159, [R1+0x28] ;  /* 0x00002800019f7983 */ /* 0x000f220000100800 */
[----:B------:R-:W-:-:S02]  /*1cf0*/  IMAD.MOV.U32 R0, RZ, RZ, c[0x0][0x2b8] ;  /* 0x0000ae00ff007624 */ /* 0x000fc400078e00ff */
[----:B------:R-:W-:Y:S01]  /*1d00*/  IMAD.MOV.U32 R15, RZ, RZ, c[0x0][0x2ac] ;  /* 0x0000ab00ff0f7624 */ /* 0x000fe200078e00ff */
[----:B------:R-:W5:Y:S02]  /*1d10*/  LDL R34, [R1+0x48] ;  /* 0x0000480001227983 */ /* 0x000f640000100800 */
[----:B------:R-:W-:Y:S01]  /*1d20*/  ISETP.NE.AND P4, PT, R0, 0x1, PT ;  /* 0x000000010000780c */ /* 0x000fe20003f85270 */
[----:B------:R-:W-:Y:S02]  /*1d30*/  IMAD R15, R15, c[0x0][0x1d0], RZ ;  /* 0x000074000f0f7a24 */ /* 0x000fe400078e02ff */
[----:B------:R-:W-:Y:S01]  /*1d40*/  IMAD.MOV.U32 R220, RZ, RZ, RZ ;  /* 0x000000ffffdc7224 */ /* 0x000fe200078e00ff */
[----:B------:R-:W-:Y:S01]  /*1d50*/  BAR.SYNC.DEFER_BLOCKING 0x0 ;  /* 0x0000000000007b1d */ /* 0x000fe20000010000 */
[----:B-12---:R-:W-:-:S05]  /*1d60*/  IMAD R2, R221, 0x40, R158 ;  /* 0x00000040dd027824 */ /* 0x006fca00078e029e */
[----:B------:R-:W-:-:S04]  /*1d70*/  IADD3 R2, R2, -0x40, RZ ;  /* 0xffffffc002027810 */ /* 0x000fc80007ffe0ff */
[C---:B------:R-:W-:Y:S01]  /*1d80*/  ISETP.GE.AND P1, PT, R2.reuse, R15, PT ;  /* 0x0000000f0200720c */ /* 0x040fe20003f26270 */
[----:B----4-:R-:W-:-:S03]  /*1d90*/  IMAD.IADD R2, R2, 0x1, R159 ;  /* 0x0000000102027824 */ /* 0x010fc600078e029f */
[----:B------:R-:W-:Y:S01]  /*1da0*/  ISETP.GT.OR P1, PT, R158, 0x3f, P1 ;  /* 0x0000003f9e00780c */ /* 0x000fe20000f24670 */
[----:B------:R-:W-:-:S04]  /*1db0*/  @P4 IMAD.HI.U32 R3, R2, c[0x0][0x2bc], RZ ;  /* 0x0000af0002034a27 */ /* 0x000fc800078e00ff */
[----:B------:R-:W-:Y:S01]  /*1dc0*/  IMAD.MOV.U32 R0, RZ, RZ, R2 ;  /* 0x000000ffff007224 */ /* 0x000fe200078e0002 */
[----:B------:R-:W-:-:S07]  /*1dd0*/  @P4 SHF.R.U32.HI R0, RZ, c[0x0][0x2c0], R3 ;  /* 0x0000b000ff004a19 */ /* 0x000fce0000011603 */
[----:B------:R-:W-:-:S04]  /*1de0*/  @!P1 IADD3 R3, P0, R0, R156, RZ ;  /* 0x0000009c00039210 */ /* 0x000fc80007f1e0ff */
[----:B---3--:R-:W-:Y:S02]  /*1df0*/  @!P1 LEA.HI.X.SX32 R5, R0, R153, 0x1, P0 ;  /* 0x0000009900059211 */ /* 0x008fe400000f0eff */
[----:B------:R-:W-:-:S04]  /*1e00*/  @!P1 LEA R4, P0, R3, c[0x0][0x2a0], 0x2 ;  /* 0x0000a80003049a11 */ /* 0x000fc800078010ff */
[----:B------:R-:W-:-:S05]  /*1e10*/  @!P1 LEA.HI.X R5, R3, c[0x0][0x2a4], R5, 0x2, P0 ;  /* 0x0000a90003059a11 */ /* 0x000fca00000f1405 */
[----:B------:R1:W2:Y:S01]  /*1e20*/  @!P1 LDG.E R220, [R4.64] ;  /* 0x0000000604dc9981 */ /* 0x0002a2000c1e1900 */
[----:B------:R-:W-:-:S04]  /*1e30*/  IMAD.MOV R0, RZ, RZ, -R0 ;  /* 0x000000ffff007224 */ /* 0x000fc800078e0a00 */
[----:B------:R-:W-:Y:S01]  /*1e40*/  IMAD R233, R0, c[0x0][0x2b8], R2 ;  /* 0x0000ae0000e97a24 */ /* 0x000fe200078e0202 */
[----:B------:R-:W3:Y:S04]  /*1e50*/  S2R R16, SR_TID.X ;  /* 0x0000000000107919 */ /* 0x000ee80000002100 */
[----:B------:R-:W-:Y:S01]  /*1e60*/  SHF.R.S32.HI R29, RZ, 0x1f, R233 ;  /* 0x0000001fff1d7819 */ /* 0x000fe200000114e9 */
[----:B------:R-:W-:-:S04]  /*1e70*/  IMAD.WIDE.U32 R2, R233, c[0x0][0x1e0], RZ ;  /* 0x00007800e9027a25 */ /* 0x000fc800078e00ff */
[----:B------:R-:W-:-:S04]  /*1e80*/  IMAD R0, R29, c[0x0][0x1e0], RZ ;  /* 0x000078001d007a24 */ /* 0x000fc800078e02ff */
[----:B------:R-:W-:-:S04]  /*1e90*/  IMAD R0, R233, c[0x0][0x1e4], R0 ;  /* 0x00007900e9007a24 */ /* 0x000fc800078e0200 */
[----:B------:R-:W-:Y:S02]  /*1ea0*/  IMAD.IADD R3, R3, 0x1, R0 ;  /* 0x0000000103037824 */ /* 0x000fe400078e0200 */
[----:B------:R-:W-:Y:S02]  /*1eb0*/  IMAD R0, R31, c[0x0][0x1e8], RZ ;  /* 0x00007a001f007a24 */ /* 0x000fe400078e02ff */
[----:B-----5:R-:W-:-:S04]  /*1ec0*/  IMAD.WIDE.U32 R154, R34, c[0x0][0x1e8], RZ ;  /* 0x00007a00229a7a25 */ /* 0x020fc800078e00ff */
[----:B------:R-:W-:Y:S01]  /*1ed0*/  IMAD R0, R34, c[0x0][0x1ec], R0 ;  /* 0x00007b0022007a24 */ /* 0x000fe200078e0200 */
[----:B---3--:R-:W-:-:S03]  /*1ee0*/  SHF.R.S32.HI R14, RZ, 0x1f, R16 ;  /* 0x0000001fff0e7819 */ /* 0x008fc60000011410 */
[----:B------:R-:W-:Y:S01]  /*1ef0*/  IMAD.IADD R148, R155, 0x1, R0 ;  /* 0x000000019b947824 */ /* 0x000fe200078e0200 */
[----:B-1----:R-:W-:Y:S02]  /*1f00*/  LEA R5, R221, 0xffffffc0, 0x6 ;  /* 0xffffffc0dd057811 */ /* 0x002fe400078e30ff */
[----:B------:R-:W-:-:S03]  /*1f10*/  LEA.HI R14, R14, R16, RZ, 0x2 ;  /* 0x000000100e0e7211 */ /* 0x000fc600078f10ff */
[----:B------:R-:W-:Y:S01]  /*1f20*/  IMAD.IADD R143, R15, 0x1, -R5 ;  /* 0x000000010f8f7824 */ /* 0x000fe200078e0a05 */
[----:B------:R-:W-:-:S05]  /*1f30*/  SHF.R.S32.HI R14, RZ, 0x2, R14 ;  /* 0x00000002ff0e7819 */ /* 0x000fca000001140e */
[----:B------:R-:W-:-:S05]  /*1f40*/  IMAD.IADD R28, R143, 0x1, -R14 ;  /* 0x000000018f1c7824 */ /* 0x000fca00078e0a0e */
[----:B------:R-:W-:-:S13]  /*1f50*/  ISETP.GE.AND P2, PT, R28, 0x1, PT ;  /* 0x000000011c00780c */ /* 0x000fda0003f46270 */
[----:B------:R-:W-:Y:S02]  /*1f60*/  @P2 ISETP.GE.AND P1, PT, R218, c[0x0][0x1d4], PT ;  /* 0x00007500da002a0c */ /* 0x000fe40003f26270 */
[----:B------:R-:W-:Y:S02]  /*1f70*/  @P2 ISETP.GE.AND P3, PT, R252, c[0x0][0x1d4], PT ;  /* 0x00007500fc002a0c */ /* 0x000fe40003f66270 */
[----:B------:R-:W-:Y:S01]  /*1f80*/  ISETP.GE.AND P6, PT, R28, 0x21, PT ;  /* 0x000000211c00780c */ /* 0x000fe20003fc6270 */
[----:B------:R-:W-:Y:S01]  /*1f90*/  IMAD.WIDE.U32 R32, R34, c[0x0][0x210], RZ ;  /* 0x0000840022207a25 */ /* 0x000fe200078e00ff */
[----:B------:R-:W-:Y:S04]  /*1fa0*/  STL.64 [R1+0x18], R154 ;  /* 0x0000189a01007387 */ /* 0x000fe80000100a00 */
[----:B------:R-:W-:Y:S01]  /*1fb0*/  STL [R1+0x2c], R148 ;  /* 0x00002c9401007387 */ /* 0x000fe20000100800 */
[----:B------:R-:W-:-:S03]  /*1fc0*/  IMAD.SHL.U32 R151, R252, 0x2, RZ ;  /* 0x00000002fc977824 */ /* 0x000fc600078e00ff */
[----:B------:R-:W-:Y:S01]  /*1fd0*/  STL.64 [R1+0x30], R32 ;  /* 0x0000302001007387 */ /* 0x000fe20000100a00 */
[----:B------:R-:W-:Y:S01]  /*1fe0*/  IMAD.SHL.U32 R152, R96, 0x2, RZ ;  /* 0x0000000260987824 */ /* 0x000fe200078e00ff */
[----:B------:R-:W-:Y:S01]  /*1ff0*/  SHF.L.U64.HI R141, R252, 0x1, R98 ;  /* 0x00000001fc8d7819 */ /* 0x000fe20000010262 */
[----:B------:R-:W-:Y:S01]  /*2000*/  IMAD.SHL.U32 R150, R218, 0x2, RZ ;  /* 0x00000002da967824 */ /* 0x000fe200078e00ff */
        /* <DEDUP_REMOVED lines=8> */
[----:B------:R-:W1:Y:S04]  /*2090*/  SHFL.IDX PT, R3, R2, RZ, 0x1c1f ;  /* 0x001c1fff02037589 */ /* 0x000e6800000e0000 */
[----:B------:R-:W2:Y:S04]  /*20a0*/  SHFL.IDX PT, R4, R0, RZ, 0x1c1f ;  /* 0x001c1fff00047589 */ /* 0x000ea800000e0000 */
[----:B------:R-:W3:Y:S04]  /*20b0*/  SHFL.IDX PT, R2, R2, 0x1, 0x1c1f ;  /* 0x003c1f0002027f89 */ /* 0x000ee800000e0000 */
[----:B------:R4:W5:Y:S01]  /*20c0*/  SHFL.IDX PT, R10, R0, 0x1, 0x1c1f ;  /* 0x003c1f00000a7f89 */ /* 0x00096200000e0000 */
[----:B-1----:R-:W-:-:S04]  /*20d0*/  @P2 LEA R6, P0, R218, R3, 0x1 ;  /* 0x00000003da062211 */ /* 0x002fc800078008ff */
[----:B--2---:R-:W-:Y:S02]  /*20e0*/  @P2 LEA.HI.X R7, R218, R4, R99, 0x1, P0 ;  /* 0x00000004da072211 */ /* 0x004fe400000f0c63 */
[----:B------:R-:W-:Y:S01]  /*20f0*/  @P2 LEA R8, P0, R252, R3, 0x1 ;  /* 0x00000003fc082211 */ /* 0x000fe200078008ff */
[----:B----4-:R-:W-:-:S03]  /*2100*/  @P2 IMAD.SHL.U32 R0, R11, 0x2, RZ ;  /* 0x000000020b002824 */ /* 0x010fc600078e00ff */
[----:B------:R-:W-:Y:S02]  /*2110*/  @P2 LEA.HI.X R9, R252, R4, R98, 0x1, P0 ;  /* 0x00000004fc092211 */ /* 0x000fe400000f0c62 */
[----:B------:R1:W-:Y:S01]  /*2120*/  @P2 LDGSTS.E.BYPASS.LTC128B.128 [R0+0x3100], [R6.64], !P1 ;  /* 0x0310000006002fae */ /* 0x0003e2000c901d46 */
[----:B------:R-:W-:-:S03]  /*2130*/  @P2 ISETP.GE.AND P1, PT, R96, c[0x0][0x1d4], PT ;  /* 0x0000750060002a0c */ /* 0x000fc60003f26270 */
[----:B------:R3:W-:Y:S01]  /*2140*/  @P2 LDGSTS.E.BYPASS.LTC128B.128 [R0+0x4100], [R8.64], !P3 ;  /* 0x0410000008002fae */ /* 0x0007e2000d901d46 */
[----:B-1----:R-:W-:-:S04]  /*2150*/  @P2 LEA R6, P0, R96, R3, 0x1 ;  /* 0x0000000360062211 */ /* 0x002fc800078008ff */
[----:B------:R-:W-:Y:S02]  /*2160*/  @P2 LEA.HI.X R7, R96, R4, R97, 0x1, P0 ;  /* 0x0000000460072211 */ /* 0x000fe400000f0c61 */
[----:B---3--:R-:W-:-:S03]  /*2170*/  @P6 LEA R8, P0, R218, R2, 0x1 ;  /* 0x00000002da086211 */ /* 0x008fc600078008ff */
[----:B------:R1:W-:Y:S01]  /*2180*/  @P2 LDGSTS.E.BYPASS.LTC128B.128 [R0+0x5100], [R6.64], !P1 ;  /* 0x0510000006002fae */ /* 0x0003e2000c901d46 */
[----:B------:R-:W-:Y:S02]  /*2190*/  @P6 ISETP.GE.AND P2, PT, R218, c[0x0][0x1d4], PT ;  /* 0x00007500da006a0c */ /* 0x000fe40003f46270 */
[C---:B------:R-:W-:Y:S02]  /*21a0*/  @P6 LEA R4, P3, R252.reuse, R2, 0x1 ;  /* 0x00000002fc046211 */ /* 0x040fe400078608ff */
[----:B------:R-:W-:Y:S02]  /*21b0*/  @P6 ISETP.GE.AND P1, PT, R252, c[0x0][0x1d4], PT ;  /* 0x00007500fc006a0c */ /* 0x000fe40003f26270 */
[-C--:B-----5:R-:W-:Y:S02]  /*21c0*/  @P6 LEA.HI.X R9, R218, R10.reuse, R99, 0x1, P0 ;  /* 0x0000000ada096211 */ /* 0x0a0fe400000f0c63 */
[----:B------:R-:W-:Y:S02]  /*21d0*/  @P6 ISETP.GE.AND P0, PT, R96, c[0x0][0x1d4], PT ;  /* 0x0000750060006a0c */ /* 0x000fe40003f06270 */
[----:B------:R-:W-:-:S02]  /*21e0*/  @P6 LEA.HI.X R5, R252, R10, R98, 0x1, P3 ;  /* 0x0000000afc056211 */ /* 0x000fc400018f0c62 */
[----:B------:R-:W-:-:S04]  /*21f0*/  @P6 LEA R2, P3, R96, R2, 0x1 ;  /* 0x0000000260026211 */ /* 0x000fc800078608ff */
[----:B------:R-:W-:Y:S01]  /*2200*/  @P6 LEA.HI.X R3, R96, R10, R97, 0x1, P3 ;  /* 0x0000000a60036211 */ /* 0x000fe200018f0c61 */
[----:B-1----:R-:W-:-:S05]  /*2210*/  @P6 IMAD.SHL.U32 R0, R11, 0x2, RZ ;  /* 0x000000020b006824 */ /* 0x002fca00078e00ff */
[----:B------:R1:W-:Y:S04]  /*2220*/  @P6 LDGSTS.E.BYPASS.LTC128B.128 [R0+0x3900], [R8.64], !P2 ;  /* 0x0390000008006fae */ /* 0x0003e8000d101d46 */
[----:B------:R2:W-:Y:S04]  /*2230*/  @P6 LDGSTS.E.BYPASS.LTC128B.128 [R0+0x4900], [R4.64], !P1 ;  /* 0x0490000004006fae */ /* 0x0005e8000c901d46 */
[----:B------:R3:W-:Y:S04]  /*2240*/  @P6 LDGSTS.E.BYPASS.LTC128B.128 [R0+0x5900], [R2.64], !P0 ;  /* 0x0590000002006fae */ /* 0x0007e8000c101d46 */
[----:B------:R-:W0:Y:S01]  /*2250*/  LDGDEPBAR ;  /* 0x00000000000079af */ /* 0x000e220000000000 */
[----:B------:R-:W-:-:S04]  /*2260*/  DEPBAR.LE SB0, 0x1 ;  /* 0x000080400000791a */ /* 0x000fc80000000000 */
[----:B------:R-:W-:-:S04]  /*2270*/  DEPBAR.LE SB0, 0x0 ;  /* 0x000080000000791a */ /* 0x000fc80000000000 */
[----:B------:R-:W-:Y:S06]  /*2280*/  BAR.SYNC.DEFER_BLOCKING 0x0 ;  /* 0x0000000000007b1d */ /* 0x000fec0000010000 */
[----:B--2---:R-:W-:Y:S04]  /*2290*/  LDSM.16.M88.4 R4, [R203+0x1000] ;  /* 0x00100000cb04783b */ /* 0x004fe80000000200 */
[----:B------:R-:W2:Y:S04]  /*22a0*/  LDSM.16.M88.4 R12, [R200] ;  /* 0x00000000c80c783b */ /* 0x000ea80000000200 */
[----:B------:R-:W4:Y:S04]  /*22b0*/  LDSM.16.M88.4 R16, [R200+0x400] ;  /* 0x00040000c810783b */ /* 0x000f280000000200 */
[----:B------:R-:W5:Y:S04]  /*22c0*/  LDSM.16.M88.4 R20, [R200+0x800] ;  /* 0x00080000c814783b */ /* 0x000f680000000200 */
[----:B------:R-:W5:Y:S04]  /*22d0*/  LDSM.16.M88.4 R24, [R200+0xc00] ;  /* 0x000c0000c818783b */ /* 0x000f680000000200 */
[----:B-1----:R-:W1:Y:S01]  /*22e0*/  LDSM.16.M88.4 R8, [R203] ;  /* 0x00000000cb08783b */ /* 0x002e620000000200 */
[----:B---3--:R-:W-:-:S02]  /*22f0*/  IMAD R0, R29, c[0x0][0x208], RZ ;  /* 0x000082001d007a24 */ /* 0x008fc400078e02ff */
[C---:B------:R-:W-:Y:S01]  /*2300*/  IMAD.WIDE.U32 R2, R233.reuse, c[0x0][0x208], RZ ;  /* 0x00008200e9027a25 */ /* 0x040fe200078e00ff */
[----:B------:R-:W-:Y:S01]  /*2310*/  ISETP.GE.AND P3, PT, R218, c[0x0][0x1d4], PT ;  /* 0x00007500da007a0c */ /* 0x000fe20003f66270 */
[----:B------:R-:W-:Y:S02]  /*2320*/  LDSM.16.M88.4 R40, [R215] ;  /* 0x00000000d728783b */ /* 0x000fe40000000200 */
[----:B------:R-:W-:Y:S01]  /*2330*/  IMAD R0, R233, c[0x0][0x20c], R0 ;  /* 0x00008300e9007a24 */ /* 0x000fe200078e0200 */
[----:B------:R-:W-:Y:S01]  /*2340*/  SHF.L.U64.HI R142, R96, 0x1, R97 ;  /* 0x00000001608e7819 */ /* 0x000fe20000010261 */
[----:B------:R-:W-:Y:S02]  /*2350*/  LDSM.16.M88.4 R36, [R205] ;  /* 0x00000000cd24783b */ /* 0x000fe40000000200 */
[----:B------:R-:W-:Y:S02]  /*2360*/  IMAD.IADD R3, R3, 0x1, R0 ;  /* 0x0000000103037824 */ /* 0x000fe400078e0200 */
[----:B------:R-:W-:-:S02]  /*2370*/  IMAD R0, R30, c[0x0][0x218], RZ ;  /* 0x000086001e007a24 */ /* 0x000fc400078e02ff */
[----:B------:R-:W-:Y:S01]  /*2380*/  IMAD.WIDE.U32 R2, R220, c[0x0][0x218], R2 ;  /* 0x00008600dc027a25 */ /* 0x000fe200078e0002 */
[C---:B--2---:R-:W-:Y:S08]  /*2390*/  HMMA.16816.F32 R64, R4.reuse, R12, RZ ;  /* 0x0000000c0440723c */ /* 0x044ff000000018ff */
[C---:B----4-:R-:W-:Y:S08]  /*23a0*/  HMMA.16816.F32 R44, R4.reuse, R16, RZ ;  /* 0x00000010042c723c */ /* 0x050ff000000018ff */
[C---:B-----5:R-:W-:Y:S08]  /*23b0*/  HMMA.16816.F32 R68, R4.reuse, R20, RZ ;  /* 0x000000140444723c */ /* 0x060ff000000018ff */
[C---:B------:R-:W-:Y:S08]  /*23c0*/  HMMA.16816.F32 R48, R4.reuse, R24, RZ ;  /* 0x000000180430723c */ /* 0x040ff000000018ff */
[C---:B------:R-:W-:Y:S08]  /*23d0*/  HMMA.16816.F32 R84, R4.reuse, R14, RZ ;  /* 0x0000000e0454723c */ /* 0x040ff000000018ff */
[C---:B------:R-:W-:Y:S08]  /*23e0*/  HMMA.16816.F32 R88, R4.reuse, R18, RZ ;  /* 0x000000120458723c */ /* 0x040ff000000018ff */
[C---:B------:R-:W-:Y:S08]  /*23f0*/  HMMA.16816.F32 R92, R4.reuse, R22, RZ ;  /* 0x00000016045c723c */ /* 0x040ff000000018ff */
[----:B------:R-:W-:Y:S07]  /*2400*/  HMMA.16816.F32 R116, R4, R26, RZ ;  /* 0x0000001a0474723c */ /* 0x000fee00000018ff */
[----:B------:R-:W-:-:S04]  /*2410*/  IMAD R4, R31, c[0x0][0x210], RZ ;  /* 0x000084001f047a24 */ /* 0x000fc800078e02ff */
[----:B------:R-:W-:-:S04]  /*2420*/  IMAD R4, R34, c[0x0][0x214], R4 ;  /* 0x0000850022047a24 */ /* 0x000fc800078e0204 */
[----:B------:R-:W-:Y:S02]  /*2430*/  IMAD.IADD R5, R33, 0x1, R4 ;  /* 0x0000000121057824 */ /* 0x000fe400078e0204 */
[----:B------:R-:W-:Y:S01]  /*2440*/  IMAD R4, R220, c[0x0][0x21c], R0 ;  /* 0x00008700dc047a24 */ /* 0x000fe200078e0200 */
[----:B------:R-:W-:Y:S01]  /*2450*/  IADD3 R0, P0, R2, R32, RZ ;  /* 0x0000002002007210 */ /* 0x000fe20007f1e0ff */
[C---:B-1----:R-:W-:Y:S01]  /*2460*/  HMMA.16816.F32 R120, R8.reuse, R12, RZ ;  /* 0x0000000c0878723c */ /* 0x042fe200000018ff */
[----:B------:R-:W-:Y:S02]  /*2470*/  STL [R1+0x3c], R5 ;  /* 0x00003c0501007387 */ /* 0x000fe40000100800 */
[----:B------:R-:W-:Y:S02]  /*2480*/  IADD3.X R2, R5, R3, R4, P0, !PT ;  /* 0x0000000305027210 */ /* 0x000fe400007fe404 */
[C---:B------:R-:W-:Y:S01]  /*2490*/  LEA R3, P0, R0.reuse, c[0x0][0x1f8], 0x1 ;  /* 0x00007e0000037a11 */ /* 0x040fe200078008ff */
[----:B------:R-:W-:Y:S03]  /*24a0*/  LDSM.16.M88.4 R4, [R204+0x1000] ;  /* 0x00100000cc04783b */ /* 0x000fe60000000200 */
[----:B------:R-:W-:Y:S01]  /*24b0*/  LEA.HI.X R12, R0, c[0x0][0x1fc], R2, 0x1, P0 ;  /* 0x00007f00000c7a11 */ /* 0x000fe200000f0c02 */
[C---:B------:R-:W-:Y:S01]  /*24c0*/  HMMA.16816.F32 R52, R8.reuse, R24, RZ ;  /* 0x000000180834723c */ /* 0x040fe200000018ff */
[----:B------:R-:W1:Y:S04]  /*24d0*/  SHFL.IDX PT, R0, R3, RZ, 0x1c1f ;  /* 0x001c1fff03007589 */ /* 0x000e6800000e0000 */
[----:B------:R-:W2:Y:S04]  /*24e0*/  SHFL.IDX PT, R2, R12, RZ, 0x1c1f ;  /* 0x001c1fff0c027589 */ /* 0x000ea800000e0000 */
[----:B------:R-:W3:Y:S04]  /*24f0*/  SHFL.IDX PT, R3, R3, 0x1, 0x1c1f ;  /* 0x003c1f0003037f89 */ /* 0x000ee800000e0000 */
[----:B------:R-:W4:Y:S01]  /*2500*/  SHFL.IDX PT, R12, R12, 0x1, 0x1c1f ;  /* 0x003c1f000c0c7f89 */ /* 0x000f2200000e0000 */
[C---:B------:R-:W-:Y:S03]  /*2510*/  HMMA.16816.F32 R60, R8.reuse, R26, RZ ;  /* 0x0000001a083c723c */ /* 0x040fe600000018ff */
[----:B------:R-:W5:Y:S04]  /*2520*/  LDSM.16.M88.4 R24, [R214] ;  /* 0x00000000d618783b */ /* 0x000f680000000200 */
[----:B------:R-:W5:Y:S01]  /*2530*/  LDSM.16.M88.4 R32, [R216] ;  /* 0x00000000d820783b */ /* 0x000f620000000200 */
[----:B------:R-:W-:Y:S01]  /*2540*/  HMMA.16816.F32 R56, R8, R20, RZ ;  /* 0x000000140838723c */ /* 0x000fe200000018ff */
[----:B------:R-:W-:-:S06]  /*2550*/  SHF.L.U64.HI R140, R218, 0x1, R99 ;  /* 0x00000001da8c7819 */ /* 0x000fcc0000010263 */
[----:B-1----:R-:W-:Y:S01]  /*2560*/  IADD3 R20, P0, R0, R151, RZ ;  /* 0x0000009700147210 */ /* 0x002fe20007f1e0ff */
[----:B------:R-:W-:Y:S01]  /*2570*/  HMMA.16816.F32 R76, R8, R18, RZ ;  /* 0x00000012084c723c */ /* 0x000fe200000018ff */
[----:B------:R-:W-:-:S03]  /*2580*/  ISETP.LT.OR P6, PT, R28, 0x1, P3 ;  /* 0x000000011c00780c */ /* 0x000fc60001fc1670 */
[----:B--2---:R-:W-:-:S03]  /*2590*/  IMAD.X R21, R2, 0x1, R141, P0 ;  /* 0x0000000102157824 */ /* 0x004fc600000e068d */
[----:B------:R-:W-:Y:S01]  /*25a0*/  IADD3 R18, P2, R0, R152, RZ ;  /* 0x0000009800127210 */ /* 0x000fe20007f5e0ff */
[----:B------:R-:W-:Y:S04]  /*25b0*/  HMMA.16816.F32 R72, R8, R22, RZ ;  /* 0x000000160848723c */ /* 0x000fe800000018ff */
[----:B------:R-:W-:-:S03]  /*25c0*/  IMAD.X R19, R2, 0x1, R142, P2 ;  /* 0x0000000102137824 */ /* 0x000fc600010e068e */
[----:B------:R-:W-:Y:S01]  /*25d0*/  IADD3 R22, P1, R0, R150, RZ ;  /* 0x0000009600167210 */ /* 0x000fe20007f3e0ff */
[----:B------:R-:W-:Y:S01]  /*25e0*/  HMMA.16816.F32 R100, R8, R14, RZ ;  /* 0x0000000e0864723c */ /* 0x000fe200000018ff */
[----:B------:R-:W-:-:S03]  /*25f0*/  ISETP.GE.AND P2, PT, R252, c[0x0][0x1d4], PT ;  /* 0x00007500fc007a0c */ /* 0x000fc60003f46270 */
[----:B------:R-:W-:-:S03]  /*2600*/  IMAD.X R23, R2, 0x1, R140, P1 ;  /* 0x0000000102177824 */ /* 0x000fc600008e068c */
[C---:B---3--:R-:W-:Y:S01]  /*2610*/  IADD3 R14, P0, R3.reuse, R151, RZ ;  /* 0x00000097030e7210 */ /* 0x048fe20007f1e0ff */
[----:B------:R-:W-:Y:S01]  /*2620*/  HMMA.16816.F32 R80, R8, R16, RZ ;  /* 0x000000100850723c */ /* 0x000fe200000018ff */
[----:B------:R-:W1:Y:S03]  /*2630*/  LDSM.16.M88.4 R8, [R204] ;  /* 0x00000000cc08783b */ /* 0x000e660000000200 */
[----:B----4-:R-:W-:Y:S01]  /*2640*/  IMAD.X R15, R12, 0x1, R141, P0 ;  /* 0x000000010c0f7824 */ /* 0x010fe200000e068d */
[----:B------:R-:W-:Y:S01]  /*2650*/  ISETP.LT.OR P0, PT, R28, 0x1, P2 ;  /* 0x000000011c00780c */ /* 0x000fe20001701670 */
[----:B------:R-:W-:Y:S01]  /*2660*/  @!PT LDS RZ, [RZ] ;  /* 0x00000000fffff984 */ /* 0x000fe20000000800 */
[----:B------:R-:W-:Y:S01]  /*2670*/  @!PT LDS RZ, [RZ] ;  /* 0x00000000fffff984 */ /* 0x000fe20000000800 */
[----:B------:R-:W-:Y:S01]  /*2680*/  @!PT LDS RZ, [RZ] ;  /* 0x00000000fffff984 */ /* 0x000fe20000000800 */
[----:B------:R2:W-:Y:S01]  /*2690*/  LDGSTS.E.BYPASS.LTC128B.128 [R219+0x100], [R22.64], !P6 ;  /* 0x0010000016db7fae */ /* 0x0005e2000f101d46 */
[----:B------:R-:W-:-:S05]  /*26a0*/  IADD3 R16, P1, R3, R150, RZ ;  /* 0x0000009603107210 */ /* 0x000fca0007f3e0ff */
[----:B------:R-:W-:Y:S01]  /*26b0*/  IMAD.X R17, R12, 0x1, R140, P1 ;  /* 0x000000010c117824 */ /* 0x000fe200008e068c */
[----:B------:R-:W-:Y:S02]  /*26c0*/  ISETP.GE.AND P1, PT, R96, c[0x0][0x1d4], PT ;  /* 0x0000750060007a0c */ /* 0x000fe40003f26270 */
[C---:B------:R-:W-:Y:S02]  /*26d0*/  ISETP.LT.OR P3, PT, R28.reuse, 0x21, P3 ;  /* 0x000000211c00780c */ /* 0x040fe40001f61670 */
[C---:B------:R-:W-:Y:S01]  /*26e0*/  ISETP.LT.OR P6, PT, R28.reuse, 0x1, P1 ;  /* 0x000000011c00780c */ /* 0x040fe20000fc1670 */
[----:B------:R2:W-:Y:S01]  /*26f0*/  LDGSTS.E.BYPASS.LTC128B.128 [R219+0x1100], [R20.64], !P0 ;  /* 0x0110000014db7fae */ /* 0x0005e2000c101d46 */
[C---:B------:R-:W-:Y:S02]  /*2700*/  ISETP.LT.OR P2, PT, R28.reuse, 0x21, P2 ;  /* 0x000000211c00780c */ /* 0x040fe40001741670 */
[----:B------:R-:W-:Y:S02]  /*2710*/  ISETP.LT.OR P1, PT, R28, 0x21, P1 ;  /* 0x000000211c00780c */ /* 0x000fe40000f21670 */
[----:B------:R-:W-:-:S05]  /*2720*/  IADD3 R2, P0, R3, R152, RZ ;  /* 0x0000009803027210 */ /* 0x000fca0007f1e0ff */
[----:B------:R-:W-:Y:S02]  /*2730*/  IMAD.X R3, R12, 0x1, R142, P0 ;  /* 0x000000010c037824 */ /* 0x000fe400000e068e */
[----:B------:R3:W-:Y:S01]  /*2740*/  LDGSTS.E.BYPASS.LTC128B.128 [R219+0x2100], [R18.64], !P6 ;  /* 0x0210000012db7fae */ /* 0x0007e2000f101d46 */
[C---:B-----5:R-:W-:Y:S03]  /*2750*/  HMMA.16816.F32 R136, R4.reuse, R24, R48 ;  /* 0x000000180488723c */ /* 0x060fe60000001830 */
[----:B------:R3:W-:Y:S04]  /*2760*/  LDGSTS.E.BYPASS.LTC128B.128 [R219+0x900], [R16.64], !P3 ;  /* 0x0090000010db7fae */ /* 0x0007e8000d901d46 */
[----:B------:R4:W-:Y:S01]  /*2770*/  LDGSTS.E.BYPASS.LTC128B.128 [R219+0x1900], [R14.64], !P2 ;  /* 0x019000000edb7fae */ /* 0x0009e2000d101d46 */
[C---:B------:R-:W-:Y:S03]  /*2780*/  HMMA.16816.F32 R96, R4.reuse, R32, R44 ;  /* 0x000000200460723c */ /* 0x040fe6000000182c */
[----:B------:R2:W-:Y:S04]  /*2790*/  LDGSTS.E.BYPASS.LTC128B.128 [R219+0x2900], [R2.64], !P1 ;  /* 0x0290000002db7fae */ /* 0x0005e8000c901d46 */
[----:B------:R-:W-:Y:S04]  /*27a0*/  LDSM.16.M88.4 R48, [R200+0x1000] ;  /* 0x00100000c830783b */ /* 0x000fe80000000200 */
[----:B------:R-:W-:Y:S01]  /*27b0*/  LDSM.16.M88.4 R44, [R200+0x1400] ;  /* 0x00140000c82c783b */ /* 0x000fe20000000200 */
[-C--:B------:R-:W-:Y:S03]  /*27c0*/  HMMA.16816.F32 R144, R4, R40.reuse, R68 ;  /* 0x000000280490723c */ /* 0x080fe60000001844 */
[----:B------:R-:W-:Y:S04]  /*27d0*/  LDSM.16.M88.4 R28, [R212] ;  /* 0x00000000d41c783b */ /* 0x000fe80000000200 */
[----:B------:R-:W0:Y:S01]  /*27e0*/  LDGDEPBAR ;  /* 0x00000000000079af */ /* 0x000e220000000000 */
[----:B-1----:R-:W-:Y:S03]  /*27f0*/  HMMA.16816.F32 R128, R8, R40, R56 ;  /* 0x000000280880723c */ /* 0x002fe60000001838 */
[----:B---3--:R-:W-:Y:S04]  /*2800*/  LDSM.16.M88.4 R16, [R200+0x1c00] ;  /* 0x001c0000c810783b */ /* 0x008fe80000000200 */
[----:B----4-:R-:W1:Y:S01]  /*2810*/  LDSM.16.M88.4 R12, [R203+0x3000] ;  /* 0x00300000cb0c783b */ /* 0x010e620000000200 */
[C---:B------:R-:W-:Y:S08]  /*2820*/  HMMA.16816.F32 R64, R4.reuse, R36, R64 ;  /* 0x000000240440723c */ /* 0x040ff00000001840 */
[----:B------:R-:W-:Y:S08]  /*2830*/  HMMA.16816.F32 R68, R4, R38, R84 ;  /* 0x000000260444723c */ /* 0x000ff00000001854 */
[C---:B------:R-:W-:Y:S08]  /*2840*/  HMMA.16816.F32 R120, R8.reuse, R36, R120 ;  /* 0x000000240878723c */ /* 0x040ff00000001878 */
[----:B------:R-:W-:Y:S01]  /*2850*/  HMMA.16816.F32 R56, R8, R38, R100 ;  /* 0x000000260838723c */ /* 0x000fe20000001864 */
[----:B------:R-:W3:Y:S07]  /*2860*/  LDSM.16.M88.4 R36, [R200+0x1800] ;  /* 0x00180000c824783b */ /* 0x000eee0000000200 */
[----:B--2---:R-:W-:Y:S08]  /*2870*/  HMMA.16816.F32 R20, R4, R34, R88 ;  /* 0x000000220414723c */ /* 0x004ff00000001858 */
[C---:B------:R-:W-:Y:S08]  /*2880*/  HMMA.16816.F32 R124, R8.reuse, R32, R80 ;  /* 0x00000020087c723c */ /* 0x040ff00000001850 */
[C---:B------:R-:W-:Y:S01]  /*2890*/  HMMA.16816.F32 R132, R8.reuse, R24, R52 ;  /* 0x000000180884723c */ /* 0x040fe20000001834 */
[----:B------:R-:W-:Y:S07]  /*28a0*/  LDSM.16.M88.4 R52, [R210] ;  /* 0x00000000d234783b */ /* 0x000fee0000000200 */
[C---:B------:R-:W-:Y:S01]  /*28b0*/  HMMA.16816.F32 R108, R8.reuse, R34, R76 ;  /* 0x00000022086c723c */ /* 0x040fe2000000184c */
[----:B------:R-:W-:Y:S07]  /*28c0*/  LDSM.16.M88.4 R32, [R213] ;  /* 0x00000000d520783b */ /* 0x000fee0000000200 */
[C---:B------:R-:W-:Y:S08]  /*28d0*/  HMMA.16816.F32 R112, R8.reuse, R42, R72 ;  /* 0x0000002a0870723c */ /* 0x040ff00000001848 */
[----:B------:R-:W-:Y:S01]  /*28e0*/  HMMA.16816.F32 R104, R8, R26, R60 ;  /* 0x0000001a0868723c */ /* 0x000fe2000000183c */
[----:B------:R-:W2:Y:S07]  /*28f0*/  LDSM.16.M88.4 R8, [R203+0x2000] ;  /* 0x00200000cb08783b */ /* 0x000eae0000000200 */
[C---:B------:R-:W-:Y:S08]  /*2900*/  HMMA.16816.F32 R92, R4.reuse, R42, R92 ;  /* 0x0000002a045c723c */ /* 0x040ff0000000185c */
[----:B------:R-:W-:Y:S01]  /*2910*/  HMMA.16816.F32 R116, R4, R26, R116 ;  /* 0x0000001a0474723c */ /* 0x000fe20000001874 */
[----:B------:R-:W-:Y:S04]  /*2920*/  LDSM.16.M88.4 R24, [R211] ;  /* 0x00000000d318783b */ /* 0x000fe80000000200 */
[----:B------:R-:W-:Y:S03]  /*2930*/  LDSM.16.M88.4 R4, [R204+0x3000] ;  /* 0x00300000cc04783b */ /* 0x000fe60000000200 */
[C---:B-1----:R-:W-:Y:S08]  /*2940*/  HMMA.16816.F32 R100, R12.reuse, R48, R64 ;  /* 0x000000300c64723c */ /* 0x042ff00000001840 */
[C---:B------:R-:W-:Y:S01]  /*2950*/  HMMA.16816.F32 R64, R12.reuse, R46, R20 ;  /* 0x0000002e0c40723c */ /* 0x040fe20000001814 */
[----:B------:R-:W1:Y:S07]  /*2960*/  LDSM.16.M88.4 R20, [R204+0x2000] ;  /* 0x00200000cc14783b */ /* 0x000e6e0000000200 */
[C---:B------:R-:W-:Y:S08]  /*2970*/  HMMA.16816.F32 R96, R12.reuse, R44, R96 ;  /* 0x0000002c0c60723c */ /* 0x040ff00000001860 */
[C---:B------:R-:W-:Y:S08]  /*2980*/  HMMA.16816.F32 R84, R12.reuse, R50, R68 ;  /* 0x000000320c54723c */ /* 0x040ff00000001844 */
[C---:B---3--:R-:W-:Y:S08]  /*2990*/  HMMA.16816.F32 R80, R12.reuse, R36, R144 ;  /* 0x000000240c50723c */ /* 0x048ff00000001890 */
[C---:B------:R-:W-:Y:S08]  /*29a0*/  HMMA.16816.F32 R88, R12.reuse, R16, R136 ;  /* 0x000000100c58723c */ /* 0x040ff00000001888 */
[C---:B------:R-:W-:Y:S08]  /*29b0*/  HMMA.16816.F32 R92, R12.reuse, R38, R92 ;  /* 0x000000260c5c723c */ /* 0x040ff0000000185c */
[----:B------:R-:W-:Y:S08]  /*29c0*/  HMMA.16816.F32 R76, R12, R18, R116 ;  /* 0x000000120c4c723c */ /* 0x000ff00000001874 */
[C---:B--2---:R-:W-:Y:S08]  /*29d0*/  HMMA.16816.F32 R40, R8.reuse, R44, R124 ;  /* 0x0000002c0828723c */ /* 0x044ff0000000187c */
        /* <DEDUP_REMOVED lines=9> */
[----:B------:R-:W2:Y:S07]  /*2a70*/  LDSM.16.M88.4 R16, [R203+0x5000] ;  /* 0x00500000cb10783b */ /* 0x000eae0000000200 */
[C---:B-1----:R-:W-:Y:S01]  /*2a80*/  HMMA.16816.F32 R108, R20.reuse, R24, R12 ;  /* 0x00000018146c723c */ /* 0x042fe2000000180c */
[----:B------:R-:W1:Y:S07]  /*2a90*/  LDSM.16.M88.4 R12, [R203+0x4000] ;  /* 0x00400000cb0c783b */ /* 0x000e6e0000000200 */
        /* <DEDUP_REMOVED lines=8> */
[----:B------:R-:W-:Y:S07]  /*2b20*/  LDSM.16.M88.4 R32, [R209] ;  /* 0x00000000d120783b */ /* 0x000fee0000000200 */
[C---:B------:R-:W-:Y:S08]  /*2b30*/  HMMA.16816.F32 R132, R4.reuse, R28, R96 ;  /* 0x0000001c0484723c */ /* 0x040ff00000001860 */
[C---:B------:R-:W-:Y:S01]  /*2b40*/  HMMA.16816.F32 R128, R4.reuse, R30, R64 ;  /* 0x0000001e0480723c */ /* 0x040fe20000001840 */
[----:B------:R-:W-:Y:S07]  /*2b50*/  LDSM.16.M88.4 R28, [R208] ;  /* 0x00000000d01c783b */ /* 0x000fee0000000200 */
[C---:B------:R-:W-:Y:S08]  /*2b60*/  HMMA.16816.F32 R84, R4.reuse, R24, R80 ;  /* 0x000000180454723c */ /* 0x040ff00000001850 */
[C---:B------:R-:W-:Y:S08]  /*2b70*/  HMMA.16816.F32 R80, R4.reuse, R26, R92 ;  /* 0x0000001a0450723c */ /* 0x040ff0000000185c */
[C---:B------:R-:W-:Y:S08]  /*2b80*/  HMMA.16816.F32 R124, R4.reuse, R52, R88 ;  /* 0x00000034047c723c */ /* 0x040ff00000001858 */
[----:B------:R-:W-:Y:S01]  /*2b90*/  HMMA.16816.F32 R64, R4, R54, R76 ;  /* 0x000000360440723c */ /* 0x000fe2000000184c */
[----:B------:R-:W5:Y:S07]  /*2ba0*/  LDSM.16.M88.4 R4, [R204+0x5000] ;  /* 0x00500000cc04783b */ /* 0x000f6e0000000200 */
[C---:B------:R-:W-:Y:S01]  /*2bb0*/  HMMA.16816.F32 R104, R20.reuse, R26, R60 ;  /* 0x0000001a1468723c */ /* 0x040fe2000000183c */
[----:B------:R-:W-:Y:S07]  /*2bc0*/  LDSM.16.M88.4 R24, [R207] ;  /* 0x00000000cf18783b */ /* 0x000fee0000000200 */
[C---:B------:R-:W-:Y:S08]  /*2bd0*/  HMMA.16816.F32 R72, R20.reuse, R52, R68 ;  /* 0x000000341448723c */ /* 0x040ff00000001844 */
[----:B------:R-:W-:Y:S01]  /*2be0*/  HMMA.16816.F32 R68, R20, R54, R8 ;  /* 0x000000361444723c */ /* 0x000fe20000001808 */
[----:B------:R-:W3:Y:S04]  /*2bf0*/  LDSM.16.M88.4 R8, [R204+0x4000] ;  /* 0x00400000cc08783b */ /* 0x000ee80000000200 */
[----:B------:R-:W4:Y:S01]  /*2c00*/  LDSM.16.M88.4 R20, [R206] ;  /* 0x00000000ce14783b */ /* 0x000f220000000200 */
[----:B------:R-:W-:Y:S01]  /*2c10*/  ISETP.GE.AND P0, PT, R221, 0x2, PT ;  /* 0x00000002dd00780c */ /* 0x000fe20003f06270 */
[----:B------:R-:W-:-:S04]  /*2c20*/  DEPBAR.LE SB0, 0x0 ;  /* 0x000080000000791a */ /* 0x000fc80000000000 */
[C---:B--2---:R-:W-:Y:S08]  /*2c30*/  HMMA.16816.F32 R100, R16.reuse, R48, R100 ;  /* 0x000000301064723c */ /* 0x044ff00000001864 */
[----:B------:R-:W-:Y:S08]  /*2c40*/  HMMA.16816.F32 R96, R16, R50, R136 ;  /* 0x000000321060723c */ /* 0x000ff00000001888 */
[C---:B-1----:R-:W-:Y:S08]  /*2c50*/  HMMA.16816.F32 R60, R12.reuse, R48, R120 ;  /* 0x000000300c3c723c */ /* 0x042ff00000001878 */
        /* <DEDUP_REMOVED lines=12> */
[----:B------:R-:W-:Y:S01]  /*2d20*/  HMMA.16816.F32 R12, R12, R38, R68 ;  /* 0x000000260c0c723c */ /* 0x000fe20000001844 */
[----:B------:R-:W-:Y:S01]  /*2d30*/  BSSY B0, `(.L_x_607) ;  /* 0x000005c000007945 */ /* 0x000fe20003800000 */
[----:B------:R-:W-:-:S06]  /*2d40*/  ISETP.GT.AND P3, PT, R158, 0x3f, PT ;  /* 0x0000003f9e00780c */ /* 0x000fcc0003f64270 */
[C---:B-----5:R-:W-:Y:S08]  /*2d50*/  HMMA.16816.F32 R100, R4.reuse, R32, R100 ;  /* 0x000000200464723c */ /* 0x060ff00000001864 */
        /* <DEDUP_REMOVED lines=14> */
[----:B------:R-:W-:Y:S01]  /*2e40*/  HMMA.16816.F32 R28, R8, R22, R12 ;  /* 0x00000016081c723c */ /* 0x000fe2000000180c */
[----:B------:R-:W-:Y:S06]  /*2e50*/  BAR.SYNC.DEFER_BLOCKING 0x0 ;  /* 0x0000000000007b1d */ /* 0x000fec0000010000 */
[----:B------:R-:W-:Y:S01]  /*2e60*/  @!UPT UIADD3 URZ, URZ, URZ, URZ ;  /* 0x0000003f3f3ff290 */ /* 0x000fe2000fffe03f */
[----:B------:R-:W-:Y:S11]  /*2e70*/  @!P0 BRA `(.L_x_608) ;  /* 0x0000047000008947 */ /* 0x000ff60003800000 */
[----:B------:R-:W-:Y:S01]  /*2e80*/  IMAD R2, R221, 0x40, R159 ;  /* 0x00000040dd027824 */ /* 0x000fe200078e029f */
[----:B------:R-:W-:-:S04]  /*2e90*/  MOV R220, RZ ;  /* 0x000000ff00dc7202 */ /* 0x000fc80000000f00 */
[----:B------:R-:W-:-:S05]  /*2ea0*/  IADD3 R2, R2, -0x80, R158 ;  /* 0xffffff8002027810 */ /* 0x000fca0007ffe09e */
[----:B------:R-:W-:-:S04]  /*2eb0*/  @P4 IMAD.HI.U32 R3, R2, c[0x0][0x2bc], RZ ;  /* 0x0000af0002034a27 */ /* 0x000fc800078e00ff */
[----:B------:R-:W-:Y:S01]  /*2ec0*/  IMAD.MOV.U32 R0, RZ, RZ, R2 ;  /* 0x000000ffff007224 */ /* 0x000fe200078e0002 */
[----:B------:R-:W-:-:S04]  /*2ed0*/  @P4 SHF.R.U32.HI R0, RZ, c[0x0][0x2c0], R3 ;  /* 0x0000b000ff004a19 */ /* 0x000fc80000011603 */
[----:B------:R-:W-:-:S04]  /*2ee0*/  @!P3 IADD3 R3, P0, R0, R156, RZ ;  /* 0x0000009c0003b210 */ /* 0x000fc80007f1e0ff */
[----:B------:R-:W-:Y:S02]  /*2ef0*/  @!P3 LEA.HI.X.SX32 R5, R0, R153, 0x1, P0 ;  /* 0x000000990005b211 */ /* 0x000fe400000f0eff */
[----:B------:R-:W-:-:S04]  /*2f00*/  @!P3 LEA R4, P0, R3, c[0x0][0x2a0], 0x2 ;  /* 0x0000a8000304ba11 */ /* 0x000fc800078010ff */
[----:B------:R-:W-:-:S05]  /*2f10*/  @!P3 LEA.HI.X R5, R3, c[0x0][0x2a4], R5, 0x2, P0 ;  /* 0x0000a9000305ba11 */ /* 0x000fca00000f1405 */
[----:B------:R-:W2:Y:S01]  /*2f20*/  @!P3 LDG.E R220, [R4.64] ;  /* 0x0000000604dcb981 */ /* 0x000ea2000c1e1900 */
[----:B------:R-:W-:-:S04]  /*2f30*/  IMAD.MOV R0, RZ, RZ, -R0 ;  /* 0x000000ffff007224 */ /* 0x000fc800078e0a00 */
[----:B------:R-:W-:-:S04]  /*2f40*/  IMAD R233, R0, c[0x0][0x2b8], R2 ;  /* 0x0000ae0000e97a24 */ /* 0x000fc800078e0202 */
[----:B------:R-:W-:Y:S01]  /*2f50*/  IMAD.WIDE.U32 R2, R233, c[0x0][0x1e0], RZ ;  /* 0x00007800e9027a25 */ /* 0x000fe200078e00ff */
[----:B------:R-:W-:-:S05]  /*2f60*/  SHF.R.S32.HI R0, RZ, 0x1f, R233 ;  /* 0x0000001fff007819 */ /* 0x000fca00000114e9 */
[----:B------:R-:W-:-:S04]  /*2f70*/  IMAD R0, R0, c[0x0][0x1e0], RZ ;  /* 0x0000780000007a24 */ /* 0x000fc800078e02ff */
[----:B------:R-:W-:-:S05]  /*2f80*/  IMAD R0, R233, c[0x0][0x1e4], R0 ;  /* 0x00007900e9007a24 */ /* 0x000fca00078e0200 */
[----:B------:R-:W-:Y:S02]  /*2f90*/  IADD3 R3, R3, R0, RZ ;  /* 0x0000000003037210 */ /* 0x000fe40007ffe0ff */
[----:B--2---:R-:W-:-:S03]  /*2fa0*/  SHF.R.S32.HI R0, RZ, 0x1f, R220 ;  /* 0x0000001fff007819 */ /* 0x004fc600000114dc */
[----:B------:R-:W-:-:S04]  /*2fb0*/  IMAD.WIDE.U32 R2, R220, c[0x0][0x1f0], R2 ;  /* 0x00007c00dc027a25 */ /* 0x000fc800078e0002 */
[----:B------:R-:W-:Y:S01]  /*2fc0*/  IMAD R4, R0, c[0x0][0x1f0], RZ ;  /* 0x00007c0000047a24 */ /* 0x000fe200078e02ff */
[----:B------:R-:W-:-:S03]  /*2fd0*/  IADD3 R0, P1, R154, R2, RZ ;  /* 0x000000029a007210 */ /* 0x000fc60007f3e0ff */
[----:B------:R-:W-:Y:S01]  /*2fe0*/  IMAD R2, R220, c[0x0][0x1f4], R4 ;  /* 0x00007d00dc027a24 */ /* 0x000fe200078e0204 */
[----:B------:R-:W-:-:S04]  /*2ff0*/  LEA R12, P0, R0, c[0x0][0x1c8], 0x1 ;  /* 0x00007200000c7a11 */ /* 0x000fc800078008ff */
[----:B------:R-:W-:-:S04]  /*3000*/  IADD3.X R2, R148, R3, R2, P1, !PT ;  /* 0x0000000394027210 */ /* 0x000fc80000ffe402 */
[----:B------:R-:W-:Y:S01]  /*3010*/  LEA.HI.X R5, R0, c[0x0][0x1cc], R2, 0x1, P0 ;  /* 0x0000730000057a11 */ /* 0x000fe200000f0c02 */
[----:B------:R-:W-:Y:S05]  /*3020*/  BRA.DIV ~URZ, `(.L_x_609) ;  /* 0x0000cfa27f007947 */ /* 0x000fea000b800000 */
[----:B------:R1:W2:Y:S02]  /*3030*/  SHFL.IDX PT, R4, R5, RZ, 0x1c1f ;  /* 0x001c1fff05047589 */ /* 0x0002a400000e0000 */
.L_x_671:
[----:B------:R-:W-:Y:S05]  /*3040*/  BRA.DIV ~URZ, `(.L_x_610) ;  /* 0x0000cff27f007947 */ /* 0x000fea000b800000 */
[----:B------:R-:W3:Y:S01]  /*3050*/  SHFL.IDX PT, R0, R12, RZ, 0x1c1f ;  /* 0x001c1fff0c007589 */ /* 0x000ee200000e0000 */
[C---:B------:R-:W-:Y:S02]  /*3060*/  IADD3 R8, R218.reuse, 0x40, RZ ;  /* 0x00000040da087810 */ /* 0x040fe40007ffe0ff */
[----:B------:R-:W-:Y:S02]  /*3070*/  ISETP.GE.AND P2, PT, R218, c[0x0][0x1d4], PT ;  /* 0x00007500da007a0c */ /* 0x000fe40003f46270 */
[----:B------:R-:W-:Y:S02]  /*3080*/  ISETP.GE.AND P1, PT, R252, c[0x0][0x1d4], PT ;  /* 0x00007500fc007a0c */ /* 0x000fe40003f26270 */
[----:B------:R-:W-:Y:S02]  /*3090*/  SEL R11, RZ, 0x10, P2 ;  /* 0x00000010ff0b7807 */ /* 0x000fe40001000000 */
[----:B------:R-:W-:-:S02]  /*30a0*/  SEL R10, RZ, 0x10, P1 ;  /* 0x00000010ff0a7807 */ /* 0x000fc40000800000 */
[C---:B---3--:R-:W-:Y:S02]  /*30b0*/  IADD3 R6, P0, R0.reuse, R150, RZ ;  /* 0x0000009600067210 */ /* 0x048fe40007f1e0ff */
[----:B------:R-:W-:-:S03]  /*30c0*/  IADD3 R2, P6, R0, R151, RZ ;  /* 0x0000009700027210 */ /* 0x000fc60007fde0ff */
[----:B--2---:R-:W-:Y:S01]  /*30d0*/  IMAD.X R7, R4, 0x1, R140, P0 ;  /* 0x0000000104077824 */ /* 0x004fe200000e068c */
[----:B------:R-:W-:Y:S01]  /*30e0*/  ISETP.GE.AND P0, PT, R8, c[0x0][0x1d4], PT ;  /* 0x0000750008007a0c */ /* 0x000fe20003f06270 */
[----:B------:R-:W-:Y:S01]  /*30f0*/  IMAD.X R3, R4, 0x1, R141, P6 ;  /* 0x0000000104037824 */ /* 0x000fe200030e068d */
[----:B------:R-:W-:Y:S02]  /*3100*/  IADD3 R8, P6, R0, R152, RZ ;  /* 0x0000009800087210 */ /* 0x000fe40007fde0ff */
[----:B------:R-:W-:Y:S01]  /*3110*/  @!PT LDS RZ, [RZ] ;  /* 0x00000000fffff984 */ /* 0x000fe20000000800 */
[----:B------:R-:W-:Y:S01]  /*3120*/  @!PT LDS RZ, [RZ] ;  /* 0x00000000fffff984 */ /* 0x000fe20000000800 */
[----:B------:R2:W-:Y:S03]  /*3130*/  LDGSTS.E.BYPASS.LTC128B.128 [R219+0x3100], [R6.64], !P2 ;  /* 0x0310000006db7fae */ /* 0x0005e6000d101d46 */
[----:B------:R-:W-:Y:S01]  /*3140*/  IMAD.X R9, R4, 0x1, R142, P6 ;  /* 0x0000000104097824 */ /* 0x000fe200030e068e */
[----:B------:R2:W-:Y:S04]  /*3150*/  LDGSTS.E.BYPASS.LTC128B.128 [R219+0x4100], [R2.64], !P1 ;  /* 0x0410000002db7fae */ /* 0x0005e8000c901d46 */
[----:B------:R-:W3:Y:S04]  /*3160*/  SHFL.IDX PT, R0, R12, 0x1, 0x1c1f ;  /* 0x003c1f000c007f89 */ /* 0x000ee800000e0000 */
[----:B------:R2:W-:Y:S04]  /*3170*/  LDGSTS.E.BYPASS.LTC128B.128 [R219+0x5100], [R8.64], !P0 ;  /* 0x0510000008db7fae */ /* 0x0005e8000c101d46 */
[----:B------:R4:W1:Y:S02]  /*3180*/  SHFL.IDX PT, R4, R5, 0x1, 0x1c1f ;  /* 0x003c1f0005047f89 */ /* 0x00086400000e0000 */
[----:B-1--4-:R-:W-:-:S02]  /*3190*/  SEL R5, RZ, 0x10, P0 ;  /* 0x00000010ff057807 */ /* 0x012fc40000000000 */
.L_x_672:
[----:B--23--:R-:W-:Y:S02]  /*31a0*/  IADD3 R2, -R11, 0x10, RZ ;  /* 0x000000100b027810 */ /* 0x00cfe40007ffe1ff */
[----:B------:R-:W-:-:S02]  /*31b0*/  IADD3 R3, -R10, 0x10, RZ ;  /* 0x000000100a037810 */ /* 0x000fc40007ffe1ff */
[----:B------:R-:W-:Y:S02]  /*31c0*/  LOP3.LUT R2, R2, 0xf, RZ, 0xc0, !PT ;  /* 0x0000000f02027812 */ /* 0x000fe400078ec0ff */
[----:B------:R-:W-:Y:S02]  /*31d0*/  IADD3 R6, -R5, 0x10, RZ ;  /* 0x0000001005067810 */ /* 0x000fe40007ffe1ff */
[----:B------:R-:W-:Y:S02]  /*31e0*/  LOP3.LUT R3, R3, 0xf, RZ, 0xc0, !PT ;  /* 0x0000000f03037812 */ /* 0x000fe400078ec0ff */
[-C--:B------:R-:W-:Y:S02]  /*31f0*/  IADD3 R8, P1, P0, R2, R0.reuse, R150 ;  /* 0x0000000002087210 */ /* 0x080fe4000783e096 */
[----:B------:R-:W-:Y:S02]  /*3200*/  LOP3.LUT R2, R6, 0xf, RZ, 0xc0, !PT ;  /* 0x0000000f06027812 */ /* 0x000fe400078ec0ff */
[----:B------:R-:W-:-:S02]  /*3210*/  IADD3 R6, P6, P2, R3, R0, R151 ;  /* 0x0000000003067210 */ /* 0x000fc40007ade097 */
[----:B------:R-:W-:Y:S02]  /*3220*/  IADD3.X R9, RZ, R4, R140, P1, P0 ;  /* 0x00000004ff097210 */ /* 0x000fe40000fe048c */
[----:B------:R-:W-:Y:S02]  /*3230*/  IADD3 R2, P1, P0, R2, R0, R152 ;  /* 0x0000000002027210 */ /* 0x000fe4000783e098 */
[-C--:B------:R-:W-:Y:S02]  /*3240*/  IADD3.X R7, RZ, R4.reuse, R141, P6, P2 ;  /* 0x00000004ff077210 */ /* 0x080fe400037e448d */
[----:B------:R-:W-:Y:S02]  /*3250*/  ISETP.NE.U32.AND P6, PT, R11, RZ, PT ;  /* 0x000000ff0b00720c */ /* 0x000fe40003fc5070 */
[----:B------:R-:W-:Y:S02]  /*3260*/  ISETP.NE.U32.AND P2, PT, R10, RZ, PT ;  /* 0x000000ff0a00720c */ /* 0x000fe40003f45070 */
[----:B------:R-:W-:-:S02]  /*3270*/  IADD3.X R3, RZ, R4, R142, P1, P0 ;  /* 0x00000004ff037210 */ /* 0x000fc40000fe048e */
[----:B------:R-:W-:-:S07]  /*3280*/  ISETP.NE.U32.AND P0, PT, R5, RZ, PT ;  /* 0x000000ff0500720c */ /* 0x000fce0003f05070 */
[----:B------:R-:W-:Y:S01]  /*3290*/  @!PT LDS RZ, [RZ] ;  /* 0x00000000fffff984 */ /* 0x000fe20000000800 */
[----:B------:R-:W-:Y:S01]  /*32a0*/  @!PT LDS RZ, [RZ] ;  /* 0x00000000fffff984 */ /* 0x000fe20000000800 */
[----:B------:R-:W-:Y:S01]  /*32b0*/  @!PT LDS RZ, [RZ] ;  /* 0x00000000fffff984 */ /* 0x000fe20000000800 */
[----:B------:R1:W-:Y:S04]  /*32c0*/  LDGSTS.E.BYPASS.LTC128B.128.ZFILL [R219+0x3900], [R8.64], P6 ;  /* 0x0390000008db7fae */ /* 0x0003e8000b141d46 */
[----:B------:R1:W-:Y:S04]  /*32d0*/  LDGSTS.E.BYPASS.LTC128B.128.ZFILL [R219+0x4900], [R6.64], P2 ;  /* 0x0490000006db7fae */ /* 0x0003e80009141d46 */
[----:B------:R1:W-:Y:S02]  /*32e0*/  LDGSTS.E.BYPASS.LTC128B.128.ZFILL [R219+0x5900], [R2.64], P0 ;  /* 0x0590000002db7fae */ /* 0x0003e40008141d46 */
.L_x_608:
[----:B------:R-:W-:Y:S05]  /*32f0*/  BSYNC B0 ;  /* 0x0000000000007941 */ /* 0x000fea0003800000 */
.L_x_607:
[----:B-1----:R-:W2:Y:S04]  /*3300*/  LDL R3, [R1+0x40] ;  /* 0x0000400001037983 */ /* 0x002ea80000100800 */
[----:B------:R-:W2:Y:S04]  /*3310*/  LDL R0, [R1+0x50] ;  /* 0x0000500001007983 */ /* 0x000ea80000100800 */
[----:B------:R-:W3:Y:S01]  /*3320*/  LDL R6, [R1+0x4c] ;  /* 0x00004c0001067983 */ /* 0x000ee20000100800 */
[----:B------:R-:W-:-:S02]  /*3330*/  MOV R2, 0xffffffc0 ;  /* 0xffffffc000027802 */ /* 0x000fc40000000f00 */
[----:B------:R-:W-:Y:S01]  /*3340*/  MOV R4, c[0x0][0x2ac] ;  /* 0x0000ab0000047a02 */ /* 0x000fe20000000f00 */
[----:B------:R-:W0:Y:S02]  /*3350*/  LDGDEPBAR ;  /* 0x00000000000079af */ /* 0x000e240000000000 */
[----:B------:R-:W-:-:S04]  /*3360*/  IMAD R2, R221, R2, 0x41 ;  /* 0x00000041dd027424 */ /* 0x000fc800078e0202 */
[----:B------:R-:W-:Y:S01]  /*3370*/  IMAD R2, R4, c[0x0][0x1d0], R2 ;  /* 0x0000740004027a24 */ /* 0x000fe200078e0202 */
[----:B--2---:R-:W-:Y:S02]  /*3380*/  IADD3 R0, R0, R3, RZ ;  /* 0x0000000300007210 */ /* 0x004fe40007ffe0ff */
[----:B---3--:R-:W-:-:S03]  /*3390*/  IADD3 R5, -R6, R143, RZ ;  /* 0x0000008f06057210 */ /* 0x008fc60007ffe1ff */
[----:B------:R-:W-:Y:S01]  /*33a0*/  @P5 IMAD.HI.U32 R3, R0, c[0x0][0x2c8], RZ ;  /* 0x0000b20000035a27 */ /* 0x000fe200078e00ff */
[----:B------:R-:W-:-:S04]  /*33b0*/  IADD3 R4, R2, -c[0x0][0x168], -R6 ;  /* 0x80005a0002047a10 */ /* 0x000fc80007ffe806 */
[----:B------:R-:W-:Y:S01]  /*33c0*/  @P5 SHF.R.U32.HI R0, RZ, c[0x0][0x2cc], R3 ;  /* 0x0000b300ff005a19 */ /* 0x000fe20000011603 */
[----:B------:R-:W-:Y:S05]  /*33d0*/  BRA.DIV ~URZ, `(.L_x_611) ;  /* 0x0000ceb27f007947 */ /* 0x000fea000b800000 */
[----:B------:R1:W2:Y:S02]  /*33e0*/  SHFL.IDX PT, R2, R0, RZ, 0x1c1f ;  /* 0x001c1fff00027589 */ /* 0x0002a400000e0000 */
.L_x_673:
[----:B--2---:R-:W-:-:S05]  /*33f0*/  IMAD.IADD R2, R4, 0x1, R2 ;  /* 0x0000000104027824 */ /* 0x004fca00078e0202 */
[----:B------:R-:W-:-:S04]  /*3400*/  IMNMX R2, R5, R2, PT ;  /* 0x0000000205027217 */ /* 0x000fc80003800200 */
[C---:B------:R-:W-:Y:S02]  /*3410*/  ISETP.GT.AND P6, PT, R2.reuse, RZ, PT ;  /* 0x000000ff0200720c */ /* 0x040fe40003fc4270 */
[C---:B------:R-:W-:Y:S02]  /*3420*/  ISETP.GT.AND P2, PT, R2.reuse, 0x1, PT ;  /* 0x000000010200780c */ /* 0x040fe40003f44270 */
[C---:B------:R-:W-:Y:S02]  /*3430*/  ISETP.GT.AND P1, PT, R2.reuse, 0x8, PT ;  /* 0x000000080200780c */ /* 0x040fe40003f24270 */
[----:B------:R-:W-:Y:S02]  /*3440*/  ISETP.GT.AND P0, PT, R2, 0x9, PT ;  /* 0x000000090200780c */ /* 0x000fe40003f04270 */
[----:B------:R-:W-:Y:S02]  /*3450*/  FSEL R7, R60, -INF , P6 ;  /* 0xff8000003c077808 */ /* 0x000fe40003000000 */
[----:B------:R-:W-:-:S02]  /*3460*/  FSEL R8, R61, -INF , P2 ;  /* 0xff8000003d087808 */ /* 0x000fc40001000000 */
[----:B------:R-:W-:Y:S02]  /*3470*/  FSEL R11, R56, -INF , P1 ;  /* 0xff800000380b7808 */ /* 0x000fe40000800000 */
[----:B------:R-:W-:Y:S02]  /*3480*/  FSEL R12, R57, -INF , P0 ;  /* 0xff800000390c7808 */ /* 0x000fe40000000000 */
[C---:B------:R-:W-:Y:S02]  /*3490*/  ISETP.GT.AND P6, PT, R2.reuse, 0x10, PT ;  /* 0x000000100200780c */ /* 0x040fe40003fc4270 */
[C---:B------:R-:W-:Y:S02]  /*34a0*/  ISETP.GT.AND P2, PT, R2.reuse, 0x11, PT ;  /* 0x000000110200780c */ /* 0x040fe40003f44270 */
[C---:B------:R-:W-:Y:S02]  /*34b0*/  ISETP.GT.AND P1, PT, R2.reuse, 0x18, PT ;  /* 0x000000180200780c */ /* 0x040fe40003f24270 */
[----:B------:R-:W-:-:S02]  /*34c0*/  ISETP.GT.AND P0, PT, R2, 0x19, PT ;  /* 0x000000190200780c */ /* 0x000fc40003f04270 */
[----:B------:R-:W-:Y:S02]  /*34d0*/  FSEL R13, R52, -INF , P6 ;  /* 0xff800000340d7808 */ /* 0x000fe40003000000 */
[----:B------:R-:W-:Y:S02]  /*34e0*/  FSEL R15, R53, -INF , P2 ;  /* 0xff800000350f7808 */ /* 0x000fe40001000000 */
[----:B------:R-:W-:Y:S02]  /*34f0*/  FSEL R20, R48, -INF , P1 ;  /* 0xff80000030147808 */ /* 0x000fe40000800000 */
[----:B------:R-:W-:Y:S02]  /*3500*/  FSEL R23, R49, -INF , P0 ;  /* 0xff80000031177808 */ /* 0x000fe40000000000 */
[C---:B------:R-:W-:Y:S02]  /*3510*/  ISETP.GT.AND P6, PT, R2.reuse, 0x20, PT ;  /* 0x000000200200780c */ /* 0x040fe40003fc4270 */
[----:B------:R-:W-:-:S02]  /*3520*/  ISETP.GT.AND P2, PT, R2, 0x21, PT ;  /* 0x000000210200780c */ /* 0x000fc40003f44270 */
[C---:B------:R-:W-:Y:S02]  /*3530*/  ISETP.GT.AND P1, PT, R2.reuse, 0x28, PT ;  /* 0x000000280200780c */ /* 0x040fe40003f24270 */
[----:B------:R-:W-:Y:S02]  /*3540*/  ISETP.GT.AND P0, PT, R2, 0x29, PT ;  /* 0x000000290200780c */ /* 0x000fe40003f04270 */
[----:B------:R-:W-:Y:S02]  /*3550*/  FSEL R167, R44, -INF , P6 ;  /* 0xff8000002ca77808 */ /* 0x000fe40003000000 */
[----:B------:R-:W-:Y:S02]  /*3560*/  FSEL R166, R45, -INF , P2 ;  /* 0xff8000002da67808 */ /* 0x000fe40001000000 */
[----:B------:R-:W-:Y:S02]  /*3570*/  FSEL R165, R40, -INF , P1 ;  /* 0xff80000028a57808 */ /* 0x000fe40000800000 */
[----:B------:R-:W-:-:S02]  /*3580*/  FSEL R164, R41, -INF , P0 ;  /* 0xff80000029a47808 */ /* 0x000fc40000000000 */
[C---:B------:R-:W-:Y:S02]  /*3590*/  ISETP.GT.AND P6, PT, R2.reuse, 0x30, PT ;  /* 0x000000300200780c */ /* 0x040fe40003fc4270 */
[C---:B------:R-:W-:Y:S02]  /*35a0*/  ISETP.GT.AND P2, PT, R2.reuse, 0x31, PT ;  /* 0x000000310200780c */ /* 0x040fe40003f44270 */
[C---:B------:R-:W-:Y:S02]  /*35b0*/  ISETP.GT.AND P1, PT, R2.reuse, 0x38, PT ;  /* 0x000000380200780c */ /* 0x040fe40003f24270 */
[----:B------:R-:W-:Y:S02]  /*35c0*/  ISETP.GT.AND P0, PT, R2, 0x39, PT ;  /* 0x000000390200780c */ /* 0x000fe40003f04270 */
[----:B------:R-:W-:Y:S02]  /*35d0*/  FSEL R195, R32, -INF , P6 ;  /* 0xff80000020c37808 */ /* 0x000fe40003000000 */
[----:B------:R-:W-:-:S02]  /*35e0*/  FSEL R194, R33, -INF , P2 ;  /* 0xff80000021c27808 */ /* 0x000fc40001000000 */
[----:B------:R-:W-:Y:S02]  /*35f0*/  FSEL R193, R28, -INF , P1 ;  /* 0xff8000001cc17808 */ /* 0x000fe40000800000 */
[----:B------:R-:W-:Y:S01]  /*3600*/  FSEL R192, R29, -INF , P0 ;  /* 0xff8000001dc07808 */ /* 0x000fe20000000000 */
[----:B------:R-:W-:Y:S05]  /*3610*/  BRA.DIV ~URZ, `(.L_x_612) ;  /* 0x0000cce27f007947 */ /* 0x000fea000b800000 */
[----:B------:R-:W2:Y:S04]  /*3620*/  SHFL.IDX PT, R3, R0, 0x1, 0x1c1f ;  /* 0x003c1f0000037f89 */ /* 0x000ea800000e0000 */
[----:B------:R-:W3:Y:S04]  /*3630*/  SHFL.IDX PT, R2, R0, 0x2, 0x1c1f ;  /* 0x005c1f0000027f89 */ /* 0x000ee800000e0000 */
[----:B-1----:R-:W1:Y:S01]  /*3640*/  SHFL.IDX PT, R0, R0, 0x3, 0x1c1f ;  /* 0x007c1f0000007f89 */ /* 0x002e6200000e0000 */
[----:B--2---:R-:W-:-:S02]  /*3650*/  IMAD.IADD R3, R4, 0x1, R3 ;  /* 0x0000000104037824 */ /* 0x004fc400078e0203 */
[----:B---3--:R-:W-:-:S03]  /*3660*/  IMAD.IADD R2, R4, 0x1, R2 ;  /* 0x0000000104027824 */ /* 0x008fc600078e0202 */
[----:B------:R-:W-:Y:S01]  /*3670*/  IMNMX R3, R5, R3, PT ;  /* 0x0000000305037217 */ /* 0x000fe20003800200 */
[----:B-1----:R-:W-:-:S03]  /*3680*/  IMAD.IADD R0, R4, 0x1, R0 ;  /* 0x0000000104007824 */ /* 0x002fc600078e0200 */
[C---:B------:R-:W-:Y:S02]  /*3690*/  ISETP.GT.AND P0, PT, R3.reuse, 0x9, PT ;  /* 0x000000090300780c */ /* 0x040fe40003f04270 */
[----:B------:R-:W-:Y:S02]  /*36a0*/  ISETP.GT.AND P1, PT, R3, 0x8, PT ;  /* 0x000000080300780c */ /* 0x000fe40003f24270 */
[----:B------:R-:W-:Y:S02]  /*36b0*/  FSEL R18, R59, -INF , P0 ;  /* 0xff8000003b127808 */ /* 0x000fe40000000000 */
[----:B------:R-:W-:Y:S02]  /*36c0*/  ISETP.GT.AND P0, PT, R3, 0x19, PT ;  /* 0x000000190300780c */ /* 0x000fe40003f04270 */
[----:B------:R-:W-:Y:S02]  /*36d0*/  FSEL R14, R58, -INF , P1 ;  /* 0xff8000003a0e7808 */ /* 0x000fe40000800000 */
[----:B------:R-:W-:-:S02]  /*36e0*/  FSEL R26, R51, -INF , P0 ;  /* 0xff800000331a7808 */ /* 0x000fc40000000000 */
[C---:B------:R-:W-:Y:S02]  /*36f0*/  ISETP.GT.AND P0, PT, R3.reuse, 0x29, PT ;  /* 0x000000290300780c */ /* 0x040fe40003f04270 */
[----:B------:R-:W-:Y:S02]  /*3700*/  ISETP.GT.AND P1, PT, R3, 0x18, PT ;  /* 0x000000180300780c */ /* 0x000fe40003f24270 */
[----:B------:R-:W-:Y:S02]  /*3710*/  FSEL R145, R43, -INF , P0 ;  /* 0xff8000002b917808 */ /* 0x000fe40000000000 */
[----:B------:R-:W-:Y:S02]  /*3720*/  ISETP.GT.AND P0, PT, R3, 0x31, PT ;  /* 0x000000310300780c */ /* 0x000fe40003f04270 */
[----:B------:R-:W-:Y:S02]  /*3730*/  IMNMX R2, R5, R2, PT ;  /* 0x0000000205027217 */ /* 0x000fe40003800200 */
[----:B------:R-:W-:-:S02]  /*3740*/  FSEL R25, R50, -INF , P1 ;  /* 0xff80000032197808 */ /* 0x000fc40000800000 */
[----:B------:R-:W-:Y:S02]  /*3750*/  ISETP.GT.AND P1, PT, R3, 0x28, PT ;  /* 0x000000280300780c */ /* 0x000fe40003f24270 */
[----:B------:R-:W-:Y:S02]  /*3760*/  FSEL R190, R35, -INF , P0 ;  /* 0xff80000023be7808 */ /* 0x000fe40000000000 */
[----:B------:R-:W-:Y:S02]  /*3770*/  ISETP.GT.AND P2, PT, R3, 0x1, PT ;  /* 0x000000010300780c */ /* 0x000fe40003f44270 */
[----:B------:R-:W-:Y:S02]  /*3780*/  ISETP.GT.AND P0, PT, R2, RZ, PT ;  /* 0x000000ff0200720c */ /* 0x000fe40003f04270 */
[----:B------:R-:W-:Y:S02]  /*3790*/  IMNMX R0, R5, R0, PT ;  /* 0x0000000005007217 */ /* 0x000fe40003800200 */
[----:B------:R-:W-:-:S02]  /*37a0*/  FSEL R146, R42, -INF , P1 ;  /* 0xff8000002a927808 */ /* 0x000fc40000800000 */
[----:B------:R-:W-:Y:S02]  /*37b0*/  FSEL R10, R63, -INF , P2 ;  /* 0xff8000003f0a7808 */ /* 0x000fe40001000000 */
[C---:B------:R-:W-:Y:S02]  /*37c0*/  ISETP.GT.AND P1, PT, R3.reuse, 0x39, PT ;  /* 0x000000390300780c */ /* 0x040fe40003f24270 */
[----:B------:R-:W-:Y:S02]  /*37d0*/  FSEL R22, R100, -INF , P0 ;  /* 0xff80000064167808 */ /* 0x000fe40000000000 */
[----:B------:R-:W-:Y:S02]  /*37e0*/  ISETP.GT.AND P2, PT, R3, 0x11, PT ;  /* 0x000000110300780c */ /* 0x000fe40003f44270 */
[----:B------:R-:W-:Y:S02]  /*37f0*/  ISETP.GT.AND P0, PT, R0, 0x1, PT ;  /* 0x000000010000780c */ /* 0x000fe40003f04270 */
[----:B------:R-:W-:-:S02]  /*3800*/  FSEL R188, R31, -INF , P1 ;  /* 0xff8000001fbc7808 */ /* 0x000fc40000800000 */
[----:B------:R-:W-:Y:S02]  /*3810*/  FSEL R21, R55, -INF , P2 ;  /* 0xff80000037157808 */ /* 0x000fe40001000000 */
[----:B------:R-:W-:Y:S02]  /*3820*/  FSEL R31, R103, -INF , P0 ;  /* 0xff800000671f7808 */ /* 0x000fe40000000000 */
[----:B------:R-:W-:Y:S02]  /*3830*/  ISETP.GT.AND P2, PT, R3, 0x21, PT ;  /* 0x000000210300780c */ /* 0x000fe40003f44270 */
[----:B------:R-:W-:Y:S02]  /*3840*/  ISETP.GT.AND P0, PT, R2, 0x9, PT ;  /* 0x000000090200780c */ /* 0x000fe40003f04270 */
[----:B------:R-:W-:Y:S02]  /*3850*/  FSEL R150, R47, -INF , P2 ;  /* 0xff8000002f967808 */ /* 0x000fe40001000000 */
[----:B------:R-:W-:-:S02]  /*3860*/  FSEL R28, R97, -INF , P0 ;  /* 0xff800000611c7808 */ /* 0x000fc40000000000 */
[C---:B------:R-:W-:Y:S02]  /*3870*/  ISETP.GT.AND P2, PT, R3.reuse, 0x38, PT ;  /* 0x000000380300780c */ /* 0x040fe40003f44270 */
[C---:B------:R-:W-:Y:S02]  /*3880*/  ISETP.GT.AND P1, PT, R2.reuse, 0x1, PT ;  /* 0x000000010200780c */ /* 0x040fe40003f24270 */
[----:B------:R-:W-:Y:S02]  /*3890*/  ISETP.GT.AND P0, PT, R2, 0x10, PT ;  /* 0x000000100200780c */ /* 0x000fe40003f04270 */
[----:B------:R-:W-:Y:S02]  /*38a0*/  ISETP.GT.AND P6, PT, R3, RZ, PT ;  /* 0x000000ff0300720c */ /* 0x000fe40003fc4270 */
[----:B------:R-:W-:Y:S02]  /*38b0*/  FSEL R189, R30, -INF , P2 ;  /* 0xff8000001ebd7808 */ /* 0x000fe40001000000 */
[----:B------:R-:W-:-:S02]  /*38c0*/  FSEL R24, R101, -INF , P1 ;  /* 0xff80000065187808 */ /* 0x000fc40000800000 */
[----:B------:R-:W-:Y:S02]  /*38d0*/  FSEL R29, R92, -INF , P0 ;  /* 0xff8000005c1d7808 */ /* 0x000fe40000000000 */
[----:B------:R-:W-:Y:S02]  /*38e0*/  ISETP.GT.AND P2, PT, R0, RZ, PT ;  /* 0x000000ff0000720c */ /* 0x000fe40003f44270 */
[----:B------:R-:W-:Y:S02]  /*38f0*/  ISETP.GT.AND P1, PT, R2, 0x8, PT ;  /* 0x000000080200780c */ /* 0x000fe40003f24270 */
[----:B------:R-:W-:Y:S02]  /*3900*/  ISETP.GT.AND P0, PT, R0, 0x11, PT ;  /* 0x000000110000780c */ /* 0x000fe40003f04270 */
[----:B------:R-:W-:Y:S02]  /*3910*/  FSEL R9, R62, -INF , P6 ;  /* 0xff8000003e097808 */ /* 0x000fe40003000000 */
[----:B------:R-:W-:-:S02]  /*3920*/  ISETP.GT.AND P6, PT, R3, 0x10, PT ;  /* 0x000000100300780c */ /* 0x000fc40003fc4270 */
[----:B------:R-:W-:Y:S02]  /*3930*/  FSEL R30, R102, -INF , P2 ;  /* 0xff800000661e7808 */ /* 0x000fe40001000000 */
[----:B------:R-:W-:Y:S02]  /*3940*/  FSEL R27, R96, -INF , P1 ;  /* 0xff800000601b7808 */ /* 0x000fe40000800000 */
[----:B------:R-:W-:Y:S02]  /*3950*/  FSEL R42, R95, -INF , P0 ;  /* 0xff8000005f2a7808 */ /* 0x000fe40000000000 */
[C---:B------:R-:W-:Y:S02]  /*3960*/  ISETP.GT.AND P2, PT, R0.reuse, 0x8, PT ;  /* 0x000000080000780c */ /* 0x040fe40003f44270 */
[----:B------:R-:W-:Y:S02]  /*3970*/  ISETP.GT.AND P1, PT, R0, 0x9, PT ;  /* 0x000000090000780c */ /* 0x000fe40003f24270 */
[----:B------:R-:W-:-:S02]  /*3980*/  ISETP.GT.AND P0, PT, R2, 0x19, PT ;  /* 0x000000190200780c */ /* 0x000fc40003f04270 */
[----:B------:R-:W-:Y:S02]  /*3990*/  FSEL R19, R54, -INF , P6 ;  /* 0xff80000036137808 */ /* 0x000fe40003000000 */
[----:B------:R-:W-:Y:S02]  /*39a0*/  ISETP.GT.AND P6, PT, R3, 0x20, PT ;  /* 0x000000200300780c */ /* 0x000fe40003fc4270 */
[----:B------:R-:W-:Y:S02]  /*39b0*/  FSEL R33, R98, -INF , P2 ;  /* 0xff80000062217808 */ /* 0x000fe40001000000 */
[----:B------:R-:W-:Y:S02]  /*39c0*/  FSEL R35, R99, -INF , P1 ;  /* 0xff80000063237808 */ /* 0x000fe40000800000 */
[----:B------:R-:W-:Y:S02]  /*39d0*/  FSEL R41, R89, -INF , P0 ;  /* 0xff80000059297808 */ /* 0x000fe40000000000 */
[----:B------:R-:W-:-:S02]  /*39e0*/  ISETP.GT.AND P2, PT, R2, 0x11, PT ;  /* 0x000000110200780c */ /* 0x000fc40003f44270 */
[C---:B------:R-:W-:Y:S02]  /*39f0*/  ISETP.GT.AND P1, PT, R0.reuse, 0x10, PT ;  /* 0x000000100000780c */ /* 0x040fe40003f24270 */
[----:B------:R-:W-:Y:S02]  /*3a00*/  ISETP.GT.AND P0, PT, R0, 0x18, PT ;  /* 0x000000180000780c */ /* 0x000fe40003f04270 */
[----:B------:R-:W-:Y:S02]  /*3a10*/  FSEL R151, R46, -INF , P6 ;  /* 0xff8000002e977808 */ /* 0x000fe40003000000 */
[----:B------:R-:W-:Y:S02]  /*3a20*/  ISETP.GT.AND P6, PT, R3, 0x30, PT ;  /* 0x000000300300780c */ /* 0x000fe40003fc4270 */
[----:B------:R-:W-:Y:S02]  /*3a30*/  FSEL R32, R93, -INF , P2 ;  /* 0xff8000005d207808 */ /* 0x000fe40001000000 */
[----:B------:R-:W-:-:S02]  /*3a40*/  FSEL R40, R94, -INF , P1 ;  /* 0xff8000005e287808 */ /* 0x000fc40000800000 */
[----:B------:R-:W-:Y:S02]  /*3a50*/  FSEL R43, R90, -INF , P0 ;  /* 0xff8000005a2b7808 */ /* 0x000fe40000000000 */
[C---:B------:R-:W-:Y:S02]  /*3a60*/  ISETP.GT.AND P2, PT, R2.reuse, 0x18, PT ;  /* 0x000000180200780c */ /* 0x040fe40003f44270 */
[----:B------:R-:W-:Y:S02]  /*3a70*/  ISETP.GT.AND P1, PT, R2, 0x20, PT ;  /* 0x000000200200780c */ /* 0x000fe40003f24270 */
[----:B------:R-:W-:Y:S02]  /*3a80*/  ISETP.GT.AND P0, PT, R0, 0x21, PT ;  /* 0x000000210000780c */ /* 0x000fe40003f04270 */
[----:B------:R-:W-:Y:S02]  /*3a90*/  FSEL R191, R34, -INF , P6 ;  /* 0xff80000022bf7808 */ /* 0x000fe40003000000 */
[----:B------:R-:W-:-:S02]  /*3aa0*/  FSEL R34, R88, -INF , P2 ;  /* 0xff80000058227808 */ /* 0x000fc40001000000 */
[----:B------:R-:W-:Y:S02]  /*3ab0*/  FSEL R138, R84, -INF , P1 ;  /* 0xff800000548a7808 */ /* 0x000fe40000800000 */
[----:B------:R-:W-:Y:S02]  /*3ac0*/  FSEL R125, R87, -INF , P0 ;  /* 0xff800000577d7808 */ /* 0x000fe40000000000 */
[C---:B------:R-:W-:Y:S02]  /*3ad0*/  ISETP.GT.AND P2, PT, R0.reuse, 0x19, PT ;  /* 0x000000190000780c */ /* 0x040fe40003f44270 */
[----:B------:R-:W-:Y:S02]  /*3ae0*/  ISETP.GT.AND P1, PT, R0, 0x20, PT ;  /* 0x000000200000780c */ /* 0x000fe40003f24270 */
        /* <DEDUP_REMOVED lines=10> */
[----:B------:R-:W-:Y:S02]  /*3b90*/  FMNMX.FTZ R3, R7, R8, !PT ;  /* 0x0000000807037209 */ /* 0x000fe40007810000 */
[----:B------:R-:W-:Y:S02]  /*3ba0*/  FSEL R136, R80, -INF , P2 ;  /* 0xff80000050887808 */ /* 0x000fe40001000000 */
[----:B------:R-:W-:Y:S02]  /*3bb0*/  FSEL R139, R81, -INF , P1 ;  /* 0xff800000518b7808 */ /* 0x000fe40000800000 */
[----:B------:R-:W-:-:S02]  /*3bc0*/  FSEL R124, R83, -INF , P0 ;  /* 0xff800000537c7808 */ /* 0x000fc40000000000 */
[C---:B------:R-:W-:Y:S02]  /*3bd0*/  ISETP.GT.AND P2, PT, R2.reuse, 0x31, PT ;  /* 0x000000310200780c */ /* 0x040fe40003f44270 */
[----:B------:R-:W-:Y:S02]  /*3be0*/  ISETP.GT.AND P1, PT, R2, 0x38, PT ;  /* 0x000000380200780c */ /* 0x000fe40003f24270 */
[----:B------:R-:W-:Y:S02]  /*3bf0*/  FSEL R127, R82, -INF , P6 ;  /* 0xff800000527f7808 */ /* 0x000fe40003000000 */
[----:B------:R-:W-:Y:S02]  /*3c00*/  ISETP.GT.AND P0, PT, R0, 0x30, PT ;  /* 0x000000300000780c */ /* 0x000fe40003f04270 */
[----:B------:R-:W-:Y:S02]  /*3c10*/  ISETP.GT.AND P6, PT, R2, 0x39, PT ;  /* 0x000000390200780c */ /* 0x000fe40003fc4270 */
[----:B------:R-:W-:-:S02]  /*3c20*/  FMNMX.FTZ R2, R11, R3, !PT ;  /* 0x000000030b027209 */ /* 0x000fc40007810000 */
[----:B------:R-:W-:Y:S02]  /*3c30*/  FSEL R186, R77, -INF , P2 ;  /* 0xff8000004dba7808 */ /* 0x000fe40001000000 */
[----:B------:R-:W-:Y:S02]  /*3c40*/  FSEL R185, R64, -INF , P1 ;  /* 0xff80000040b97808 */ /* 0x000fe40000800000 */
[----:B------:R-:W-:Y:S02]  /*3c50*/  FSEL R179, R78, -INF , P0 ;  /* 0xff8000004eb37808 */ /* 0x000fe40000000000 */
[C---:B------:R-:W-:Y:S02]  /*3c60*/  ISETP.GT.AND P2, PT, R0.reuse, 0x31, PT ;  /* 0x000000310000780c */ /* 0x040fe40003f44270 */
[C---:B------:R-:W-:Y:S02]  /*3c70*/  ISETP.GT.AND P1, PT, R0.reuse, 0x38, PT ;  /* 0x000000380000780c */ /* 0x040fe40003f24270 */
[----:B------:R-:W-:-:S02]  /*3c80*/  ISETP.GT.AND P0, PT, R0, 0x39, PT ;  /* 0x000000390000780c */ /* 0x000fc40003f04270 */
[----:B------:R-:W-:Y:S02]  /*3c90*/  FMNMX.FTZ R0, R12, R2, !PT ;  /* 0x000000020c007209 */ /* 0x000fe40007810000 */
        /* <DEDUP_REMOVED lines=45> */
[----:B------:R-:W-:Y:S02]  /*3f70*/  FSEL R178, R79, -INF , P2 ;  /* 0xff8000004fb27808 */ /* 0x000fe40001000000 */
[----:B------:R-:W-:-:S02]  /*3f80*/  FMNMX.FTZ R0, R194, R0, !PT ;  /* 0x00000000c2007209 */ /* 0x000fc40007810000 */
[----:B------:R-:W-:Y:S02]  /*3f90*/  FMNMX.FTZ R148, R190, R148, !PT ;  /* 0x00000094be947209 */ /* 0x000fe40007810000 */
[----:B------:R-:W-:Y:S02]  /*3fa0*/  FMNMX.FTZ R3, R179, R3, !PT ;  /* 0x00000003b3037209 */ /* 0x000fe40007810000 */
[----:B------:R-:W-:Y:S02]  /*3fb0*/  FSEL R184, R65, -INF , P6 ;  /* 0xff80000041b87808 */ /* 0x000fe40003000000 */
[----:B------:R-:W-:Y:S02]  /*3fc0*/  FMNMX.FTZ R2, R185, R2, !PT ;  /* 0x00000002b9027209 */ /* 0x000fe40007810000 */
[----:B------:R-:W-:Y:S02]  /*3fd0*/  FSEL R177, R66, -INF , P1 ;  /* 0xff80000042b17808 */ /* 0x000fe40000800000 */
[----:B------:R-:W-:-:S02]  /*3fe0*/  FMNMX.FTZ R0, R193, R0, !PT ;  /* 0x00000000c1007209 */ /* 0x000fc40007810000 */
[----:B------:R-:W-:Y:S02]  /*3ff0*/  FMNMX.FTZ R148, R189, R148, !PT ;  /* 0x00000094bd947209 */ /* 0x000fe40007810000 */
[----:B------:R-:W-:Y:S02]  /*4000*/  FMNMX.FTZ R3, R178, R3, !PT ;  /* 0x00000003b2037209 */ /* 0x000fe40007810000 */
[----:B------:R-:W-:Y:S02]  /*4010*/  FMNMX.FTZ R147, R184, R2, !PT ;  /* 0x00000002b8937209 */ /* 0x000fe40007810000 */
[----:B------:R-:W-:Y:S02]  /*4020*/  FMNMX.FTZ R0, R192, R0, !PT ;  /* 0x00000000c0007209 */ /* 0x000fe40007810000 */
[----:B------:R-:W-:Y:S01]  /*4030*/  FMNMX.FTZ R148, R188, R148, !PT ;  /* 0x00000094bc947209 */ /* 0x000fe20007810000 */
[----:B------:R-:W1:Y:S01]  /*4040*/  SHFL.BFLY PT, R5, R147, 0x2, 0x1f ;  /* 0x0c401f0093057f89 */ /* 0x000e6200000e0000 */
[----:B------:R-:W-:-:S02]  /*4050*/  FSEL R176, R67, -INF , P0 ;  /* 0xff80000043b07808 */ /* 0x000fc40000000000 */
[----:B------:R-:W-:Y:S01]  /*4060*/  FMNMX.FTZ R2, R177, R3, !PT ;  /* 0x00000003b1027209 */ /* 0x000fe20007810000 */
[----:B------:R-:W2:Y:S03]  /*4070*/  SHFL.BFLY PT, R4, R0, 0x2, 0x1f ;  /* 0x0c401f0000047f89 */ /* 0x000ea600000e0000 */
[----:B------:R-:W-:Y:S01]  /*4080*/  FMNMX.FTZ R2, R176, R2, !PT ;  /* 0x00000002b0027209 */ /* 0x000fe20007810000 */
[----:B------:R-:W3:Y:S04]  /*4090*/  SHFL.BFLY PT, R3, R148, 0x2, 0x1f ;  /* 0x0c401f0094037f89 */ /* 0x000ee800000e0000 */
[----:B------:R-:W4:Y:S01]  /*40a0*/  SHFL.BFLY PT, R6, R2, 0x2, 0x1f ;  /* 0x0c401f0002067f89 */ /* 0x000f2200000e0000 */
[----:B-1----:R-:W-:-:S02]  /*40b0*/  FMNMX.FTZ R147, R147, R5, !PT ;  /* 0x0000000593937209 */ /* 0x002fc40007810000 */
[----:B--2---:R-:W-:-:S03]  /*40c0*/  FMNMX.FTZ R0, R4, R0, !PT ;  /* 0x0000000004007209 */ /* 0x004fc60007810000 */
[----:B------:R-:W1:Y:S01]  /*40d0*/  SHFL.BFLY PT, R4, R147, 0x1, 0x1f ;  /* 0x0c201f0093047f89 */ /* 0x000e6200000e0000 */
[----:B---3--:R-:W-:-:S03]  /*40e0*/  FMNMX.FTZ R148, R148, R3, !PT ;  /* 0x0000000394947209 */ /* 0x008fc60007810000 */
[----:B------:R-:W2:Y:S01]  /*40f0*/  SHFL.BFLY PT, R149, R0, 0x1, 0x1f ;  /* 0x0c201f0000957f89 */ /* 0x000ea200000e0000 */
[----:B----4-:R-:W-:-:S03]  /*4100*/  FMNMX.FTZ R6, R2, R6, !PT ;  /* 0x0000000602067209 */ /* 0x010fc60007810000 */
[----:B------:R-:W3:Y:S04]  /*4110*/  SHFL.BFLY PT, R3, R148, 0x1, 0x1f ;  /* 0x0c201f0094037f89 */ /* 0x000ee800000e0000 */
[----:B------:R4:W4:Y:S01]  /*4120*/  SHFL.BFLY PT, R17, R6, 0x1, 0x1f ;  /* 0x0c201f0006117f89 */ /* 0x00092200000e0000 */
[----:B-1----:R-:W-:Y:S02]  /*4130*/  FMNMX.FTZ R147, R147, R4, !PT ;  /* 0x0000000493937209 */ /* 0x002fe40007810000 */
[----:B--2---:R-:W-:Y:S02]  /*4140*/  FMNMX.FTZ R149, R0, R149, !PT ;  /* 0x0000009500957209 */ /* 0x004fe40007810000 */
[----:B---3--:R-:W-:-:S03]  /*4150*/  FMNMX.FTZ R148, R148, R3, !PT ;  /* 0x0000000394947209 */ /* 0x008fc60007810000 */
.L_x_674:
[C---:B------:R-:W-:Y:S01]  /*4160*/  FMUL.FTZ R16, R149.reuse, c[0x0][0x2d0] ;  /* 0x0000b40095107a20 */ /* 0x040fe20000410000 */
[----:B------:R-:W-:Y:S01]  /*4170*/  FSETP.NEU.FTZ.AND P0, PT, R149, -INF , PT ;  /* 0xff8000009500780b */ /* 0x000fe20003f1d000 */
[----:B------:R-:W-:Y:S01]  /*4180*/  FMUL.FTZ R3, R148, c[0x0][0x2d0] ;  /* 0x0000b40094037a20 */ /* 0x000fe20000410000 */
[----:B----4-:R-:W-:Y:S01]  /*4190*/  FMNMX.FTZ R17, R17, R6, !PT ;  /* 0x0000000611117209 */ /* 0x010fe20007810000 */
[----:B------:R-:W-:Y:S01]  /*41a0*/  WARPSYNC 0xffffffff ;  /* 0xffffffff00007948 */ /* 0x000fe20003800000 */
[----:B------:R-:W-:Y:S01]  /*41b0*/  FSEL R16, R16, RZ, P0 ;  /* 0x000000ff10107208 */ /* 0x000fe20000000000 */
[----:B------:R-:W1:Y:S01]  /*41c0*/  LDSM.16.MT88.4 R36, [R201] ;  /* 0x00000000c924783b */ /* 0x000e620000004200 */
[----:B------:R-:W-:-:S03]  /*41d0*/  FSETP.NEU.FTZ.AND P0, PT, R148, -INF , PT ;  /* 0xff8000009400780b */ /* 0x000fc60003f1d000 */
[--C-:B------:R-:W-:Y:S01]  /*41e0*/  FFMA.FTZ R0, R7, c[0x0][0x2d0], -R16.reuse ;  /* 0x0000b40007007a23 */ /* 0x100fe20000010810 */
[----:B------:R-:W-:Y:S01]  /*41f0*/  FSEL R3, R3, RZ, P0 ;  /* 0x000000ff03037208 */ /* 0x000fe20000000000 */
[--C-:B------:R-:W-:Y:S01]  /*4200*/  FFMA.FTZ R2, R20, c[0x0][0x2d0], -R16.reuse ;  /* 0x0000b40014027a23 */ /* 0x100fe20000010810 */
[----:B------:R-:W-:Y:S01]  /*4210*/  FSETP.NEU.FTZ.AND P0, PT, R147, -INF , PT ;  /* 0xff8000009300780b */ /* 0x000fe20003f1d000 */
[----:B------:R2:W-:Y:S01]  /*4220*/  MUFU.EX2 R231, R0 ;  /* 0x0000000000e77308 */ /* 0x0005e20000000800 */
[----:B------:R-:W3:Y:S04]  /*4230*/  LDSM.16.MT88.4 R52, [R202] ;  /* 0x00000000ca34783b */ /* 0x000ee80000004200 */
[----:B------:R-:W4:Y:S03]  /*4240*/  LDSM.16.MT88.4 R44, [R201+0x1000] ;  /* 0x00100000c92c783b */ /* 0x000f260000004200 */
[----:B------:R5:W-:Y:S01]  /*4250*/  MUFU.EX2 R172, R2 ;  /* 0x0000000200ac7308 */ /* 0x000be20000000800 */
[----:B------:R-:W1:Y:S04]  /*4260*/  LDSM.16.MT88.4 R64, [R201+0x400] ;  /* 0x00040000c940783b */ /* 0x000e680000004200 */
[----:B------:R-:W1:Y:S01]  /*4270*/  LDSM.16.MT88.4 R60, [R202+0x400] ;  /* 0x00040000ca3c783b */ /* 0x000e620000004200 */
[----:B--2---:R-:W-:-:S03]  /*4280*/  FFMA.FTZ R0, R8, c[0x0][0x2d0], -R16 ;  /* 0x0000b40008007a23 */ /* 0x004fc60000010810 */
[----:B------:R-:W2:Y:S01]  /*4290*/  LDSM.16.MT88.4 R56, [R201+0x1400] ;  /* 0x00140000c938783b */ /* 0x000ea20000004200 */
[----:B------:R3:W3:Y:S01]  /*42a0*/  MUFU.EX2 R230, R0 ;  /* 0x0000000000e67308 */ /* 0x0006e20000000800 */
[----:B-----5:R-:W-:-:S05]  /*42b0*/  FMUL.FTZ R2, R147, c[0x0][0x2d0] ;  /* 0x0000b40093027a20 */ /* 0x020fca0000410000 */
[----:B------:R-:W-:Y:S02]  /*42c0*/  FSEL R2, R2, RZ, P0 ;  /* 0x000000ff02027208 */ /* 0x000fe40000000000 */
[----:B------:R-:W-:Y:S01]  /*42d0*/  FSETP.NEU.FTZ.AND P0, PT, R17, -INF , PT ;  /* 0xff8000001100780b */ /* 0x000fe20003f1d000 */
[----:B---3--:R-:W-:Y:S01]  /*42e0*/  FFMA.FTZ R0, R11, c[0x0][0x2d0], -R16 ;  /* 0x0000b4000b007a23 */ /* 0x008fe20000010810 */
[----:B------:R-:W-:-:S03]  /*42f0*/  F2FP.PACK_AB R20, R230, R231 ;  /* 0x000000e7e614723e */ /* 0x000fc600000000ff */
[----:B------:R3:W-:Y:S02]  /*4300*/  MUFU.EX2 R197, R0 ;  /* 0x0000000000c57308 */ /* 0x0007e40000000800 */
[----:B---3--:R-:W-:-:S06]  /*4310*/  FFMA.FTZ R0, R12, c[0x0][0x2d0], -R16 ;  /* 0x0000b4000c007a23 */ /* 0x008fcc0000010810 */
[----:B------:R3:W-:Y:S02]  /*4320*/  MUFU.EX2 R196, R0 ;  /* 0x0000000000c47308 */ /* 0x0007e40000000800 */
[----:B---3--:R-:W-:-:S06]  /*4330*/  FFMA.FTZ R0, R13, c[0x0][0x2d0], -R16 ;  /* 0x0000b4000d007a23 */ /* 0x008fcc0000010810 */
[----:B------:R3:W-:Y:S02]  /*4340*/  MUFU.EX2 R175, R0 ;  /* 0x0000000000af7308 */ /* 0x0007e40000000800 */
[----:B---3--:R-:W-:-:S06]  /*4350*/  FFMA.FTZ R0, R15, c[0x0][0x2d0], -R16 ;  /* 0x0000b4000f007a23 */ /* 0x008fcc0000010810 */
[----:B------:R3:W5:Y:S02]  /*4360*/  MUFU.EX2 R174, R0 ;  /* 0x0000000000ae7308 */ /* 0x0007640000000800 */
[----:B---3--:R-:W-:Y:S01]  /*4370*/  FFMA.FTZ R0, R23, c[0x0][0x2d0], -R16 ;  /* 0x0000b40017007a23 */ /* 0x008fe20000010810 */
[----:B-----5:R-:W-:-:S05]  /*4380*/  F2FP.PACK_AB R8, R174, R175 ;  /* 0x000000afae08723e */ /* 0x020fca00000000ff */
[----:B------:R3:W5:Y:S02]  /*4390*/  MUFU.EX2 R4, R0 ;  /* 0x0000000000047308 */ /* 0x0007640000000800 */
[----:B---3--:R-:W-:-:S06]  /*43a0*/  FFMA.FTZ R0, R9, c[0x0][0x2d0], -R3 ;  /* 0x0000b40009007a23 */ /* 0x008fcc0000010803 */
[----:B------:R3:W-:Y:S02]  /*43b0*/  MUFU.EX2 R229, R0 ;  /* 0x0000000000e57308 */ /* 0x0007e40000000800 */
[----:B---3--:R-:W-:-:S06]  /*43c0*/  FFMA.FTZ R0, R10, c[0x0][0x2d0], -R3 ;  /* 0x0000b4000a007a23 */ /* 0x008fcc0000010803 */
[----:B------:R3:W-:Y:S02]  /*43d0*/  MUFU.EX2 R228, R0 ;  /* 0x0000000000e47308 */ /* 0x0007e40000000800 */
[----:B---3--:R-:W-:-:S06]  /*43e0*/  FFMA.FTZ R0, R14, c[0x0][0x2d0], -R3 ;  /* 0x0000b4000e007a23 */ /* 0x008fcc0000010803 */
[----:B------:R3:W-:Y:S02]  /*43f0*/  MUFU.EX2 R248, R0 ;  /* 0x0000000000f87308 */ /* 0x0007e40000000800 */
[--C-:B---3--:R-:W-:Y:S01]  /*4400*/  FFMA.FTZ R0, R18, c[0x0][0x2d0], -R3.reuse ;  /* 0x0000b40012007a23 */ /* 0x108fe20000010803 */
[----:B-----5:R-:W-:Y:S01]  /*4410*/  MOV R18, R4 ;  /* 0x0000000400127202 */ /* 0x020fe20000000f00 */
[----:B------:R-:W-:-:S04]  /*4420*/  FFMA.FTZ R4, R25, c[0x0][0x2d0], -R3 ;  /* 0x0000b40019047a23 */ /* 0x000fc80000010803 */
[----:B------:R3:W5:Y:S01]  /*4430*/  MUFU.EX2 R250, R0 ;  /* 0x0000000000fa7308 */ /* 0x0007620000000800 */
[----:B------:R-:W-:-:S07]  /*4440*/  F2FP.PACK_AB R10, R18, R172 ;  /* 0x000000ac120a723e */ /* 0x000fce00000000ff */
[----:B------:R1:W-:Y:S01]  /*4450*/  MUFU.EX2 R144, R4 ;  /* 0x0000000400907308 */ /* 0x0003e20000000800 */
[----:B---3--:R-:W-:Y:S01]  /*4460*/  FFMA.FTZ R0, R19, c[0x0][0x2d0], -R3 ;  /* 0x0000b40013007a23 */ /* 0x008fe20000010803 */
[----:B-----5:R-:W-:-:S06]  /*4470*/  F2FP.PACK_AB R23, R250, R248 ;  /* 0x000000f8fa17723e */ /* 0x020fcc00000000ff */
[----:B------:R3:W-:Y:S01]  /*4480*/  MUFU.EX2 R251, R0 ;  /* 0x0000000000fb7308 */ /* 0x0007e20000000800 */
[----:B-1----:R-:W-:-:S07]  /*4490*/  FFMA.FTZ R4, R32, c[0x0][0x2d0], -R2 ;  /* 0x0000b40020047a23 */ /* 0x002fce0000010802 */
[----:B------:R1:W-:Y:S01]  /*44a0*/  MUFU.EX2 R246, R4 ;  /* 0x0000000400f67308 */ /* 0x0003e20000000800 */
[----:B---3--:R-:W-:Y:S01]  /*44b0*/  FFMA.FTZ R0, R21, c[0x0][0x2d0], -R3 ;  /* 0x0000b40015007a23 */ /* 0x008fe20000010803 */
[----:B------:R-:W-:-:S06]  /*44c0*/  F2FP.PACK_AB R21, R228, R229 ;  /* 0x000000e5e415723e */ /* 0x000fcc00000000ff */
[----:B------:R3:W5:Y:S01]  /*44d0*/  MUFU.EX2 R173, R0 ;  /* 0x0000000000ad7308 */ /* 0x0007620000000800 */
[----:B-1----:R-:W-:-:S07]  /*44e0*/  FFMA.FTZ R4, R34, c[0x0][0x2d0], -R2 ;  /* 0x0000b40022047a23 */ /* 0x002fce0000010802 */
[----:B------:R-:W-:Y:S01]  /*44f0*/  MUFU.EX2 R249, R4 ;  /* 0x0000000400f97308 */ /* 0x000fe20000000800 */
[----:B---3--:R-:W-:Y:S01]  /*4500*/  FFMA.FTZ R0, R26, c[0x0][0x2d0], -R3 ;  /* 0x0000b4001a007a23 */ /* 0x008fe20000010803 */
[----:B-----5:R-:W-:-:S06]  /*4510*/  F2FP.PACK_AB R9, R173, R251 ;  /* 0x000000fbad09723e */ /* 0x020fcc00000000ff */
[----:B------:R1:W3:Y:S02]  /*4520*/  MUFU.EX2 R19, R0 ;  /* 0x0000000000137308 */ /* 0x0002e40000000800 */
[----:B-1----:R-:W-:Y:S01]  /*4530*/  FFMA.FTZ R0, R22, c[0x0][0x2d0], -R2 ;  /* 0x0000b40016007a23 */ /* 0x002fe20000010802 */
[----:B------:R-:W-:Y:S02]  /*4540*/  F2FP.PACK_AB R22, R196, R197 ;  /* 0x000000c5c416723e */ /* 0x000fe400000000ff */
[----:B---3--:R-:W-:-:S03]  /*4550*/  F2FP.PACK_AB R11, R19, R144 ;  /* 0x00000090130b723e */ /* 0x008fc600000000ff */
[----:B------:R1:W-:Y:S02]  /*4560*/  MUFU.EX2 R239, R0 ;  /* 0x0000000000ef7308 */ /* 0x0003e40000000800 */
[C---:B------:R-:W-:Y:S08]  /*4570*/  HMMA.16816.F32 R88, R20.reuse, R36, RZ ;  /* 0x000000241458723c */ /* 0x040ff000000018ff */
[----:B------:R-:W-:Y:S01]  /*4580*/  HMMA.16816.F32 R84, R20, R52, RZ ;  /* 0x000000341454723c */ /* 0x000fe200000018ff */
[----:B-1----:R-:W-:-:S04]  /*4590*/  FFMA.FTZ R0, R24, c[0x0][0x2d0], -R2 ;  /* 0x0000b40018007a23 */ /* 0x002fc80000010802 */
[----:B------:R1:W3:Y:S03]  /*45a0*/  MUFU.EX2 R238, R0 ;  /* 0x0000000000ee7308 */ /* 0x0002e60000000800 */
[----:B----4-:R-:W-:Y:S08]  /*45b0*/  HMMA.16816.F32 R80, R20, R44, RZ ;  /* 0x0000002c1450723c */ /* 0x010ff000000018ff */
[C---:B------:R-:W-:Y:S01]  /*45c0*/  HMMA.16816.F32 R152, R8.reuse, R64, R88 ;  /* 0x000000400898723c */ /* 0x040fe20000001858 */
[--C-:B-1----:R-:W-:Y:S01]  /*45d0*/  FFMA.FTZ R0, R27, c[0x0][0x2d0], -R2.reuse ;  /* 0x0000b4001b007a23 */ /* 0x102fe20000010802 */
[----:B---3--:R-:W-:Y:S01]  /*45e0*/  F2FP.PACK_AB R12, R238, R239 ;  /* 0x000000efee0c723e */ /* 0x008fe200000000ff */
[----:B------:R-:W-:Y:S05]  /*45f0*/  LDSM.16.MT88.4 R24, [R202+0x2000] ;  /* 0x00200000ca18783b */ /* 0x000fea0000004200 */
[C---:B------:R-:W-:Y:S01]  /*4600*/  HMMA.16816.F32 R160, R8.reuse, R60, R84 ;  /* 0x0000003c08a0723c */ /* 0x040fe20000001854 */
[----:B------:R1:W-:Y:S07]  /*4610*/  MUFU.EX2 R243, R0 ;  /* 0x0000000000f37308 */ /* 0x0003ee0000000800 */
[----:B--2---:R-:W-:Y:S01]  /*4620*/  HMMA.16816.F32 R168, R8, R56, R80 ;  /* 0x0000003808a8723c */ /* 0x004fe20000001850 */
[----:B-1----:R-:W-:-:S04]  /*4630*/  FFMA.FTZ R0, R28, c[0x0][0x2d0], -R2 ;  /* 0x0000b4001c007a23 */ /* 0x002fc80000010802 */
[----:B------:R1:W2:Y:S02]  /*4640*/  MUFU.EX2 R244, R0 ;  /* 0x0000000000f47308 */ /* 0x0002a40000000800 */
[----:B-1----:R-:W-:Y:S01]  /*4650*/  FFMA.FTZ R0, R29, c[0x0][0x2d0], -R2 ;  /* 0x0000b4001d007a23 */ /* 0x002fe20000010802 */
[----:B--2---:R-:W-:-:S05]  /*4660*/  F2FP.PACK_AB R14, R244, R243 ;  /* 0x000000f3f40e723e */ /* 0x004fca00000000ff */
[----:B------:R1:W-:Y:S02]  /*4670*/  MUFU.EX2 R247, R0 ;  /* 0x0000000000f77308 */ /* 0x0003e40000000800 */
[----:B-1----:R-:W-:-:S05]  /*4680*/  FMUL.FTZ R0, R17, c[0x0][0x2d0] ;  /* 0x0000b40011007a20 */ /* 0x002fca0000410000 */
[----:B------:R-:W-:-:S05]  /*4690*/  FSEL R0, R0, RZ, P0 ;  /* 0x000000ff00007208 */ /* 0x000fca0000000000 */
[----:B------:R-:W-:-:S04]  /*46a0*/  FFMA.FTZ R4, R30, c[0x0][0x2d0], -R0 ;  /* 0x0000b4001e047a23 */ /* 0x000fc80000010800 */
[----:B------:R1:W-:Y:S02]  /*46b0*/  MUFU.EX2 R235, R4 ;  /* 0x0000000400eb7308 */ /* 0x0003e40000000800 */
[--C-:B-1----:R-:W-:Y:S02]  /*46c0*/  FFMA.FTZ R4, R31, c[0x0][0x2d0], -R0.reuse ;  /* 0x0000b4001f047a23 */ /* 0x102fe40000010800 */
[----:B------:R-:W1:Y:S04]  /*46d0*/  LDSM.16.MT88.4 R28, [R201+0x2000] ;  /* 0x00200000c91c783b */ /* 0x000e680000004200 */
[----:B------:R2:W3:Y:S02]  /*46e0*/  MUFU.EX2 R232, R4 ;  /* 0x0000000400e87308 */ /* 0x0004e40000000800 */
[----:B--2---:R-:W-:Y:S01]  /*46f0*/  FFMA.FTZ R4, R33, c[0x0][0x2d0], -R0 ;  /* 0x0000b40021047a23 */ /* 0x004fe20000010800 */
[----:B---3--:R-:W-:-:S05]  /*4700*/  F2FP.PACK_AB R13, R232, R235 ;  /* 0x000000ebe80d723e */ /* 0x008fca00000000ff */
[----:B------:R2:W-:Y:S02]  /*4710*/  MUFU.EX2 R234, R4 ;  /* 0x0000000400ea7308 */ /* 0x0005e40000000800 */
[----:B--2---:R-:W-:Y:S02]  /*4720*/  FFMA.FTZ R4, R35, c[0x0][0x2d0], -R0 ;  /* 0x0000b40023047a23 */ /* 0x004fe40000010800 */
[----:B------:R-:W2:Y:S01]  /*4730*/  LDSM.16.MT88.4 R32, [R202+0x1000] ;  /* 0x00100000ca20783b */ /* 0x000ea20000004200 */
[----:B-1----:R-:W-:Y:S03]  /*4740*/  HMMA.16816.F32 R80, R20, R28, RZ ;  /* 0x0000001c1450723c */ /* 0x002fe600000018ff */
[----:B------:R1:W3:Y:S02]  /*4750*/  MUFU.EX2 R237, R4 ;  /* 0x0000000400ed7308 */ /* 0x0002e40000000800 */
[----:B-1----:R-:W-:Y:S01]  /*4760*/  FFMA.FTZ R4, R41, c[0x0][0x2d0], -R2 ;  /* 0x0000b40029047a23 */ /* 0x002fe20000010802 */
[----:B---3--:R-:W-:-:S05]  /*4770*/  F2FP.PACK_AB R15, R237, R234 ;  /* 0x000000eaed0f723e */ /* 0x008fca00000000ff */
[----:B------:R1:W3:Y:S02]  /*4780*/  MUFU.EX2 R245, R4 ;  /* 0x0000000400f57308 */ /* 0x0002e40000000800 */
[C---:B------:R-:W-:Y:S08]  /*4790*/  HMMA.16816.F32 R76, R12.reuse, R36, RZ ;  /* 0x000000240c4c723c */ /* 0x040ff000000018ff */
[----:B------:R-:W-:Y:S01]  /*47a0*/  HMMA.16816.F32 R72, R12, R52, RZ ;  /* 0x000000340c48723c */ /* 0x000fe200000018ff */
[----:B-1----:R-:W-:Y:S01]  /*47b0*/  FFMA.FTZ R4, R40, c[0x0][0x2d0], -R0 ;  /* 0x0000b40028047a23 */ /* 0x002fe20000010800 */
[----:B---3--:R-:W-:-:S03]  /*47c0*/  F2FP.PACK_AB R6, R245, R249 ;  /* 0x000000f9f506723e */ /* 0x008fc600000000ff */
[----:B------:R1:W-:Y:S03]  /*47d0*/  MUFU.EX2 R236, R4 ;  /* 0x0000000400ec7308 */ /* 0x0003e60000000800 */
[C---:B------:R-:W-:Y:S08]  /*47e0*/  HMMA.16816.F32 R68, R12.reuse, R44, RZ ;  /* 0x0000002c0c44723c */ /* 0x040ff000000018ff */
[----:B--2---:R-:W-:Y:S01]  /*47f0*/  HMMA.16816.F32 R92, R12, R32, RZ ;  /* 0x000000200c5c723c */ /* 0x004fe200000018ff */
[----:B-1----:R-:W-:-:S07]  /*4800*/  FFMA.FTZ R4, R42, c[0x0][0x2d0], -R0 ;  /* 0x0000b4002a047a23 */ /* 0x002fce0000010800 */
[C---:B------:R-:W-:Y:S01]  /*4810*/  HMMA.16816.F32 R88, R12.reuse, R38, RZ ;  /* 0x000000260c58723c */ /* 0x040fe200000018ff */
[----:B------:R1:W2:Y:S07]  /*4820*/  MUFU.EX2 R242, R4 ;  /* 0x0000000400f27308 */ /* 0x0002ae0000000800 */
[C---:B------:R-:W-:Y:S08]  /*4830*/  HMMA.16816.F32 R96, R12.reuse, R54, RZ ;  /* 0x000000360c60723c */ /* 0x040ff000000018ff */
[C---:B------:R-:W-:Y:S01]  /*4840*/  HMMA.16816.F32 R100, R12.reuse, R46, RZ ;  /* 0x0000002e0c64723c */ /* 0x040fe200000018ff */
[--C-:B-1----:R-:W-:Y:S01]  /*4850*/  FFMA.FTZ R4, R43, c[0x0][0x2d0], -R0.reuse ;  /* 0x0000b4002b047a23 */ /* 0x102fe20000010800 */
[----:B--2---:R-:W-:Y:S01]  /*4860*/  F2FP.PACK_AB R5, R242, R236 ;  /* 0x000000ecf205723e */ /* 0x004fe200000000ff */
[----:B------:R-:W-:Y:S02]  /*4870*/  LDSM.16.MT88.4 R40, [R201+0x2400] ;  /* 0x00240000c928783b */ /* 0x000fe40000004200 */
[----:B------:R1:W-:Y:S03]  /*4880*/  MUFU.EX2 R241, R4 ;  /* 0x0000000400f17308 */ /* 0x0003e60000000800 */
[C---:B------:R-:W-:Y:S08]  /*4890*/  HMMA.16816.F32 R104, R12.reuse, R34, RZ ;  /* 0x000000220c68723c */ /* 0x040ff000000018ff */
[----:B------:R-:W-:Y:S01]  /*48a0*/  HMMA.16816.F32 R108, R12, R30, RZ ;  /* 0x0000001e0c6c723c */ /* 0x000fe200000018ff */
[----:B-1----:R-:W-:-:S07]  /*48b0*/  FFMA.FTZ R4, R48, c[0x0][0x2d0], -R0 ;  /* 0x0000b40030047a23 */ /* 0x002fce0000010800 */
[----:B------:R-:W-:Y:S01]  /*48c0*/  HMMA.16816.F32 R112, R12, R26, RZ ;  /* 0x0000001a0c70723c */ /* 0x000fe200000018ff */
[----:B------:R-:W1:Y:S01]  /*48d0*/  LDSM.16.MT88.4 R48, [R202+0x1400] ;  /* 0x00140000ca30783b */ /* 0x000e620000004200 */
[----:B------:R2:W3:Y:S06]  /*48e0*/  MUFU.EX2 R240, R4 ;  /* 0x0000000400f07308 */ /* 0x0004ec0000000800 */
[C---:B------:R-:W-:Y:S08]  /*48f0*/  HMMA.16816.F32 R84, R20.reuse, R32, RZ ;  /* 0x000000201454723c */ /* 0x040ff000000018ff */
[----:B------:R-:W-:Y:S01]  /*4900*/  HMMA.16816.F32 R52, R20, R54, RZ ;  /* 0x000000361434723c */ /* 0x000fe200000018ff */
[----:B--2---:R-:W-:-:S02]  /*4910*/  F2FP.PACK_AB R4, R246, R247 ;  /* 0x000000f7f604723e */ /* 0x004fc400000000ff */
[----:B---3--:R-:W-:-:S05]  /*4920*/  F2FP.PACK_AB R7, R240, R241 ;  /* 0x000000f1f007723e */ /* 0x008fca00000000ff */
[----:B------:R-:W-:Y:S08]  /*4930*/  HMMA.16816.F32 R44, R20, R46, RZ ;  /* 0x0000002e142c723c */ /* 0x000ff000000018ff */
[C---:B------:R-:W-:Y:S08]  /*4940*/  HMMA.16816.F32 R156, R4.reuse, R64, R76 ;  /* 0x00000040049c723c */ /* 0x040ff0000000184c */
[----:B------:R-:W-:Y:S08]  /*4950*/  HMMA.16816.F32 R132, R4, R60, R72 ;  /* 0x0000003c0484723c */ /* 0x000ff00000001848 */
[C---:B------:R-:W-:Y:S08]  /*4960*/  HMMA.16816.F32 R76, R12.reuse, R28, RZ ;  /* 0x0000001c0c4c723c */ /* 0x040ff000000018ff */
[----:B------:R-:W-:Y:S01]  /*4970*/  HMMA.16816.F32 R72, R12, R24, RZ ;  /* 0x000000180c48723c */ /* 0x000fe200000018ff */
[----:B------:R-:W2:Y:S07]  /*4980*/  LDSM.16.MT88.4 R12, [R202+0x2400] ;  /* 0x00240000ca0c783b */ /* 0x000eae0000004200 */
[----:B------:R-:W-:Y:S08]  /*4990*/  HMMA.16816.F32 R180, R4, R56, R68 ;  /* 0x0000003804b4723c */ /* 0x000ff00000001844 */
[C---:B------:R-:W-:Y:S08]  /*49a0*/  HMMA.16816.F32 R68, R20.reuse, R38, RZ ;  /* 0x000000261444723c */ /* 0x040ff000000018ff */
[C---:B------:R-:W-:Y:S08]  /*49b0*/  HMMA.16816.F32 R36, R20.reuse, R34, RZ ;  /* 0x000000221424723c */ /* 0x040ff000000018ff */
[C---:B------:R-:W-:Y:S08]  /*49c0*/  HMMA.16816.F32 R32, R20.reuse, R30, RZ ;  /* 0x0000001e1420723c */ /* 0x040ff000000018ff */
[C---:B------:R-:W-:Y:S08]  /*49d0*/  HMMA.16816.F32 R28, R20.reuse, R24, RZ ;  /* 0x00000018141c723c */ /* 0x040ff000000018ff */
[----:B------:R-:W-:Y:S01]  /*49e0*/  HMMA.16816.F32 R20, R20, R26, RZ ;  /* 0x0000001a1414723c */ /* 0x000fe200000018ff */
[----:B------:R-:W3:Y:S07]  /*49f0*/  LDSM.16.MT88.4 R24, [R202+0x800] ;  /* 0x00080000ca18783b */ /* 0x000eee0000004200 */
[C---:B-1----:R-:W-:Y:S08]  /*4a00*/  HMMA.16816.F32 R116, R8.reuse, R48, R84 ;  /* 0x000000300874723c */ /* 0x042ff00000001854 */
[C---:B------:R-:W-:Y:S08]  /*4a10*/  HMMA.16816.F32 R84, R8.reuse, R40, R80 ;  /* 0x000000280854723c */ /* 0x040ff00000001850 */
[C---:B------:R-:W-:Y:S08]  /*4a20*/  HMMA.16816.F32 R80, R8.reuse, R62, R52 ;  /* 0x0000003e0850723c */ /* 0x040ff00000001834 */
[C---:B------:R-:W-:Y:S08]  /*4a30*/  HMMA.16816.F32 R128, R8.reuse, R58, R44 ;  /* 0x0000003a0880723c */ /* 0x040ff0000000182c */
[C---:B--2---:R-:W-:Y:S01]  /*4a40*/  HMMA.16816.F32 R120, R8.reuse, R12, R28 ;  /* 0x0000000c0878723c */ /* 0x044fe2000000181c */
[----:B------:R-:W-:Y:S07]  /*4a50*/  LDSM.16.MT88.4 R28, [R201+0x2800] ;  /* 0x00280000c91c783b */ /* 0x000fee0000004200 */
[C---:B------:R-:W-:Y:S08]  /*4a60*/  HMMA.16816.F32 R68, R8.reuse, R66, R68 ;  /* 0x000000420844723c */ /* 0x040ff00000001844 */
[C---:B------:R-:W-:Y:S08]  /*4a70*/  HMMA.16816.F32 R52, R8.reuse, R50, R36 ;  /* 0x000000320834723c */ /* 0x040ff00000001824 */
[C---:B------:R-:W-:Y:S08]  /*4a80*/  HMMA.16816.F32 R32, R8.reuse, R42, R32 ;  /* 0x0000002a0820723c */ /* 0x040ff00000001820 */
[----:B------:R-:W-:Y:S01]  /*4a90*/  HMMA.16816.F32 R44, R8, R14, R20 ;  /* 0x0000000e082c723c */ /* 0x000fe20000001814 */
[----:B------:R-:W-:Y:S06]  /*4aa0*/  LDSM.16.MT88.4 R20, [R201+0x1800] ;  /* 0x00180000c914783b */ /* 0x000fec0000004200 */
[--C-:B------:R-:W-:Y:S01]  /*4ab0*/  FFMA.FTZ R8, R167, c[0x0][0x2d0], -R16.reuse ;  /* 0x0000b400a7087a23 */ /* 0x100fe20000010810 */
[C---:B------:R-:W-:Y:S03]  /*4ac0*/  HMMA.16816.F32 R92, R4.reuse, R48, R92 ;  /* 0x00000030045c723c */ /* 0x040fe6000000185c */
[----:B------:R1:W-:Y:S05]  /*4ad0*/  MUFU.EX2 R224, R8 ;  /* 0x0000000800e07308 */ /* 0x0003ea0000000800 */
[C---:B------:R-:W-:Y:S08]  /*4ae0*/  HMMA.16816.F32 R76, R4.reuse, R40, R76 ;  /* 0x00000028044c723c */ /* 0x040ff0000000184c */
[----:B------:R-:W-:Y:S01]  /*4af0*/  HMMA.16816.F32 R140, R4, R12, R72 ;  /* 0x0000000c048c723c */ /* 0x000fe20000001848 */
[----:B-1----:R-:W-:-:S04]  /*4b00*/  FFMA.FTZ R8, R166, c[0x0][0x2d0], -R16 ;  /* 0x0000b400a6087a23 */ /* 0x002fc80000010810 */
[----:B------:R1:W-:Y:S03]  /*4b10*/  MUFU.EX2 R225, R8 ;  /* 0x0000000800e17308 */ /* 0x0003e60000000800 */
[C---:B------:R-:W-:Y:S01]  /*4b20*/  HMMA.16816.F32 R64, R4.reuse, R66, R88 ;  /* 0x000000420440723c */ /* 0x040fe20000001858 */
[----:B------:R-:W-:Y:S02]  /*4b30*/  MOV R75, R196 ;  /* 0x000000c4004b7202 */ /* 0x000fe40000000f00 */
[----:B------:R-:W-:Y:S02]  /*4b40*/  MOV R74, R175 ;  /* 0x000000af004a7202 */ /* 0x000fe40000000f00 */
[----:B------:R-:W-:Y:S02]  /*4b50*/  MOV R73, R174 ;  /* 0x000000ae00497202 */ /* 0x000fe40000000f00 */
[----:B------:R-:W-:Y:S01]  /*4b60*/  MOV R89, R144 ;  /* 0x0000009000597202 */ /* 0x000fe20000000f00 */
[----:B------:R-:W-:Y:S01]  /*4b70*/  HMMA.16816.F32 R60, R4, R62, R96 ;  /* 0x0000003e043c723c */ /* 0x000fe20000001860 */
[----:B------:R-:W-:-:S02]  /*4b80*/  MOV R91, R197 ;  /* 0x000000c5005b7202 */ /* 0x000fc40000000f00 */
[----:B------:R-:W-:Y:S02]  /*4b90*/  MOV R72, R173 ;  /* 0x000000ad00487202 */ /* 0x000fe40000000f00 */
[----:B------:R-:W-:Y:S01]  /*4ba0*/  MOV R90, R172 ;  /* 0x000000ac005a7202 */ /* 0x000fe20000000f00 */
[--C-:B-1----:R-:W-:Y:S02]  /*4bb0*/  FFMA.FTZ R8, R165, c[0x0][0x2d0], -R16.reuse ;  /* 0x0000b400a5087a23 */ /* 0x102fe40000010810 */
[C---:B------:R-:W-:Y:S02]  /*4bc0*/  HMMA.16816.F32 R56, R4.reuse, R58, R100 ;  /* 0x0000003a0438723c */ /* 0x040fe40000001864 */
[----:B------:R1:W-:Y:S06]  /*4bd0*/  MUFU.EX2 R226, R8 ;  /* 0x0000000800e27308 */ /* 0x0003ec0000000800 */
[C---:B------:R-:W-:Y:S08]  /*4be0*/  HMMA.16816.F32 R48, R4.reuse, R50, R104 ;  /* 0x000000320430723c */ /* 0x040ff00000001868 */
[----:B------:R-:W-:Y:S01]  /*4bf0*/  HMMA.16816.F32 R40, R4, R42, R108 ;  /* 0x0000002a0428723c */ /* 0x000fe2000000186c */
[----:B------:R-:W-:Y:S01]  /*4c00*/  LDSM.16.MT88.4 R108, [R202+0xc00] ;  /* 0x000c0000ca6c783b */ /* 0x000fe20000004200 */
[----:B-1----:R-:W-:-:S04]  /*4c10*/  FFMA.FTZ R8, R164, c[0x0][0x2d0], -R16 ;  /* 0x0000b400a4087a23 */ /* 0x002fc80000010810 */
[----:B------:R1:W2:Y:S02]  /*4c20*/  MUFU.EX2 R227, R8 ;  /* 0x0000000800e37308 */ /* 0x0002a40000000800 */
[----:B------:R-:W-:Y:S01]  /*4c30*/  HMMA.16816.F32 R36, R4, R14, R112 ;  /* 0x0000000e0424723c */ /* 0x000fe20000001870 */
[----:B------:R-:W4:Y:S06]  /*4c40*/  LDSM.16.MT88.4 R12, [R201+0x800] ;  /* 0x00080000c90c783b */ /* 0x000f2c0000004200 */
[----:B------:R-:W-:Y:S02]  /*4c50*/  FFMA.FTZ R4, R139, c[0x0][0x2d0], -R2 ;  /* 0x0000b4008b047a23 */ /* 0x000fe40000010802 */
[----:B-1----:R-:W-:Y:S01]  /*4c60*/  FFMA.FTZ R8, R151, c[0x0][0x2d0], -R3 ;  /* 0x0000b40097087a23 */ /* 0x002fe20000010803 */
[----:B--2---:R-:W-:Y:S01]  /*4c70*/  F2FP.PACK_AB R10, R227, R226 ;  /* 0x000000e2e30a723e */ /* 0x004fe200000000ff */
[----:B------:R1:W-:Y:S08]  /*4c80*/  MUFU.EX2 R151, R4 ;  /* 0x0000000400977308 */ /* 0x0003f00000000800 */
[----:B------:R2:W-:Y:S01]  /*4c90*/  MUFU.EX2 R199, R8 ;  /* 0x0000000800c77308 */ /* 0x0005e20000000800 */
[----:B-1----:R-:W-:-:S07]  /*4ca0*/  FFMA.FTZ R4, R126, c[0x0][0x2d0], -R0 ;  /* 0x0000b4007e047a23 */ /* 0x002fce0000010800 */
[----:B------:R1:W-:Y:S01]  /*4cb0*/  MUFU.EX2 R144, R4 ;  /* 0x0000000400907308 */ /* 0x0003e20000000800 */
[----:B--2---:R-:W-:-:S07]  /*4cc0*/  FFMA.FTZ R8, R150, c[0x0][0x2d0], -R3 ;  /* 0x0000b40096087a23 */ /* 0x004fce0000010803 */
[----:B------:R2:W5:Y:S01]  /*4cd0*/  MUFU.EX2 R217, R8 ;  /* 0x0000000800d97308 */ /* 0x0005620000000800 */
[----:B-1----:R-:W-:Y:S02]  /*4ce0*/  FFMA.FTZ R4, R125, c[0x0][0x2d0], -R0 ;  /* 0x0000b4007d047a23 */ /* 0x002fe40000010800 */
[----:B--2---:R-:W-:Y:S01]  /*4cf0*/  FFMA.FTZ R8, R146, c[0x0][0x2d0], -R3 ;  /* 0x0000b40092087a23 */ /* 0x004fe20000010803 */
[----:B-----5:R-:W-:-:S04]  /*4d00*/  F2FP.PACK_AB R9, R217, R199 ;  /* 0x000000c7d909723e */ /* 0x020fc800000000ff */
[----:B------:R1:W-:Y:S02]  /*4d10*/  MUFU.EX2 R222, R8 ;  /* 0x0000000800de7308 */ /* 0x0003e40000000800 */
[----:B-1----:R-:W-:-:S06]  /*4d20*/  FFMA.FTZ R8, R145, c[0x0][0x2d0], -R3 ;  /* 0x0000b40091087a23 */ /* 0x002fcc0000010803 */
[----:B------:R1:W2:Y:S08]  /*4d30*/  MUFU.EX2 R145, R4 ;  /* 0x0000000400917308 */ /* 0x0002b00000000800 */
[----:B------:R5:W3:Y:S01]  /*4d40*/  MUFU.EX2 R223, R8 ;  /* 0x0000000800df7308 */ /* 0x000ae20000000800 */
[----:B-1----:R-:W-:Y:S01]  /*4d50*/  FFMA.FTZ R4, R127, c[0x0][0x2d0], -R0 ;  /* 0x0000b4007f047a23 */ /* 0x002fe20000010800 */
[----:B--2---:R-:W-:-:S06]  /*4d60*/  F2FP.PACK_AB R5, R145, R144 ;  /* 0x000000909105723e */ /* 0x004fcc00000000ff */
[----:B------:R1:W-:Y:S01]  /*4d70*/  MUFU.EX2 R146, R4 ;  /* 0x0000000400927308 */ /* 0x0003e20000000800 */
[----:B-----5:R-:W-:Y:S01]  /*4d80*/  FFMA.FTZ R8, R138, c[0x0][0x2d0], -R2 ;  /* 0x0000b4008a087a23 */ /* 0x020fe20000010802 */
[----:B---3--:R-:W-:-:S06]  /*4d90*/  F2FP.PACK_AB R11, R223, R222 ;  /* 0x000000dedf0b723e */ /* 0x008fcc00000000ff */
[----:B------:R2:W-:Y:S01]  /*4da0*/  MUFU.EX2 R196, R8 ;  /* 0x0000000800c47308 */ /* 0x0005e20000000800 */
[----:B-1----:R-:W-:Y:S02]  /*4db0*/  FFMA.FTZ R4, R124, c[0x0][0x2d0], -R0 ;  /* 0x0000b4007c047a23 */ /* 0x002fe40000010800 */
[----:B------:R-:W-:Y:S05]  /*4dc0*/  LDSM.16.MT88.4 R124, [R201+0x1c00] ;  /* 0x001c0000c97c783b */ /* 0x000fea0000004200 */
[----:B------:R-:W1:Y:S01]  /*4dd0*/  MUFU.EX2 R150, R4 ;  /* 0x0000000400967308 */ /* 0x000e620000000800 */
[----:B--2---:R-:W-:-:S07]  /*4de0*/  FFMA.FTZ R8, R137, c[0x0][0x2d0], -R2 ;  /* 0x0000b40089087a23 */ /* 0x004fce0000010802 */
[----:B------:R2:W3:Y:S01]  /*4df0*/  MUFU.EX2 R197, R8 ;  /* 0x0000000800c57308 */ /* 0x0004e20000000800 */
[----:B-1----:R-:W-:Y:S01]  /*4e00*/  F2FP.PACK_AB R7, R150, R146 ;  /* 0x000000929607723e */ /* 0x002fe200000000ff */
[----:B--2---:R-:W-:Y:S01]  /*4e10*/  FFMA.FTZ R8, R136, c[0x0][0x2d0], -R2 ;  /* 0x0000b40088087a23 */ /* 0x004fe20000010802 */
[----:B---3--:R-:W-:-:S05]  /*4e20*/  F2FP.PACK_AB R4, R197, R196 ;  /* 0x000000c4c504723e */ /* 0x008fca00000000ff */
[----:B------:R1:W2:Y:S02]  /*4e30*/  MUFU.EX2 R198, R8 ;  /* 0x0000000800c67308 */ /* 0x0002a40000000800 */
[----:B-1----:R-:W-:Y:S02]  /*4e40*/  F2FP.PACK_AB R8, R225, R224 ;  /* 0x000000e0e108723e */ /* 0x002fe400000000ff */
[----:B--2---:R-:W-:-:S05]  /*4e50*/  F2FP.PACK_AB R6, R151, R198 ;  /* 0x000000c69706723e */ /* 0x004fca00000000ff */
[C---:B------:R-:W-:Y:S08]  /*4e60*/  HMMA.16816.F32 R112, R8.reuse, R26, R80 ;  /* 0x0000001a0870723c */ /* 0x040ff00000001850 */
[-C--:B----4-:R-:W-:Y:S08]  /*4e70*/  HMMA.16816.F32 R152, R8, R12.reuse, R152 ;  /* 0x0000000c0898723c */ /* 0x090ff00000001898 */
[----:B------:R-:W-:Y:S08]  /*4e80*/  HMMA.16816.F32 R156, R4, R12, R156 ;  /* 0x0000000c049c723c */ /* 0x000ff0000000189c */
[-C--:B------:R-:W-:Y:S08]  /*4e90*/  HMMA.16816.F32 R164, R8, R14.reuse, R68 ;  /* 0x0000000e08a4723c */ /* 0x080ff00000001844 */
[----:B------:R-:W-:Y:S01]  /*4ea0*/  HMMA.16816.F32 R64, R4, R14, R64 ;  /* 0x0000000e0440723c */ /* 0x000fe20000001840 */
[----:B------:R-:W1:Y:S07]  /*4eb0*/  LDSM.16.MT88.4 R12, [R202+0x1800] ;  /* 0x00180000ca0c783b */ /* 0x000e6e0000004200 */
[----:B------:R-:W-:Y:S01]  /*4ec0*/  HMMA.16816.F32 R80, R8, R30, R32 ;  /* 0x0000001e0850723c */ /* 0x000fe20000001820 */
[----:B------:R-:W2:Y:S07]  /*4ed0*/  LDSM.16.MT88.4 R32, [R202+0x2800] ;  /* 0x00280000ca20783b */ /* 0x000eae0000004200 */
[----:B------:R-:W-:Y:S08]  /*4ee0*/  HMMA.16816.F32 R172, R4, R24, R132 ;  /* 0x0000001804ac723c */ /* 0x000ff00000001884 */
[C---:B------:R-:W-:Y:S08]  /*4ef0*/  HMMA.16816.F32 R104, R8.reuse, R28, R84 ;  /* 0x0000001c0868723c */ /* 0x040ff00000001854 */
[C---:B------:R-:W-:Y:S01]  /*4f00*/  HMMA.16816.F32 R100, R8.reuse, R24, R160 ;  /* 0x000000180864723c */ /* 0x040fe200000018a0 */
[----:B------:R-:W-:Y:S07]  /*4f10*/  LDSM.16.MT88.4 R160, [R201+0xc00] ;  /* 0x000c0000c9a0783b */ /* 0x000fee0000004200 */
[C---:B------:R-:W-:Y:S01]  /*4f20*/  HMMA.16816.F32 R68, R8.reuse, R20, R168 ;  /* 0x000000140844723c */ /* 0x040fe200000018a8 */
[----:B------:R-:W-:Y:S07]  /*4f30*/  LDSM.16.MT88.4 R168, [R202+0x1c00] ;  /* 0x001c0000caa8783b */ /* 0x000fee0000004200 */
[C---:B-1----:R-:W-:Y:S08]  /*4f40*/  HMMA.16816.F32 R132, R8.reuse, R12, R116 ;  /* 0x0000000c0884723c */ /* 0x042ff00000001874 */
[C---:B------:R-:W-:Y:S08]  /*4f50*/  HMMA.16816.F32 R128, R8.reuse, R22, R128 ;  /* 0x000000160880723c */ /* 0x040ff00000001880 */
[C---:B------:R-:W-:Y:S08]  /*4f60*/  HMMA.16816.F32 R52, R8.reuse, R14, R52 ;  /* 0x0000000e0834723c */ /* 0x040ff00000001834 */
[C---:B--2---:R-:W-:Y:S08]  /*4f70*/  HMMA.16816.F32 R84, R8.reuse, R32, R120 ;  /* 0x000000200854723c */ /* 0x044ff00000001878 */
[----:B------:R-:W-:Y:S01]  /*4f80*/  HMMA.16816.F32 R44, R8, R34, R44 ;  /* 0x00000022082c723c */ /* 0x000fe2000000182c */
[----:B------:R-:W2:Y:S06]  /*4f90*/  LDL R9, [R1+0x40] ;  /* 0x0000400001097983 */ /* 0x000eac0000100800 */
[----:B------:R-:W-:Y:S01]  /*4fa0*/  FFMA.FTZ R8, R195, c[0x0][0x2d0], -R16 ;  /* 0x0000b400c3087a23 */ /* 0x000fe20000010810 */
[----:B------:R-:W-:Y:S01]  /*4fb0*/  HMMA.16816.F32 R60, R4, R26, R60 ;  /* 0x0000001a043c723c */ /* 0x000fe2000000183c */
[----:B------:R-:W-:-:S02]  /*4fc0*/  MOV R195, R72 ;  /* 0x0000004800c37202 */ /* 0x000fc40000000f00 */
[----:B------:R1:W-:Y:S05]  /*4fd0*/  MUFU.EX2 R24, R8 ;  /* 0x0000000800187308 */ /* 0x0003ea0000000800 */
[C---:B------:R-:W-:Y:S07]  /*4fe0*/  HMMA.16816.F32 R120, R4.reuse, R20, R180 ;  /* 0x000000140478723c */ /* 0x040fee00000018b4 */
[----:B------:R-:W-:Y:S01]  /*4ff0*/  MOV R182, R18 ;  /* 0x0000001200b67202 */ /* 0x000fe20000000f00 */
[----:B------:R-:W-:Y:S01]  /*5000*/  HMMA.16816.F32 R56, R4, R22, R56 ;  /* 0x000000160438723c */ /* 0x000fe20000001838 */
[----:B------:R-:W-:Y:S01]  /*5010*/  MOV R181, R89 ;  /* 0x0000005900b57202 */ /* 0x000fe20000000f00 */
[----:B-1----:R-:W-:Y:S01]  /*5020*/  FFMA.FTZ R8, R194, c[0x0][0x2d0], -R16 ;  /* 0x0000b400c2087a23 */ /* 0x002fe20000010810 */
[----:B------:R-:W-:-:S02]  /*5030*/  MOV R194, R73 ;  /* 0x0000004900c27202 */ /* 0x000fc40000000f00 */
[----:B------:R-:W-:Y:S01]  /*5040*/  MOV R180, R90 ;  /* 0x0000005a00b47202 */ /* 0x000fe20000000f00 */
[----:B------:R1:W3:Y:S02]  /*5050*/  MUFU.EX2 R25, R8 ;  /* 0x0000000800197308 */ /* 0x0002e40000000800 */
[----:B------:R-:W-:Y:S01]  /*5060*/  HMMA.16816.F32 R48, R4, R14, R48 ;  /* 0x0000000e0430723c */ /* 0x000fe20000001830 */
[----:B------:R-:W-:-:S07]  /*5070*/  MOV R183, R19 ;  /* 0x0000001300b77202 */ /* 0x000fce0000000f00 */
[----:B------:R-:W-:Y:S01]  /*5080*/  HMMA.16816.F32 R136, R4, R12, R92 ;  /* 0x0000000c0488723c */ /* 0x000fe2000000185c */
[----:B-1----:R-:W-:Y:S01]  /*5090*/  FFMA.FTZ R8, R193, c[0x0][0x2d0], -R16 ;  /* 0x0000b400c1087a23 */ /* 0x002fe20000010810 */
[----:B------:R-:W-:-:S03]  /*50a0*/  MOV R193, R74 ;  /* 0x0000004a00c17202 */ /* 0x000fc60000000f00 */
[----:B------:R1:W-:Y:S02]  /*50b0*/  MUFU.EX2 R27, R8 ;  /* 0x00000008001b7308 */ /* 0x0003e40000000800 */
[----:B-1----:R-:W-:Y:S01]  /*50c0*/  FFMA.FTZ R8, R192, c[0x0][0x2d0], -R16 ;  /* 0x0000b400c0087a23 */ /* 0x002fe20000010810 */
[----:B------:R-:W-:Y:S02]  /*50d0*/  MOV R192, R75 ;  /* 0x0000004b00c07202 */ /* 0x000fe40000000f00 */
[C---:B------:R-:W-:Y:S03]  /*50e0*/  HMMA.16816.F32 R72, R4.reuse, R28, R76 ;  /* 0x0000001c0448723c */ /* 0x040fe6000000184c */
[----:B------:R1:W-:Y:S05]  /*50f0*/  MUFU.EX2 R26, R8 ;  /* 0x00000008001a7308 */ /* 0x0003ea0000000800 */
[----:B------:R-:W-:Y:S01]  /*5100*/  HMMA.16816.F32 R40, R4, R30, R40 ;  /* 0x0000001e0428723c */ /* 0x000fe20000001828 */
[----:B------:R-:W-:-:S07]  /*5110*/  MOV R29, R91 ;  /* 0x0000005b001d7202 */ /* 0x000fce0000000f00 */
[----:B------:R-:W-:Y:S01]  /*5120*/  HMMA.16816.F32 R36, R4, R34, R36 ;  /* 0x000000220424723c */ /* 0x000fe20000001824 */
[--C-:B-1----:R-:W-:Y:S02]  /*5130*/  FFMA.FTZ R8, R191, c[0x0][0x2d0], -R3.reuse ;  /* 0x0000b400bf087a23 */ /* 0x102fe40000010803 */
[----:B------:R-:W-:Y:S01]  /*5140*/  FADD.FTZ R10, R229, R228 ;  /* 0x000000e4e50a7221 */ /* 0x000fe20000010000 */
[----:B---3--:R-:W-:Y:S01]  /*5150*/  F2FP.PACK_AB R96, R25, R24 ;  /* 0x000000181960723e */ /* 0x008fe200000000ff */
[----:B------:R1:W-:Y:S01]  /*5160*/  MUFU.EX2 R20, R8 ;  /* 0x0000000800147308 */ /* 0x0003e20000000800 */
[----:B------:R-:W-:Y:S01]  /*5170*/  LDSM.16.MT88.4 R76, [R201+0x2c00] ;  /* 0x002c0000c94c783b */ /* 0x000fe20000004200 */
[----:B-1----:R-:W-:-:S06]  /*5180*/  FFMA.FTZ R8, R190, c[0x0][0x2d0], -R3 ;  /* 0x0000b400be087a23 */ /* 0x002fcc0000010803 */
[----:B------:R1:W3:Y:S02]  /*5190*/  MUFU.EX2 R21, R8 ;  /* 0x0000000800157308 */ /* 0x0002e40000000800 */
[--C-:B-1----:R-:W-:Y:S02]  /*51a0*/  FFMA.FTZ R8, R189, c[0x0][0x2d0], -R3.reuse ;  /* 0x0000b400bd087a23 */ /* 0x102fe40000010803 */
[----:B------:R-:W-:-:S04]  /*51b0*/  FFMA.FTZ R3, R188, c[0x0][0x2d0], -R3 ;  /* 0x0000b400bc037a23 */ /* 0x000fc80000010803 */
[----:B------:R1:W-:Y:S02]  /*51c0*/  MUFU.EX2 R22, R3 ;  /* 0x0000000300167308 */ /* 0x0003e40000000800 */
[----:B-1----:R-:W-:-:S06]  /*51d0*/  FFMA.FTZ R3, R187, c[0x0][0x2d0], -R2 ;  /* 0x0000b400bb037a23 */ /* 0x002fcc0000010802 */
[----:B------:R1:W-:Y:S01]  /*51e0*/  MUFU.EX2 R15, R3 ;  /* 0x00000003000f7308 */ /* 0x0003e20000000800 */
[----:B------:R-:W-:Y:S01]  /*51f0*/  HMMA.16816.F32 R88, R4, R32, R140 ;  /* 0x000000200458723c */ /* 0x000fe2000000188c */
[----:B------:R-:W4:Y:S01]  /*5200*/  LDSM.16.MT88.4 R4, [R202+0x2c00] ;  /* 0x002c0000ca04783b */ /* 0x000f220000004200 */
[----:B-1----:R-:W-:-:S05]  /*5210*/  FFMA.FTZ R3, R186, c[0x0][0x2d0], -R2 ;  /* 0x0000b400ba037a23 */ /* 0x002fca0000010802 */
[----:B------:R1:W-:Y:S02]  /*5220*/  MUFU.EX2 R18, R3 ;  /* 0x0000000300127308 */ /* 0x0003e40000000800 */
[--C-:B-1----:R-:W-:Y:S02]  /*5230*/  FFMA.FTZ R3, R185, c[0x0][0x2d0], -R2.reuse ;  /* 0x0000b400b9037a23 */ /* 0x102fe40000010802 */
[----:B------:R-:W-:-:S04]  /*5240*/  FFMA.FTZ R2, R184, c[0x0][0x2d0], -R2 ;  /* 0x0000b400b8027a23 */ /* 0x000fc80000010802 */
[----:B------:R1:W-:Y:S02]  /*5250*/  MUFU.EX2 R16, R2 ;  /* 0x0000000200107308 */ /* 0x0003e40000000800 */
[----:B-1----:R-:W-:-:S06]  /*5260*/  FFMA.FTZ R2, R179, c[0x0][0x2d0], -R0 ;  /* 0x0000b400b3027a23 */ /* 0x002fcc0000010800 */
[----:B------:R1:W-:Y:S02]  /*5270*/  MUFU.EX2 R11, R2 ;  /* 0x00000002000b7308 */ /* 0x0003e40000000800 */
[----:B-1----:R-:W-:-:S06]  /*5280*/  FFMA.FTZ R2, R178, c[0x0][0x2d0], -R0 ;  /* 0x0000b400b2027a23 */ /* 0x002fcc0000010800 */
[----:B------:R1:W-:Y:S02]  /*5290*/  MUFU.EX2 R12, R2 ;  /* 0x00000002000c7308 */ /* 0x0003e40000000800 */
[--C-:B-1----:R-:W-:Y:S02]  /*52a0*/  FFMA.FTZ R2, R177, c[0x0][0x2d0], -R0.reuse ;  /* 0x0000b400b1027a23 */ /* 0x102fe40000010800 */
[----:B------:R-:W-:-:S04]  /*52b0*/  FFMA.FTZ R0, R176, c[0x0][0x2d0], -R0 ;  /* 0x0000b400b0007a23 */ /* 0x000fc80000010800 */
[----:B------:R2:W-:Y:S08]  /*52c0*/  MUFU.EX2 R13, R2 ;  /* 0x00000002000d7308 */ /* 0x0005f00000000800 */
[----:B------:R1:W-:Y:S08]  /*52d0*/  MUFU.EX2 R14, R0 ;  /* 0x00000000000e7308 */ /* 0x0003f00000000800 */
[----:B------:R-:W5:Y:S08]  /*52e0*/  MUFU.EX2 R23, R8 ;  /* 0x0000000800177308 */ /* 0x000f700000000800 */
[----:B------:R1:W1:Y:S01]  /*52f0*/  MUFU.EX2 R19, R3 ;  /* 0x0000000300137308 */ /* 0x0002620000000800 */
[----:B--2---:R-:W-:Y:S01]  /*5300*/  @P5 IMAD.HI.U32 R2, R9, c[0x0][0x2c8], RZ ;  /* 0x0000b20009025a27 */ /* 0x004fe200078e00ff */
[----:B-1----:R-:W-:-:S02]  /*5310*/  MOV R0, R9 ;  /* 0x0000000900007202 */ /* 0x002fc40000000f00 */
[----:B------:R-:W-:Y:S02]  /*5320*/  MOV R9, c[0x0][0x2ac] ;  /* 0x0000ab0000097a02 */ /* 0x000fe40000000f00 */
[----:B------:R-:W-:-:S03]  /*5330*/  @P5 SHF.R.U32.HI R0, RZ, c[0x0][0x2cc], R2 ;  /* 0x0000b300ff005a19 */ /* 0x000fc60000011602 */
[----:B------:R-:W-:-:S05]  /*5340*/  IMAD R9, R9, c[0x0][0x1d0], RZ ;  /* 0x0000740009097a24 */ /* 0x000fca00078e02ff */
[----:B------:R-:W-:Y:S01]  /*5350*/  IADD3 R0, R0, -c[0x0][0x168], R9 ;  /* 0x80005a0000007a10 */ /* 0x000fe20007ffe009 */
[----:B------:R-:W-:-:S03]  /*5360*/  FADD.FTZ R3, R231, R230 ;  /* 0x000000e6e7037221 */ /* 0x000fc60000010000 */
[----:B------:R-:W-:Y:S01]  /*5370*/  SHF.R.S32.HI R2, RZ, 0x1f, R0 ;  /* 0x0000001fff027819 */ /* 0x000fe20000011400 */
[----:B------:R-:W-:Y:S02]  /*5380*/  FADD.FTZ R8, R239, R238 ;  /* 0x000000eeef087221 */ /* 0x000fe40000010000 */
[----:B------:R-:W-:Y:S01]  /*5390*/  FADD.FTZ R3, R29, R3 ;  /* 0x000000031d037221 */ /* 0x000fe20000010000 */
[----:B------:R-:W-:Y:S01]  /*53a0*/  LEA.HI R9, R2, R0, RZ, 0x6 ;  /* 0x0000000002097211 */ /* 0x000fe200078f30ff */
[----:B------:R-:W-:Y:S01]  /*53b0*/  FADD.FTZ R2, R248, R10 ;  /* 0x0000000af8027221 */ /* 0x000fe20000010000 */
[----:B---3--:R-:W-:Y:S01]  /*53c0*/  F2FP.PACK_AB R97, R21, R20 ;  /* 0x000000141561723e */ /* 0x008fe200000000ff */
[----:B------:R-:W-:Y:S01]  /*53d0*/  FADD.FTZ R0, R243, R8 ;  /* 0x00000008f3007221 */ /* 0x000fe20000010000 */
[----:B------:R-:W-:Y:S01]  /*53e0*/  F2FP.PACK_AB R98, R26, R27 ;  /* 0x0000001b1a62723e */ /* 0x000fe200000000ff */
[----:B------:R-:W-:Y:S01]  /*53f0*/  FADD.FTZ R8, R235, R232 ;  /* 0x000000e8eb087221 */ /* 0x000fe20000010000 */
[----:B-----5:R-:W-:Y:S01]  /*5400*/  F2FP.PACK_AB R99, R22, R23 ;  /* 0x000000171663723e */ /* 0x020fe200000000ff */
[----:B------:R-:W-:Y:S01]  /*5410*/  FADD.FTZ R3, R192, R3 ;  /* 0x00000003c0037221 */ /* 0x000fe20000010000 */
[----:B------:R-:W-:-:S02]  /*5420*/  F2FP.PACK_AB R92, R18, R15 ;  /* 0x0000000f125c723e */ /* 0x000fc400000000ff */
[----:B------:R-:W-:Y:S02]  /*5430*/  F2FP.PACK_AB R94, R16, R19 ;  /* 0x00000013105e723e */ /* 0x000fe400000000ff */
[----:B------:R-:W-:Y:S02]  /*5440*/  F2FP.PACK_AB R93, R12, R11 ;  /* 0x0000000b0c5d723e */ /* 0x000fe400000000ff */
[----:B------:R-:W-:Y:S01]  /*5450*/  F2FP.PACK_AB R95, R14, R13 ;  /* 0x0000000d0e5f723e */ /* 0x000fe200000000ff */
[----:B------:R-:W-:Y:S02]  /*5460*/  FADD.FTZ R2, R250, R2 ;  /* 0x00000002fa027221 */ /* 0x000fe40000010000 */
[----:B------:R-:W-:Y:S02]  /*5470*/  FADD.FTZ R0, R244, R0 ;  /* 0x00000000f4007221 */ /* 0x000fe40000010000 */
[----:B------:R-:W-:Y:S02]  /*5480*/  FADD.FTZ R8, R234, R8 ;  /* 0x00000008ea087221 */ /* 0x000fe40000010000 */
[----:B------:R-:W-:Y:S01]  /*5490*/  FADD.FTZ R3, R193, R3 ;  /* 0x00000003c1037221 */ /* 0x000fe20000010000 */
[----:B----4-:R-:W-:Y:S01]  /*54a0*/  HMMA.16816.F32 R84, R96, R4, R84 ;  /* 0x000000046054723c */ /* 0x010fe20000001854 */
[----:B------:R-:W-:-:S02]  /*54b0*/  FADD.FTZ R2, R251, R2 ;  /* 0x00000002fb027221 */ /* 0x000fc40000010000 */
[----:B------:R-:W-:-:S05]  /*54c0*/  FADD.FTZ R0, R247, R0 ;  /* 0x00000000f7007221 */ /* 0x000fca0000010000 */
        /* <DEDUP_REMOVED lines=37> */
[----:B------:R-:W-:-:S05]  /*5720*/  FADD.FTZ R0, R11, R2 ;  /* 0x000000020b007221 */ /* 0x000fca0000010000 */
[----:B------:R-:W-:Y:S01]  /*5730*/  HMMA.16816.F32 R152, R96, R160, R152 ;  /* 0x000000a06098723c */ /* 0x000fe20000001898 */
[----:B------:R-:W-:-:S07]  /*5740*/  FADD.FTZ R4, R25, R4 ;  /* 0x0000000419047221 */ /* 0x000fce0000010000 */
[----:B------:R-:W-:Y:S01]  /*5750*/  HMMA.16816.F32 R156, R92, R160, R156 ;  /* 0x000000a05c9c723c */ /* 0x000fe2000000189c */
[----:B------:R-:W-:-:S07]  /*5760*/  FADD.FTZ R0, R12, R0 ;  /* 0x000000000c007221 */ /* 0x000fce0000010000 */
        /* <DEDUP_REMOVED lines=16> */
[-C--:B------:R-:W-:Y:S08]  /*5870*/  HMMA.16816.F32 R96, R96, R6.reuse, R44 ;  /* 0x000000066060723c */ /* 0x080ff0000000182c */
[----:B------:R-:W-:Y:S07]  /*5880*/  HMMA.16816.F32 R92, R92, R6, R36 ;  /* 0x000000065c5c723c */ /* 0x000fee0000001824 */
[----:B------:R-:W-:Y:S01]  /*5890*/  FADD.FTZ R6, R21, R3 ;  /* 0x0000000315067221 */ /* 0x000fe20000010000 */
[----:B------:R-:W-:Y:S01]  /*58a0*/  SHF.R.S32.HI R3, RZ, 0x6, R9 ;  /* 0x00000006ff037819 */ /* 0x000fe20000011409 */
[----:B------:R-:W-:-:S03]  /*58b0*/  FADD.FTZ R0, R13, R0 ;  /* 0x000000000d007221 */ /* 0x000fc60000010000 */
[----:B------:R-:W-:Y:S01]  /*58c0*/  IMNMX R7, RZ, R3, !PT ;  /* 0x00000003ff077217 */ /* 0x000fe20007800200 */
[----:B------:R-:W-:Y:S02]  /*58d0*/  FADD.FTZ R3, R27, R4 ;  /* 0x000000041b037221 */ /* 0x000fe40000010000 */
[----:B------:R-:W-:Y:S02]  /*58e0*/  FADD.FTZ R2, R23, R6 ;  /* 0x0000000617027221 */ /* 0x000fe40000010000 */
[----:B------:R-:W-:Y:S02]  /*58f0*/  FADD.FTZ R4, R19, R5 ;  /* 0x0000000513047221 */ /* 0x000fe40000010000 */
[----:B------:R-:W-:Y:S02]  /*5900*/  FADD.FTZ R5, R26, R3 ;  /* 0x000000031a057221 */ /* 0x000fe40000010000 */
[----:B------:R-:W-:Y:S02]  /*5910*/  FADD.FTZ R3, R22, R2 ;  /* 0x0000000216037221 */ /* 0x000fe40000010000 */
[----:B------:R-:W-:Y:S01]  /*5920*/  FADD.FTZ R0, R14, R0 ;  /* 0x000000000e007221 */ /* 0x000fe20000010000 */
[----:B------:R1:W-:Y:S01]  /*5930*/  STL [R1+0x14], R7 ;  /* 0x0000140701007387 */ /* 0x0003e20000100800 */
[----:B------:R-:W-:-:S03]  /*5940*/  FADD.FTZ R2, R16, R4 ;  /* 0x0000000410027221 */ /* 0x000fc60000010000 */
[----:B------:R1:W-:Y:S01]  /*5950*/  STL [R1+0x4], R5 ;  /* 0x0000040501007387 */ /* 0x0003e20000100800 */
[----:B------:R-:W-:-:S03]  /*5960*/  IADD3 R221, R221, -0x2, RZ ;  /* 0xfffffffedddd7810 */ /* 0x000fc60007ffe0ff */
[----:B------:R1:W-:Y:S04]  /*5970*/  STL [R1+0x10], R3 ;  /* 0x0000100301007387 */ /* 0x0003e80000100800 */
[----:B------:R1:W-:Y:S04]  /*5980*/  STL [R1+0x8], R0 ;  /* 0x0000080001007387 */ /* 0x0003e80000100800 */
[----:B------:R1:W-:Y:S01]  /*5990*/  STL [R1+0xc], R2 ;  /* 0x00000c0201007387 */ /* 0x0003e20000100800 */
[----:B------:R-:W-:Y:S11]  /*59a0*/  ISETP.GE.AND P0, PT, R221, R7, PT ;  /* 0x00000007dd00720c */ /* 0x000ff60003f06270 */
[----:B------:R-:W-:Y:S02]  /*59b0*/  @!UPT UIADD3 URZ, URZ, URZ, URZ ;  /* 0x0000003f3f3ff290 */ /* 0x000fe4000fffe03f */
[----:B------:R-:W-:Y:S05]  /*59c0*/  @!P0 BRA `(.L_x_613) ;  /* 0x0000430000008947 */ /* 0x000fea0003800000 */
[----:B------:R-:W-:Y:S01]  /*59d0*/  MOV R146, R148 ;  /* 0x0000009400927202 */ /* 0x000fe20000000f00 */
[----:B------:R-:W-:Y:S01]  /*59e0*/  IMAD.MOV.U32 R151, RZ, RZ, R17 ;  /* 0x000000ffff977224 */ /* 0x000fe200078e0011 */
[----:B------:R-:W-:Y:S01]  /*59f0*/  MOV R145, R149 ;  /* 0x0000009500917202 */ /* 0x000fe20000000f00 */
[----:B------:R-:W-:Y:S01]  /*5a00*/  IMAD.MOV.U32 R235, RZ, RZ, R221 ;  /* 0x000000ffffeb7224 */ /* 0x000fe200078e00dd */
[----:B------:R-:W-:Y:S02]  /*5a10*/  MOV R150, R147 ;  /* 0x0000009300967202 */ /* 0x000fe40000000f00 */
.L_x_624:
[----:B------:R-:W-:Y:S04]  /*5a20*/  DEPBAR.LE SB0, 0x0 ;  /* 0x000080000000791a */ /* 0x000fe80000000000 */
[----:B------:R-:W-:Y:S01]  /*5a30*/  WARPSYNC 0xffffffff ;  /* 0xffffffff00007948 */ /* 0x000fe20003800000 */
[----:B------:R-:W-:Y:S01]  /*5a40*/  BAR.SYNC.DEFER_BLOCKING 0x0 ;  /* 0x0000000000007b1d */ /* 0x000fe20000010000 */
[----:B------:R-:W-:Y:S05]  /*5a50*/  ISETP.GE.AND P0, PT, R235, RZ, PT ;  /* 0x000000ffeb00720c */ /* 0x000fea0003f06270 */
[----:B------:R2:W3:Y:S01]  /*5a60*/  LDSM.16.M88.4 R64, [R203] ;  /* 0x00000000cb40783b */ /* 0x0004e20000000200 */
[----:B------:R-:W-:Y:S03]  /*5a70*/  BSSY B0, `(.L_x_614) ;  /* 0x0000054000007945 */ /* 0x000fe60003800000 */
[----:B------:R2:W4:Y:S04]  /*5a80*/  LDSM.16.M88.4 R60, [R203+0x1000] ;  /* 0x00100000cb3c783b */ /* 0x0005280000000200 */
[----:B------:R2:W1:Y:S04]  /*5a90*/  LDSM.16.M88.4 R16, [R200] ;  /* 0x00000000c810783b */ /* 0x0004680000000200 */
[----:B------:R2:W1:Y:S04]  /*5aa0*/  LDSM.16.M88.4 R32, [R200+0x400] ;  /* 0x00040000c820783b */ /* 0x0004680000000200 */
[----:B------:R2:W1:Y:S04]  /*5ab0*/  LDSM.16.M88.4 R48, [R200+0x800] ;  /* 0x00080000c830783b */ /* 0x0004680000000200 */
[----:B------:R2:W1:Y:S04]  /*5ac0*/  LDSM.16.M88.4 R172, [R200+0xc00] ;  /* 0x000c0000c8ac783b */ /* 0x0004680000000200 */
[----:B------:R2:W1:Y:S04]  /*5ad0*/  LDSM.16.M88.4 R176, [R204] ;  /* 0x00000000ccb0783b */ /* 0x0004680000000200 */
[----:B------:R2:W1:Y:S04]  /*5ae0*/  LDSM.16.M88.4 R184, [R204+0x1000] ;  /* 0x00100000ccb8783b */ /* 0x0004680000000200 */
[----:B------:R2:W1:Y:S04]  /*5af0*/  LDSM.16.M88.4 R180, [R205] ;  /* 0x00000000cdb4783b */ /* 0x0004680000000200 */
[----:B------:R2:W1:Y:S04]  /*5b00*/  LDSM.16.M88.4 R188, [R216] ;  /* 0x00000000d8bc783b */ /* 0x0004680000000200 */
[----:B------:R2:W1:Y:S04]  /*5b10*/  LDSM.16.M88.4 R192, [R215] ;  /* 0x00000000d7c0783b */ /* 0x0004680000000200 */
[----:B------:R2:W1:Y:S01]  /*5b20*/  LDSM.16.M88.4 R196, [R214] ;  /* 0x00000000d6c4783b */ /* 0x0004620000000200 */
[----:B------:R-:W-:-:S05]  /*5b30*/  @!P0 BRA `(.L_x_615) ;  /* 0x0000047000008947 */ /* 0x000fca0003800000 */
[----:B-1-34-:R-:W-:Y:S01]  /*5b40*/  SHF.R.S32.HI R0, RZ, 0x1f, R233 ;  /* 0x0000001fff007819 */ /* 0x01afe200000114e9 */
[----:B------:R-:W3:Y:S01]  /*5b50*/  LDL.64 R8, [R1+0x30] ;  /* 0x0000300001087983 */ /* 0x000ee20000100a00 */
[----:B------:R-:W-:Y:S01]  /*5b60*/  SHF.R.S32.HI R4, RZ, 0x1f, R220 ;  /* 0x0000001fff047819 */ /* 0x000fe200000114dc */
[----:B------:R-:W-:Y:S01]  /*5b70*/  IMAD.WIDE.U32 R2, R233, c[0x0][0x208], RZ ;  /* 0x00008200e9027a25 */ /* 0x000fe200078e00ff */
[C---:B------:R-:W-:Y:S02]  /*5b80*/  IADD3 R6, R218.reuse, 0x40, RZ ;  /* 0x00000040da067810 */ /* 0x040fe40007ffe0ff */
[----:B------:R-:W-:Y:S01]  /*5b90*/  IADD3 R5, R218, 0x40, RZ ;  /* 0x00000040da057810 */ /* 0x000fe20007ffe0ff */
[----:B------:R-:W4:Y:S01]  /*5ba0*/  LDL R7, [R1+0x3c] ;  /* 0x00003c0001077983 */ /* 0x000f220000100800 */
[----:B------:R-:W-:Y:S01]  /*5bb0*/  SHF.R.S32.HI R6, RZ, 0x1f, R6 ;  /* 0x0000001fff067819 */ /* 0x000fe20000011406 */
[----:B------:R-:W-:Y:S02]  /*5bc0*/  IMAD R0, R0, c[0x0][0x208], RZ ;  /* 0x0000820000007a24 */ /* 0x000fe400078e02ff */
[----:B------:R-:W-:Y:S01]  /*5bd0*/  IMAD R4, R4, c[0x0][0x218], RZ ;  /* 0x0000860004047a24 */ /* 0x000fe200078e02ff */
[----:B------:R-:W-:Y:S01]  /*5be0*/  SHF.L.U64.HI R15, R5, 0x1, R6 ;  /* 0x00000001050f7819 */ /* 0x000fe20000010206 */
[----:B------:R-:W-:Y:S01]  /*5bf0*/  IMAD R0, R233, c[0x0][0x20c], R0 ;  /* 0x00008300e9007a24 */ /* 0x000fe200078e0200 */
[----:B------:R-:W-:Y:S01]  /*5c00*/  SHF.R.S32.HI R6, RZ, 0x1f, R218 ;  /* 0x0000001fff067819 */ /* 0x000fe200000114da */
[----:B------:R-:W-:Y:S02]  /*5c10*/  IMAD R4, R220, c[0x0][0x21c], R4 ;  /* 0x00008700dc047a24 */ /* 0x000fe400078e0204 */
[----:B------:R-:W-:Y:S01]  /*5c20*/  IMAD.IADD R3, R3, 0x1, R0 ;  /* 0x0000000103037824 */ /* 0x000fe200078e0200 */
[----:B------:R-:W-:Y:S01]  /*5c30*/  SHF.L.U64.HI R13, R218, 0x1, R6 ;  /* 0x00000001da0d7819 */ /* 0x000fe20000010206 */
[----:B------:R-:W-:Y:S02]  /*5c40*/  IMAD.SHL.U32 R22, R5, 0x2, RZ ;  /* 0x0000000205167824 */ /* 0x000fe400078e00ff */
[----:B------:R-:W-:Y:S04]  /*5c50*/  IMAD.WIDE.U32 R2, R220, c[0x0][0x218], R2 ;  /* 0x00008600dc027a25 */ /* 0x000fe800078e0002 */
[----:B------:R-:W-:Y:S02]  /*5c60*/  IMAD.SHL.U32 R21, R252, 0x2, RZ ;  /* 0x00000002fc157824 */ /* 0x000fe400078e00ff */
[----:B------:R-:W-:Y:S01]  /*5c70*/  IMAD.SHL.U32 R20, R218, 0x2, RZ ;  /* 0x00000002da147824 */ /* 0x000fe200078e00ff */
[----:B---3--:R-:W-:Y:S04]  /*5c80*/  IADD3 R0, P0, R8, R2, RZ ;  /* 0x0000000208007210 */ /* 0x008fe80007f1e0ff */
[----:B----4-:R-:W-:Y:S02]  /*5c90*/  IADD3.X R4, R7, R3, R4, P0, !PT ;  /* 0x0000000307047210 */ /* 0x010fe400007fe404 */
[C---:B------:R-:W-:Y:S02]  /*5ca0*/  LEA R12, P0, R0.reuse, c[0x0][0x1f8], 0x1 ;  /* 0x00007e00000c7a11 */ /* 0x040fe400078008ff */
[----:B------:R-:W-:Y:S02]  /*5cb0*/  SHF.R.S32.HI R7, RZ, 0x1f, R252 ;  /* 0x0000001fff077819 */ /* 0x000fe400000114fc */
[----:B------:R-:W-:Y:S02]  /*5cc0*/  LEA.HI.X R5, R0, c[0x0][0x1fc], R4, 0x1, P0 ;  /* 0x00007f0000057a11 */ /* 0x000fe400000f0c04 */
[----:B------:R-:W-:Y:S01]  /*5cd0*/  SHF.L.U64.HI R14, R252, 0x1, R7 ;  /* 0x00000001fc0e7819 */ /* 0x000fe20000010207 */
[----:B------:R-:W-:-:S05]  /*5ce0*/  BRA.DIV ~URZ, `(.L_x_616) ;  /* 0x0000b3b27f007947 */ /* 0x000fca000b800000 */
[----:B------:R1:W3:Y:S02]  /*5cf0*/  SHFL.IDX PT, R4, R5, RZ, 0x1c1f ;  /* 0x001c1fff05047589 */ /* 0x0002e400000e0000 */
.L_x_675:
[----:B------:R-:W-:-:S05]  /*5d00*/  BRA.DIV ~URZ, `(.L_x_617) ;  /* 0x0000b4027f007947 */ /* 0x000fca000b800000 */
[----:B------:R-:W4:Y:S01]  /*5d10*/  SHFL.IDX PT, R0, R12, RZ, 0x1c1f ;  /* 0x001c1fff0c007589 */ /* 0x000f2200000e0000 */
[----:B------:R-:W-:Y:S02]  /*5d20*/  ISETP.GE.AND P2, PT, R218, c[0x0][0x1d4], PT ;  /* 0x00007500da007a0c */ /* 0x000fe40003f46270 */
[----:B------:R-:W-:Y:S02]  /*5d30*/  ISETP.GE.AND P1, PT, R252, c[0x0][0x1d4], PT ;  /* 0x00007500fc007a0c */ /* 0x000fe40003f26270 */
[----:B------:R-:W-:Y:S02]  /*5d40*/  IADD3 R8, R218, 0x40, RZ ;  /* 0x00000040da087810 */ /* 0x000fe40007ffe0ff */
[----:B------:R-:W-:Y:S02]  /*5d50*/  SEL R11, RZ, 0x10, P2 ;  /* 0x00000010ff0b7807 */ /* 0x000fe40001000000 */
[----:B------:R-:W-:Y:S02]  /*5d60*/  SEL R10, RZ, 0x10, P1 ;  /* 0x00000010ff0a7807 */ /* 0x000fe40000800000 */
[C---:B----4-:R-:W-:Y:S02]  /*5d70*/  IADD3 R6, P0, R0.reuse, R20, RZ ;  /* 0x0000001400067210 */ /* 0x050fe40007f1e0ff */
[----:B------:R-:W-:Y:S03]  /*5d80*/  IADD3 R2, P6, R0, R21, RZ ;  /* 0x0000001500027210 */ /* 0x000fe60007fde0ff */
[----:B---3--:R-:W-:Y:S01]  /*5d90*/  IMAD.X R7, R4, 0x1, R13, P0 ;  /* 0x0000000104077824 */ /* 0x008fe200000e060d */
        /* <DEDUP_REMOVED lines=8> */
[----:B------:R4:W1:Y:S04]  /*5e20*/  SHFL.IDX PT, R4, R5, 0x1, 0x1c1f ;  /* 0x003c1f0005047f89 */ /* 0x00086800000e0000 */
[----:B------:R3:W2:Y:S04]  /*5e30*/  SHFL.IDX PT, R0, R12, 0x1, 0x1c1f ;  /* 0x003c1f000c007f89 */ /* 0x0006a800000e0000 */
[----:B------:R3:W-:Y:S01]  /*5e40*/  LDGSTS.E.BYPASS.LTC128B.128 [R219+0x2100], [R8.64], !P0 ;  /* 0x0210000008db7fae */ /* 0x0007e2000c101d46 */
[----:B-1--4-:R-:W-:Y:S03]  /*5e50*/  SEL R5, RZ, 0x10, P0 ;  /* 0x00000010ff057807 */ /* 0x012fe60000000000 */
.L_x_676:
[----:B---3--:R-:W-:Y:S02]  /*5e60*/  IADD3 R2, -R10, 0x10, RZ ;  /* 0x000000100a027810 */ /* 0x008fe40007ffe1ff */
[----:B------:R-:W-:Y:S02]  /*5e70*/  IADD3 R8, -R11, 0x10, RZ ;  /* 0x000000100b087810 */ /* 0x000fe40007ffe1ff */
[----:B------:R-:W-:Y:S02]  /*5e80*/  LOP3.LUT R6, R2, 0xf, RZ, 0xc0, !PT ;  /* 0x0000000f02067812 */ /* 0x000fe400078ec0ff */
[----:B------:R-:W-:Y:S02]  /*5e90*/  LOP3.LUT R8, R8, 0xf, RZ, 0xc0, !PT ;  /* 0x0000000f08087812 */ /* 0x000fe400078ec0ff */
[----:B------:R-:W-:Y:S02]  /*5ea0*/  IADD3 R3, -R5, 0x10, RZ ;  /* 0x0000001005037810 */ /* 0x000fe40007ffe1ff */
[-C--:B--2---:R-:W-:Y:S02]  /*5eb0*/  IADD3 R6, P6, P2, R6, R0.reuse, R21 ;  /* 0x0000000006067210 */ /* 0x084fe40007ade015 */
[----:B------:R-:W-:Y:S02]  /*5ec0*/  IADD3 R8, P1, P0, R8, R0, R20 ;  /* 0x0000000008087210 */ /* 0x000fe4000783e014 */
[----:B------:R-:W-:Y:S02]  /*5ed0*/  LOP3.LUT R2, R3, 0xf, RZ, 0xc0, !PT ;  /* 0x0000000f03027812 */ /* 0x000fe400078ec0ff */
[-C--:B------:R-:W-:Y:S02]  /*5ee0*/  IADD3.X R7, RZ, R4.reuse, R14, P6, P2 ;  /* 0x00000004ff077210 */ /* 0x080fe400037e440e */
[----:B------:R-:W-:Y:S02]  /*5ef0*/  ISETP.NE.U32.AND P6, PT, R11, RZ, PT ;  /* 0x000000ff0b00720c */ /* 0x000fe40003fc5070 */
[----:B------:R-:W-:Y:S02]  /*5f00*/  IADD3.X R9, RZ, R4, R13, P1, P0 ;  /* 0x00000004ff097210 */ /* 0x000fe40000fe040d */
[----:B------:R-:W-:Y:S02]  /*5f10*/  IADD3 R2, P1, P0, R2, R0, R22 ;  /* 0x0000000002027210 */ /* 0x000fe4000783e016 */
[----:B------:R-:W-:Y:S02]  /*5f20*/  ISETP.NE.U32.AND P2, PT, R10, RZ, PT ;  /* 0x000000ff0a00720c */ /* 0x000fe40003f45070 */
[----:B------:R-:W-:Y:S02]  /*5f30*/  IADD3.X R3, RZ, R4, R15, P1, P0 ;  /* 0x00000004ff037210 */ /* 0x000fe40000fe040f */
[----:B------:R-:W-:Y:S03]  /*5f40*/  ISETP.NE.U32.AND P0, PT, R5, RZ, PT ;  /* 0x000000ff0500720c */ /* 0x000fe60003f05070 */
[----:B------:R-:W-:Y:S01]  /*5f50*/  @!PT LDS RZ, [RZ] ;  /* 0x00000000fffff984 */ /* 0x000fe20000000800 */
[----:B------:R-:W-:Y:S01]  /*5f60*/  @!PT LDS RZ, [RZ] ;  /* 0x00000000fffff984 */ /* 0x000fe20000000800 */
[----:B------:R-:W-:Y:S01]  /*5f70*/  @!PT LDS RZ, [RZ] ;  /* 0x00000000fffff984 */ /* 0x000fe20000000800 */
[----:B------:R1:W-:Y:S06]  /*5f80*/  LDGSTS.E.BYPASS.LTC128B.128.ZFILL [R219+0x900], [R8.64], P6 ;  /* 0x0090000008db7fae */ /* 0x0003ec000b141d46 */
[----:B------:R1:W-:Y:S04]  /*5f90*/  LDGSTS.E.BYPASS.LTC128B.128.ZFILL [R219+0x1900], [R6.64], P2 ;  /* 0x0190000006db7fae */ /* 0x0003e80009141d46 */
[----:B------:R1:W-:Y:S02]  /*5fa0*/  LDGSTS.E.BYPASS.LTC128B.128.ZFILL [R219+0x2900], [R2.64], P0 ;  /* 0x0290000002db7fae */ /* 0x0003e40008141d46 */
.L_x_615:
[----:B---34-:R-:W-:Y:S05]  /*5fb0*/  BSYNC B0 ;  /* 0x0000000000007941 */ /* 0x018fea0003800000 */
.L_x_614:
[----:B------:R-:W0:Y:S01]  /*5fc0*/  LDGDEPBAR ;  /* 0x00000000000079af */ /* 0x000e220000000000 */
[----:B------:R-:W-:Y:S01]  /*5fd0*/  WARPSYNC 0xffffffff ;  /* 0xffffffff00007948 */ /* 0x000fe20003800000 */
[-C--:B-1----:R-:W-:Y:S01]  /*5fe0*/  HMMA.16816.F32 R4, R64, R16.reuse, RZ ;  /* 0x000000104004723c */ /* 0x082fe200000018ff */
[----:B------:R-:W-:Y:S02]  /*5ff0*/  BSSY B0, `(.L_x_618) ;  /* 0x00000d5000007945 */ /* 0x000fe40003800000 */
[----:B------:R-:W-:Y:S05]  /*6000*/  ISETP.GE.AND P0, PT, R235, 0x1, PT ;  /* 0x00000001eb00780c */ /* 0x000fea0003f06270 */
        /* <DEDUP_REMOVED lines=15> */
[----:B------:R-:W-:Y:S07]  /*6100*/  LDSM.16.M88.4 R172, [R203+0x2000] ;  /* 0x00200000cbac783b */ /* 0x000fee0000000200 */
[-C--:B------:R-:W-:Y:S08]  /*6110*/  HMMA.16816.F32 R4, R176, R180.reuse, R4 ;  /* 0x000000b4b004723c */ /* 0x080ff00000001804 */
[C---:B------:R-:W-:Y:S08]  /*6120*/  HMMA.16816.F32 R8, R184.reuse, R180, R8 ;  /* 0x000000b4b808723c */ /* 0x040ff00000001808 */
[-C--:B------:R-:W-:Y:S08]  /*6130*/  HMMA.16816.F32 R12, R184, R182.reuse, R12 ;  /* 0x000000b6b80c723c */ /* 0x080ff0000000180c */
[C---:B------:R-:W-:Y:S01]  /*6140*/  HMMA.16816.F32 R16, R176.reuse, R182, R16 ;  /* 0x000000b6b010723c */ /* 0x040fe20000001810 */
        /* <DEDUP_REMOVED lines=14> */
[----:B------:R-:W-:Y:S07]  /*6230*/  LDSM.16.M88.4 R184, [R200+0x1800] ;  /* 0x00180000c8b8783b */ /* 0x000fee0000000200 */
[----:B------:R-:W-:Y:S01]  /*6240*/  HMMA.16816.F32 R64, R176, R198, R64 ;  /* 0x000000c6b040723c */ /* 0x000fe20000001840 */
[----:B------:R-:W4:Y:S07]  /*6250*/  LDSM.16.M88.4 R176, [R200+0x1400] ;  /* 0x00140000c8b0783b */ /* 0x000f2e0000000200 */
[-C--:B-1----:R-:W-:Y:S08]  /*6260*/  HMMA.16816.F32 R4, R172, R180.reuse, R4 ;  /* 0x000000b4ac04723c */ /* 0x082ff00000001804 */
        /* <DEDUP_REMOVED lines=16> */
[-C--:B------:R-:W-:Y:S01]  /*6370*/  HMMA.16816.F32 R60, R188, R194.reuse, R60 ;  /* 0x000000c2bc3c723c */ /* 0x080fe2000000183c */
[----:B------:R-:W-:Y:S07]  /*6380*/  LDSM.16.M88.4 R188, [R211] ;  /* 0x00000000d3bc783b */ /* 0x000fee0000000200 */
[----:B------:R-:W-:Y:S01]  /*6390*/  HMMA.16816.F32 R64, R172, R194, R64 ;  /* 0x000000c2ac40723c */ /* 0x000fe20000001840 */
[----:B------:R-:W4:Y:S07]  /*63a0*/  LDSM.16.M88.4 R172, [R212] ;  /* 0x00000000d4ac783b */ /* 0x000f2e0000000200 */
[-C--:B-1----:R-:W-:Y:S01]  /*63b0*/  HMMA.16816.F32 R4, R176, R180.reuse, R4 ;  /* 0x000000b4b004723c */ /* 0x082fe20000001804 */
[----:B------:R-:W1:Y:S07]  /*63c0*/  LDSM.16.M88.4 R192, [R210] ;  /* 0x00000000d2c0783b */ /* 0x000e6e0000000200 */
        /* <DEDUP_REMOVED lines=20> */
[-C--:B---3--:R-:W-:Y:S01]  /*6510*/  HMMA.16816.F32 R4, R172, R180.reuse, R4 ;  /* 0x000000b4ac04723c */ /* 0x088fe20000001804 */
[----:B------:R-:W3:Y:S07]  /*6520*/  LDSM.16.M88.4 R192, [R200+0x2c00] ;  /* 0x002c0000c8c0783b */ /* 0x000eee0000000200 */
[C---:B----4-:R-:W-:Y:S08]  /*6530*/  HMMA.16816.F32 R8, R188.reuse, R180, R8 ;  /* 0x000000b4bc08723c */ /* 0x050ff00000001808 */
[-C--:B------:R-:W-:Y:S08]  /*6540*/  HMMA.16816.F32 R12, R188, R182.reuse, R12 ;  /* 0x000000b6bc0c723c */ /* 0x080ff0000000180c */
[C---:B------:R-:W-:Y:S01]  /*6550*/  HMMA.16816.F32 R16, R172.reuse, R182, R16 ;  /* 0x000000b6ac10723c */ /* 0x040fe20000001810 */
[----:B------:R-:W-:Y:S07]  /*6560*/  LDSM.16.M88.4 R180, [R209] ;  /* 0x00000000d1b4783b */ /* 0x000fee0000000200 */
[-C--:B-1----:R-:W-:Y:S08]  /*6570*/  HMMA.16816.F32 R20, R172, R176.reuse, R20 ;  /* 0x000000b0ac14723c */ /* 0x082ff00000001814 */
        /* <DEDUP_REMOVED lines=8> */
[----:B------:R-:W4:Y:S07]  /*6600*/  LDSM.16.M88.4 R184, [R204+0x5000] ;  /* 0x00500000ccb8783b */ /* 0x000f2e0000000200 */
[-C--:B---3--:R-:W-:Y:S08]  /*6610*/  HMMA.16816.F32 R52, R172, R192.reuse, R52 ;  /* 0x000000c0ac34723c */ /* 0x088ff00000001834 */
[C---:B------:R-:W-:Y:S08]  /*6620*/  HMMA.16816.F32 R56, R188.reuse, R192, R56 ;  /* 0x000000c0bc38723c */ /* 0x040ff00000001838 */
[-C--:B------:R-:W-:Y:S01]  /*6630*/  HMMA.16816.F32 R60, R188, R194.reuse, R60 ;  /* 0x000000c2bc3c723c */ /* 0x080fe2000000183c */
[----:B------:R-:W-:Y:S07]  /*6640*/  LDSM.16.M88.4 R188, [R207] ;  /* 0x00000000cfbc783b */ /* 0x000fee0000000200 */
[----:B------:R-:W-:Y:S01]  /*6650*/  HMMA.16816.F32 R64, R172, R194, R64 ;  /* 0x000000c2ac40723c */ /* 0x000fe20000001840 */
[----:B------:R-:W3:Y:S07]  /*6660*/  LDSM.16.M88.4 R172, [R208] ;  /* 0x00000000d0ac783b */ /* 0x000eee0000000200 */
[-C--:B-1----:R-:W-:Y:S01]  /*6670*/  HMMA.16816.F32 R4, R176, R180.reuse, R4 ;  /* 0x000000b4b004723c */ /* 0x082fe20000001804 */
[----:B------:R-:W1:Y:S01]  /*6680*/  LDSM.16.M88.4 R192, [R206] ;  /* 0x00000000cec0783b */ /* 0x000e620000000200 */
[----:B------:R-:W-:Y:S06]  /*6690*/  DEPBAR.LE SB0, 0x0 ;  /* 0x000080000000791a */ /* 0x000fec0000000000 */
[C---:B----4-:R-:W-:Y:S01]  /*66a0*/  HMMA.16816.F32 R8, R184.reuse, R180, R8 ;  /* 0x000000b4b808723c */ /* 0x050fe20000001808 */
[----:B------:R-:W-:Y:S07]  /*66b0*/  BAR.SYNC.DEFER_BLOCKING 0x0 ;  /* 0x0000000000007b1d */ /* 0x000fee0000010000 */
        /* <DEDUP_REMOVED lines=9> */
[C---:B------:R-:W-:Y:S08]  /*6750*/  HMMA.16816.F32 R48, R176.reuse, R190, R48 ;  /* 0x000000beb030723c */ /* 0x040ff00000001830 */
[-C--:B-1----:R-:W-:Y:S08]  /*6760*/  HMMA.16816.F32 R52, R176, R192.reuse, R52 ;  /* 0x000000c0b034723c */ /* 0x082ff00000001834 */
[C---:B------:R-:W-:Y:S08]  /*6770*/  HMMA.16816.F32 R56, R184.reuse, R192, R56 ;  /* 0x000000c0b838723c */ /* 0x040ff00000001838 */
[-C--:B------:R-:W-:Y:S08]  /*6780*/  HMMA.16816.F32 R60, R184, R194.reuse, R60 ;  /* 0x000000c2b83c723c */ /* 0x080ff0000000183c */
[----:B------:R-:W-:Y:S01]  /*6790*/  HMMA.16816.F32 R64, R176, R194, R64 ;  /* 0x000000c2b040723c */ /* 0x000fe20000001840 */
[----:B------:R-:W-:Y:S07]  /*67a0*/  @!UPT UIADD3 URZ, URZ, URZ, URZ ;  /* 0x0000003f3f3ff290 */ /* 0x000fee000fffe03f */
[----:B------:R-:W-:-:S11]  /*67b0*/  @!P0 BRA `(.L_x_619) ;  /* 0x0000058000008947 */ /* 0x000fd60003800000 */
[C---:B------:R-:W-:Y:S01]  /*67c0*/  IADD3 R217, R218.reuse, 0x40, RZ ;  /* 0x00000040dad97810 */ /* 0x040fe20007ffe0ff */
[----:B------:R-:W3:Y:S01]  /*67d0*/  LDL R2, [R1+0x28] ;  /* 0x0000280001027983 */ /* 0x000ee20000100800 */
[----:B------:R-:W-:Y:S01]  /*67e0*/  IADD3 R147, R218, 0x40, RZ ;  /* 0x00000040da937810 */ /* 0x000fe20007ffe0ff */
[----:B------:R-:W-:Y:S01]  /*67f0*/  IMAD.MOV.U32 R220, RZ, RZ, RZ ;  /* 0x000000ffffdc7224 */ /* 0x000fe200078e00ff */
[----:B------:R-:W-:Y:S01]  /*6800*/  SHF.R.S32.HI R217, RZ, 0x1f, R217 ;  /* 0x0000001fffd97819 */ /* 0x000fe200000114d9 */
[----:B------:R-:W-:Y:S01]  /*6810*/  IMAD.SHL.U32 R182, R252, 0x2, RZ ;  /* 0x00000002fcb67824 */ /* 0x000fe200078e00ff */
[----:B------:R-:W4:Y:S01]  /*6820*/  LDL R0, [R1] ;  /* 0x0000000001007983 */ /* 0x000f220000100800 */
[C---:B------:R-:W-:Y:S01]  /*6830*/  IMAD.SHL.U32 R183, R147.reuse, 0x2, RZ ;  /* 0x0000000293b77824 */ /* 0x040fe200078e00ff */
[----:B------:R-:W-:Y:S01]  /*6840*/  SHF.L.U64.HI R180, R147, 0x1, R217 ;  /* 0x0000000193b47819 */ /* 0x000fe200000102d9 */
[----:B------:R-:W-:Y:S01]  /*6850*/  IMAD.SHL.U32 R181, R218, 0x2, RZ ;  /* 0x00000002dab57824 */ /* 0x000fe200078e00ff */
[----:B------:R-:W-:Y:S01]  /*6860*/  SHF.R.S32.HI R217, RZ, 0x1f, R252 ;  /* 0x0000001fffd97819 */ /* 0x000fe200000114fc */
[----:B------:R-:W5:Y:S01]  /*6870*/  LDL.64 R148, [R1+0x20] ;  /* 0x0000200001947983 */ /* 0x000f620000100a00 */
[----:B------:R-:W-:Y:S02]  /*6880*/  SHF.R.S32.HI R147, RZ, 0x1f, R218 ;  /* 0x0000001fff937819 */ /* 0x000fe400000114da */
[----:B------:R-:W-:Y:S02]  /*6890*/  SHF.L.U64.HI R179, R252, 0x1, R217 ;  /* 0x00000001fcb37819 */ /* 0x000fe400000102d9 */
[----:B------:R-:W-:Y:S01]  /*68a0*/  SHF.L.U64.HI R178, R218, 0x1, R147 ;  /* 0x00000001dab27819 */ /* 0x000fe20000010293 */
[----:B--2---:R-:W2:Y:S04]  /*68b0*/  LDL R144, [R1+0x38] ;  /* 0x0000380001907983 */ /* 0x004ea80000100800 */
[----:B------:R-:W2:Y:S06]  /*68c0*/  LDL.64 R222, [R1+0x18] ;  /* 0x0000180001de7983 */ /* 0x000eac0000100a00 */
[----:B------:R-:W2:Y:S01]  /*68d0*/  LDL R221, [R1+0x2c] ;  /* 0x00002c0001dd7983 */ /* 0x000ea20000100800 */
[----:B---3--:R-:W-:Y:S05]  /*68e0*/  IMAD R2, R235, 0x40, R2 ;  /* 0x00000040eb027824 */ /* 0x008fea00078e0202 */
[----:B----4-:R-:W-:Y:S05]  /*68f0*/  IADD3 R2, R2, -0x40, R0 ;  /* 0xffffffc002027810 */ /* 0x010fea0007ffe000 */
[----:B------:R-:W-:Y:S04]  /*6900*/  @P4 IMAD.HI.U32 R3, R2, c[0x0][0x2bc], RZ ;  /* 0x0000af0002034a27 */ /* 0x000fe800078e00ff */
[----:B------:R-:W-:Y:S01]  /*6910*/  IMAD.MOV.U32 R0, RZ, RZ, R2 ;  /* 0x000000ffff007224 */ /* 0x000fe200078e0002 */
[----:B------:R-:W-:Y:S04]  /*6920*/  @P4 SHF.R.U32.HI R0, RZ, c[0x0][0x2c0], R3 ;  /* 0x0000b000ff004a19 */ /* 0x000fe80000011603 */
[C---:B-----5:R-:W-:Y:S04]  /*6930*/  @!P3 IADD3 R3, P0, R0.reuse, R148, RZ ;  /* 0x000000940003b210 */ /* 0x060fe80007f1e0ff */
[----:B--2---:R-:W-:Y:S01]  /*6940*/  @!P3 LEA.HI.X.SX32 R144, R0, R144, 0x1, P0 ;  /* 0x000000900090b211 */ /* 0x004fe200000f0eff */
        /* <DEDUP_REMOVED lines=18> */
[----:B------:R-:W-:-:S06]  /*6a70*/  BRA.DIV ~URZ, `(.L_x_620) ;  /* 0x0000a8e27f007947 */ /* 0x000fcc000b800000 */
[----:B------:R1:W2:Y:S02]  /*6a80*/  SHFL.IDX PT, R144, R174, RZ, 0x1c1f ;  /* 0x001c1fffae907589 */ /* 0x0002a400000e0000 */
.L_x_677:
[----:B------:R-:W-:-:S05]  /*6a90*/  BRA.DIV ~URZ, `(.L_x_621) ;  /* 0x0000a9327f007947 */ /* 0x000fca000b800000 */
[----:B------:R-:W3:Y:S01]  /*6aa0*/  SHFL.IDX PT, R0, R177, RZ, 0x1c1f ;  /* 0x001c1fffb1007589 */ /* 0x000ee200000e0000 */
[----:B------:R-:W-:Y:S02]  /*6ab0*/  ISETP.GE.AND P2, PT, R218, c[0x0][0x1d4], PT ;  /* 0x00007500da007a0c */ /* 0x000fe40003f46270 */
[----:B------:R-:W-:Y:S02]  /*6ac0*/  ISETP.GE.AND P1, PT, R252, c[0x0][0x1d4], PT ;  /* 0x00007500fc007a0c */ /* 0x000fe40003f26270 */
[----:B------:R-:W-:Y:S02]  /*6ad0*/  IADD3 R147, R218, 0x40, RZ ;  /* 0x00000040da937810 */ /* 0x000fe40007ffe0ff */
[----:B------:R-:W-:Y:S02]  /*6ae0*/  SEL R176, RZ, 0x10, P2 ;  /* 0x00000010ffb07807 */ /* 0x000fe40001000000 */
[----:B------:R-:W-:Y:S02]  /*6af0*/  SEL R175, RZ, 0x10, P1 ;  /* 0x00000010ffaf7807 */ /* 0x000fe40000800000 */
[C---:B---3--:R-:W-:Y:S02]  /*6b00*/  IADD3 R148, P0, R0.reuse, R181, RZ ;  /* 0x000000b500947210 */ /* 0x048fe40007f1e0ff */
[----:B------:R-:W-:Y:S03]  /*6b10*/  IADD3 R2, P6, R0, R182, RZ ;  /* 0x000000b600027210 */ /* 0x000fe60007fde0ff */
[C---:B--2---:R-:W-:Y:S01]  /*6b20*/  IMAD.X R149, R144.reuse, 0x1, R178, P0 ;  /* 0x0000000190957824 */ /* 0x044fe200000e06b2 */
        /* <DEDUP_REMOVED lines=8> */
[----:B------:R3:W4:Y:S04]  /*6bb0*/  SHFL.IDX PT, R144, R174, 0x1, 0x1c1f ;  /* 0x003c1f00ae907f89 */ /* 0x00072800000e0000 */
[----:B------:R2:W1:Y:S04]  /*6bc0*/  SHFL.IDX PT, R0, R177, 0x1, 0x1c1f ;  /* 0x003c1f00b1007f89 */ /* 0x00046800000e0000 */
[----:B------:R2:W-:Y:S01]  /*6bd0*/  LDGSTS.E.BYPASS.LTC128B.128 [R219+0x5100], [R172.64], !P0 ;  /* 0x05100000acdb7fae */ /* 0x0005e2000c101d46 */
[----:B-1-3--:R-:W-:Y:S03]  /*6be0*/  SEL R174, RZ, 0x10, P0 ;  /* 0x00000010ffae7807 */ /* 0x00afe60000000000 */
.L_x_678:
[----:B--2---:R-:W-:Y:S02]  /*6bf0*/  IADD3 R2, -R175, 0x10, RZ ;  /* 0x00000010af027810 */ /* 0x004fe40007ffe1ff */
[----:B------:R-:W-:Y:S02]  /*6c00*/  IADD3 R172, -R176, 0x10, RZ ;  /* 0x00000010b0ac7810 */ /* 0x000fe40007ffe1ff */
[----:B------:R-:W-:Y:S02]  /*6c10*/  LOP3.LUT R148, R2, 0xf, RZ, 0xc0, !PT ;  /* 0x0000000f02947812 */ /* 0x000fe400078ec0ff */
[----:B------:R-:W-:Y:S02]  /*6c20*/  LOP3.LUT R172, R172, 0xf, RZ, 0xc0, !PT ;  /* 0x0000000facac7812 */ /* 0x000fe400078ec0ff */
[----:B------:R-:W-:Y:S02]  /*6c30*/  IADD3 R3, -R174, 0x10, RZ ;  /* 0x00000010ae037810 */ /* 0x000fe40007ffe1ff */
[-C--:B------:R-:W-:Y:S02]  /*6c40*/  IADD3 R148, P6, P2, R148, R0.reuse, R182 ;  /* 0x0000000094947210 */ /* 0x080fe40007ade0b6 */
[----:B------:R-:W-:Y:S02]  /*6c50*/  IADD3 R172, P1, P0, R172, R0, R181 ;  /* 0x00000000acac7210 */ /* 0x000fe4000783e0b5 */
[----:B------:R-:W-:Y:S02]  /*6c60*/  LOP3.LUT R2, R3, 0xf, RZ, 0xc0, !PT ;  /* 0x0000000f03027812 */ /* 0x000fe400078ec0ff */
[-C--:B----4-:R-:W-:Y:S02]  /*6c70*/  IADD3.X R149, RZ, R144.reuse, R179, P6, P2 ;  /* 0x00000090ff957210 */ /* 0x090fe400037e44b3 */
        /* <DEDUP_REMOVED lines=12> */
.L_x_619:
[----:B------:R-:W-:Y:S05]  /*6d40*/  BSYNC B0 ;  /* 0x0000000000007941 */ /* 0x000fea0003800000 */
.L_x_618:
[----:B------:R-:W3:Y:S01]  /*6d50*/  LDL R144, [R1+0x40] ;  /* 0x0000400001907983 */ /* 0x000ee20000100800 */
[----:B------:R-:W-:Y:S03]  /*6d60*/  MOV R0, 0x1 ;  /* 0x0000000100007802 */ /* 0x000fe60000000f00 */
[----:B-1----:R-:W3:Y:S02]  /*6d70*/  LDL R3, [R1+0x50] ;  /* 0x0000500001037983 */ /* 0x002ee40000100800 */
[----:B------:R-:W-:Y:S02]  /*6d80*/  IMAD R0, R235, -0x40, R0 ;  /* 0xffffffc0eb007824 */ /* 0x000fe400078e0200 */
[----:B------:R-:W4:Y:S04]  /*6d90*/  LDL R2, [R1+0x4c] ;  /* 0x00004c0001027983 */ /* 0x000f280000100800 */
[----:B------:R-:W0:Y:S01]  /*6da0*/  LDGDEPBAR ;  /* 0x00000000000079af */ /* 0x000e220000000000 */
[----:B---3--:R-:W-:Y:S02]  /*6db0*/  IADD3 R147, R3, R144, RZ ;  /* 0x0000009003937210 */ /* 0x008fe40007ffe0ff */
[----:B------:R-:W-:Y:S02]  /*6dc0*/  MOV R3, c[0x0][0x2ac] ;  /* 0x0000ab0000037a02 */ /* 0x000fe40000000f00 */
[----:B----4-:R-:W-:Y:S01]  /*6dd0*/  IADD3 R0, -R2, R0, RZ ;  /* 0x0000000002007210 */ /* 0x010fe20007ffe1ff */
[----:B------:R-:W-:Y:S04]  /*6de0*/  @P5 IMAD.HI.U32 R2, R147, c[0x0][0x2c8], RZ ;  /* 0x0000b20093025a27 */ /* 0x000fe800078e00ff */
[----:B------:R-:W-:Y:S01]  /*6df0*/  IMAD R0, R3, c[0x0][0x1d0], R0 ;  /* 0x0000740003007a24 */ /* 0x000fe200078e0200 */
[----:B------:R-:W-:Y:S04]  /*6e00*/  @P5 SHF.R.U32.HI R147, RZ, c[0x0][0x2cc], R2 ;  /* 0x0000b300ff935a19 */ /* 0x000fe80000011602 */
[----:B------:R-:W-:Y:S01]  /*6e10*/  IADD3 R144, R0, -c[0x0][0x168], RZ ;  /* 0x80005a0000907a10 */ /* 0x000fe20007ffe0ff */
[----:B------:R-:W-:-:S05]  /*6e20*/  BRA.DIV ~URZ, `(.L_x_622) ;  /* 0x0000a7f27f007947 */ /* 0x000fca000b800000 */
[----:B------:R1:W3:Y:S02]  /*6e30*/  SHFL.IDX PT, R0, R147, RZ, 0x1c1f ;  /* 0x001c1fff93007589 */ /* 0x0002e400000e0000 */
.L_x_679:
[----:B---3--:R-:W-:Y:S05]  /*6e40*/  IMAD.IADD R0, R144, 0x1, R0 ;  /* 0x0000000190007824 */ /* 0x008fea00078e0200 */
[C---:B------:R-:W-:Y:S02]  /*6e50*/  ISETP.GT.AND P6, PT, R0.reuse, RZ, PT ;  /* 0x000000ff0000720c */ /* 0x040fe40003fc4270 */
[C---:B------:R-:W-:Y:S02]  /*6e60*/  ISETP.GT.AND P2, PT, R0.reuse, 0x1, PT ;  /* 0x000000010000780c */ /* 0x040fe40003f44270 */
[C---:B------:R-:W-:Y:S02]  /*6e70*/  ISETP.GT.AND P1, PT, R0.reuse, 0x8, PT ;  /* 0x000000080000780c */ /* 0x040fe40003f24270 */
[----:B------:R-:W-:Y:S02]  /*6e80*/  ISETP.GT.AND P0, PT, R0, 0x9, PT ;  /* 0x000000090000780c */ /* 0x000fe40003f04270 */
[----:B------:R-:W-:Y:S02]  /*6e90*/  FSEL R172, R4, -INF , P6 ;  /* 0xff80000004ac7808 */ /* 0x000fe40003000000 */
[C---:B------:R-:W-:Y:S02]  /*6ea0*/  ISETP.GT.AND P6, PT, R0.reuse, 0x10, PT ;  /* 0x000000100000780c */ /* 0x040fe40003fc4270 */
[----:B------:R-:W-:Y:S02]  /*6eb0*/  FSEL R173, R5, -INF , P2 ;  /* 0xff80000005ad7808 */ /* 0x000fe40001000000 */
        /* <DEDUP_REMOVED lines=22> */
[----:B------:R-:W-:Y:S02]  /*7020*/  FSEL R229, R53, -INF , P2 ;  /* 0xff80000035e57808 */ /* 0x000fe40001000000 */
[----:B------:R-:W-:Y:S02]  /*7030*/  FSEL R228, R64, -INF , P1 ;  /* 0xff80000040e47808 */ /* 0x000fe40000800000 */
[----:B------:R-:W-:Y:S01]  /*7040*/  FSEL R227, R65, -INF , P0 ;  /* 0xff80000041e37808 */ /* 0x000fe20000000000 */
[----:B------:R-:W-:-:S05]  /*7050*/  BRA.DIV ~URZ, `(.L_x_623) ;  /* 0x0000a6227f007947 */ /* 0x000fca000b800000 */
[----:B------:R-:W-:Y:S01]  /*7060*/  FMNMX.FTZ R3, R172, R145, !PT ;  /* 0x00000091ac037209 */ /* 0x000fe20007810000 */
[----:B------:R-:W3:Y:S08]  /*7070*/  SHFL.IDX PT, R0, R147, 0x2, 0x1c1f ;  /* 0x005c1f0093007f89 */ /* 0x000ef000000e0000 */
[----:B------:R-:W4:Y:S08]  /*7080*/  SHFL.IDX PT, R2, R147, 0x1, 0x1c1f ;  /* 0x003c1f0093027f89 */ /* 0x000f3000000e0000 */
[----:B-1----:R-:W1:Y:S01]  /*7090*/  SHFL.IDX PT, R147, R147, 0x3, 0x1c1f ;  /* 0x007c1f0093937f89 */ /* 0x002e6200000e0000 */
[----:B---3--:R-:W-:Y:S05]  /*70a0*/  IMAD.IADD R0, R144, 0x1, R0 ;  /* 0x0000000190007824 */ /* 0x008fea00078e0200 */
[C---:B------:R-:W-:Y:S02]  /*70b0*/  ISETP.GT.AND P6, PT, R0.reuse, RZ, PT ;  /* 0x000000ff0000720c */ /* 0x040fe40003fc4270 */
[----:B------:R-:W-:Y:S01]  /*70c0*/  ISETP.GT.AND P2, PT, R0, 0x1, PT ;  /* 0x000000010000780c */ /* 0x000fe20003f44270 */
[----:B----4-:R-:W-:Y:S01]  /*70d0*/  IMAD.IADD R2, R144, 0x1, R2 ;  /* 0x0000000190027824 */ /* 0x010fe200078e0202 */
[----:B------:R-:W-:Y:S02]  /*70e0*/  FSEL R8, R8, -INF , P6 ;  /* 0xff80000008087808 */ /* 0x000fe40003000000 */
[----:B------:R-:W-:Y:S02]  /*70f0*/  FSEL R9, R9, -INF , P2 ;  /* 0xff80000009097808 */ /* 0x000fe40001000000 */
[C---:B------:R-:W-:Y:S02]  /*7100*/  ISETP.GT.AND P6, PT, R2.reuse, 0x8, PT ;  /* 0x000000080200780c */ /* 0x040fe40003fc4270 */
[----:B------:R-:W-:Y:S01]  /*7110*/  ISETP.GT.AND P2, PT, R2, 0x9, PT ;  /* 0x000000090200780c */ /* 0x000fe20003f44270 */
[----:B-1----:R-:W-:Y:S01]  /*7120*/  IMAD.IADD R144, R144, 0x1, R147 ;  /* 0x0000000190907824 */ /* 0x002fe200078e0293 */
[----:B------:R-:W-:Y:S02]  /*7130*/  FSEL R18, R18, -INF , P6 ;  /* 0xff80000012127808 */ /* 0x000fe40003000000 */
[----:B------:R-:W-:Y:S02]  /*7140*/  FSEL R19, R19, -INF , P2 ;  /* 0xff80000013137808 */ /* 0x000fe40001000000 */
[C---:B------:R-:W-:Y:S02]  /*7150*/  ISETP.GT.AND P6, PT, R0.reuse, 0x8, PT ;  /* 0x000000080000780c */ /* 0x040fe40003fc4270 */
[----:B------:R-:W-:Y:S02]  /*7160*/  ISETP.GT.AND P2, PT, R0, 0x9, PT ;  /* 0x000000090000780c */ /* 0x000fe40003f44270 */
[----:B------:R-:W-:Y:S02]  /*7170*/  FSEL R12, R12, -INF , P6 ;  /* 0xff8000000c0c7808 */ /* 0x000fe40003000000 */
[C---:B------:R-:W-:Y:S02]  /*7180*/  ISETP.GT.AND P6, PT, R2.reuse, 0x10, PT ;  /* 0x000000100200780c */ /* 0x040fe40003fc4270 */
[----:B------:R-:W-:Y:S02]  /*7190*/  FSEL R13, R13, -INF , P2 ;  /* 0xff8000000d0d7808 */ /* 0x000fe40001000000 */
[C---:B------:R-:W-:Y:S02]  /*71a0*/  ISETP.GT.AND P2, PT, R2.reuse, 0x11, PT ;  /* 0x000000110200780c */ /* 0x040fe40003f44270 */
[C---:B------:R-:W-:Y:S02]  /*71b0*/  ISETP.GT.AND P1, PT, R2.reuse, RZ, PT ;  /* 0x000000ff0200720c */ /* 0x040fe40003f24270 */
[----:B------:R-:W-:Y:S02]  /*71c0*/  ISETP.GT.AND P0, PT, R2, 0x1, PT ;  /* 0x000000010200780c */ /* 0x000fe40003f04270 */
[----:B------:R-:W-:Y:S02]  /*71d0*/  FSEL R64, R22, -INF , P6 ;  /* 0xff80000016407808 */ /* 0x000fe40003000000 */
[----:B------:R-:W-:Y:S02]  /*71e0*/  FSEL R65, R23, -INF , P2 ;  /* 0xff80000017417808 */ /* 0x000fe40001000000 */
[C---:B------:R-:W-:Y:S02]  /*71f0*/  ISETP.GT.AND P6, PT, R0.reuse, 0x10, PT ;  /* 0x000000100000780c */ /* 0x040fe40003fc4270 */
[----:B------:R-:W-:Y:S02]  /*7200*/  ISETP.GT.AND P2, PT, R0, 0x11, PT ;  /* 0x000000110000780c */ /* 0x000fe40003f44270 */
[----:B------:R-:W-:Y:S02]  /*7210*/  FSEL R16, R6, -INF , P1 ;  /* 0xff80000006107808 */ /* 0x000fe40000800000 */
[----:B------:R-:W-:Y:S02]  /*7220*/  FSEL R7, R7, -INF , P0 ;  /* 0xff80000007077808 */ /* 0x000fe40000000000 */
[C---:B------:R-:W-:Y:S02]  /*7230*/  ISETP.GT.AND P1, PT, R144.reuse, RZ, PT ;  /* 0x000000ff9000720c */ /* 0x040fe40003f24270 */
[----:B------:R-:W-:Y:S02]  /*7240*/  ISETP.GT.AND P0, PT, R144, 0x1, PT ;  /* 0x000000019000780c */ /* 0x000fe40003f04270 */
[----:B------:R-:W-:Y:S02]  /*7250*/  FSEL R189, R24, -INF , P6 ;  /* 0xff80000018bd7808 */ /* 0x000fe40003000000 */
[C---:B------:R-:W-:Y:S02]  /*7260*/  ISETP.GT.AND P6, PT, R2.reuse, 0x18, PT ;  /* 0x000000180200780c */ /* 0x040fe40003fc4270 */
[----:B------:R-:W-:Y:S02]  /*7270*/  FSEL R191, R25, -INF , P2 ;  /* 0xff80000019bf7808 */ /* 0x000fe40001000000 */
[----:B------:R-:W-:Y:S02]  /*7280*/  ISETP.GT.AND P2, PT, R2, 0x19, PT ;  /* 0x000000190200780c */ /* 0x000fe40003f44270 */
[----:B------:R-:W-:Y:S02]  /*7290*/  FSEL R10, R10, -INF , P1 ;  /* 0xff8000000a0a7808 */ /* 0x000fe40000800000 */
[----:B------:R-:W-:Y:S02]  /*72a0*/  FSEL R11, R11, -INF , P0 ;  /* 0xff8000000b0b7808 */ /* 0x000fe40000000000 */
[C---:B------:R-:W-:Y:S02]  /*72b0*/  ISETP.GT.AND P1, PT, R144.reuse, 0x8, PT ;  /* 0x000000089000780c */ /* 0x040fe40003f24270 */
        /* <DEDUP_REMOVED lines=32> */
[----:B------:R-:W-:Y:S02]  /*74c0*/  FSEL R221, R51, -INF , P2 ;  /* 0xff80000033dd7808 */ /* 0x000fe40001000000 */
[C---:B------:R-:W-:Y:S02]  /*74d0*/  ISETP.GT.AND P6, PT, R0.reuse, 0x28, PT ;  /* 0x000000280000780c */ /* 0x040fe40003fc4270 */
[----:B------:R-:W-:Y:S02]  /*74e0*/  ISETP.GT.AND P2, PT, R0, 0x29, PT ;  /* 0x000000290000780c */ /* 0x000fe40003f44270 */
        /* <DEDUP_REMOVED lines=18> */
[----:B------:R-:W-:Y:S02]  /*7610*/  FMNMX.FTZ R2, R173, R3, !PT ;  /* 0x00000003ad027209 */ /* 0x000fe40007810000 */
[----:B------:R-:W-:Y:S02]  /*7620*/  FSEL R245, R58, -INF , P6 ;  /* 0xff8000003af57808 */ /* 0x000fe40003000000 */
[----:B------:R-:W-:Y:S02]  /*7630*/  FSEL R244, R59, -INF , P2 ;  /* 0xff8000003bf47808 */ /* 0x000fe40001000000 */
[C---:B------:R-:W-:Y:S02]  /*7640*/  ISETP.GT.AND P6, PT, R0.reuse, 0x38, PT ;  /* 0x000000380000780c */ /* 0x040fe40003fc4270 */
[----:B------:R-:W-:Y:S02]  /*7650*/  ISETP.GT.AND P2, PT, R0, 0x39, PT ;  /* 0x000000390000780c */ /* 0x000fe40003f44270 */
        /* <DEDUP_REMOVED lines=54> */
[----:B------:R-:W-:Y:S02]  /*79c0*/  FMNMX.FTZ R0, R229, R0, !PT ;  /* 0x00000000e5007209 */ /* 0x000fe40007810000 */
[----:B------:R-:W-:Y:S02]  /*79d0*/  FMNMX.FTZ R3, R231, R3, !PT ;  /* 0x00000003e7037209 */ /* 0x000fe40007810000 */
[----:B------:R-:W-:Y:S02]  /*79e0*/  FMNMX.FTZ R2, R249, R2, !PT ;  /* 0x00000002f9027209 */ /* 0x000fe40007810000 */
[----:B------:R-:W-:Y:S02]  /*79f0*/  FMNMX.FTZ R144, R245, R144, !PT ;  /* 0x00000090f5907209 */ /* 0x000fe40007810000 */
[----:B------:R-:W-:Y:S02]  /*7a00*/  FSEL R247, R61, -INF , P2 ;  /* 0xff8000003df77808 */ /* 0x000fe40001000000 */
[----:B------:R-:W-:Y:S02]  /*7a10*/  FSEL R238, R62, -INF , P1 ;  /* 0xff8000003eee7808 */ /* 0x000fe40000800000 */
        /* <DEDUP_REMOVED lines=8> */
[----:B------:R-:W-:Y:S02]  /*7aa0*/  FSEL R234, R63, -INF , P0 ;  /* 0xff8000003fea7808 */ /* 0x000fe40000000000 */
[----:B------:R-:W-:Y:S04]  /*7ab0*/  FMNMX.FTZ R144, R238, R144, !PT ;  /* 0x00000090ee907209 */ /* 0x000fe80007810000 */
[----:B------:R-:W-:Y:S01]  /*7ac0*/  FMNMX.FTZ R144, R234, R144, !PT ;  /* 0x00000090ea907209 */ /* 0x000fe20007810000 */
[----:B------:R-:W3:Y:S08]  /*7ad0*/  SHFL.BFLY PT, R148, R3, 0x2, 0x1f ;  /* 0x0c401f0003947f89 */ /* 0x000ef000000e0000 */
[----:B------:R-:W4:Y:S08]  /*7ae0*/  SHFL.BFLY PT, R5, R2, 0x2, 0x1f ;  /* 0x0c401f0002057f89 */ /* 0x000f3000000e0000 */
[----:B------:R-:W5:Y:S01]  /*7af0*/  SHFL.BFLY PT, R6, R144, 0x2, 0x1f ;  /* 0x0c401f0090067f89 */ /* 0x000f6200000e0000 */
[----:B-1----:R-:W-:Y:S07]  /*7b00*/  FMNMX.FTZ R0, R4, R0, !PT ;  /* 0x0000000004007209 */ /* 0x002fee0007810000 */
[----:B------:R-:W1:Y:S01]  /*7b10*/  SHFL.BFLY PT, R149, R0, 0x1, 0x1f ;  /* 0x0c201f0000957f89 */ /* 0x000e6200000e0000 */
[----:B---3--:R-:W-:Y:S07]  /*7b20*/  FMNMX.FTZ R148, R3, R148, !PT ;  /* 0x0000009403947209 */ /* 0x008fee0007810000 */
[----:B------:R-:W3:Y:S01]  /*7b30*/  SHFL.BFLY PT, R4, R148, 0x1, 0x1f ;  /* 0x0c201f0094047f89 */ /* 0x000ee200000e0000 */
[----:B----4-:R-:W-:Y:S07]  /*7b40*/  FMNMX.FTZ R2, R2, R5, !PT ;  /* 0x0000000502027209 */ /* 0x010fee0007810000 */
[----:B------:R-:W4:Y:S01]  /*7b50*/  SHFL.BFLY PT, R147, R2, 0x1, 0x1f ;  /* 0x0c201f0002937f89 */ /* 0x000f2200000e0000 */
[----:B-----5:R-:W-:Y:S07]  /*7b60*/  FMNMX.FTZ R144, R144, R6, !PT ;  /* 0x0000000690907209 */ /* 0x020fee0007810000 */
[----:B------:R2:W2:Y:S01]  /*7b70*/  SHFL.BFLY PT, R3, R144, 0x1, 0x1f ;  /* 0x0c201f0090037f89 */ /* 0x0004a200000e0000 */
[----:B-1----:R-:W-:Y:S02]  /*7b80*/  FMNMX.FTZ R149, R0, R149, !PT ;  /* 0x0000009500957209 */ /* 0x002fe40007810000 */
[----:B---3--:R-:W-:Y:S02]  /*7b90*/  FMNMX.FTZ R148, R148, R4, !PT ;  /* 0x0000000494947209 */ /* 0x008fe40007810000 */
[----:B----4-:R-:W-:Y:S03]  /*7ba0*/  FMNMX.FTZ R147, R2, R147, !PT ;  /* 0x0000009302937209 */ /* 0x010fe60007810000 */
.L_x_680:
[C---:B------:R-:W-:Y:S01]  /*7bb0*/  FMUL.FTZ R180, R149.reuse, c[0x0][0x2d0] ;  /* 0x0000b40095b47a20 */ /* 0x040fe20000410000 */
[----:B------:R-:W-:Y:S01]  /*7bc0*/  FSETP.NEU.FTZ.AND P2, PT, R149, -INF , PT ;  /* 0xff8000009500780b */ /* 0x000fe20003f5d000 */
[C---:B------:R-:W-:Y:S01]  /*7bd0*/  FMUL.FTZ R181, R148.reuse, c[0x0][0x2d0] ;  /* 0x0000b40094b57a20 */ /* 0x040fe20000410000 */
[----:B------:R-:W-:Y:S01]  /*7be0*/  FSETP.NEU.FTZ.AND P1, PT, R148, -INF , PT ;  /* 0xff8000009400780b */ /* 0x000fe20003f3d000 */
[----:B------:R-:W-:Y:S01]  /*7bf0*/  FMUL.FTZ R182, R147, c[0x0][0x2d0] ;  /* 0x0000b40093b67a20 */ /* 0x000fe20000410000 */
[----:B------:R-:W-:Y:S01]  /*7c00*/  FSEL R180, R180, RZ, P2 ;  /* 0x000000ffb4b47208 */ /* 0x000fe20001000000 */
[----:B------:R-:W-:Y:S01]  /*7c10*/  WARPSYNC 0xffffffff ;  /* 0xffffffff00007948 */ /* 0x000fe20003800000 */
[----:B------:R-:W-:Y:S01]  /*7c20*/  FSEL R181, R181, RZ, P1 ;  /* 0x000000ffb5b57208 */ /* 0x000fe20000800000 */
[----:B------:R-:W1:Y:S01]  /*7c30*/  LDSM.16.MT88.4 R20, [R201] ;  /* 0x00000000c914783b */ /* 0x000e620000004200 */
[----:B------:R-:W-:Y:S01]  /*7c40*/  FSETP.NEU.FTZ.AND P0, PT, R147, -INF , PT ;  /* 0xff8000009300780b */ /* 0x000fe20003f1d000 */
[--C-:B------:R-:W-:Y:S01]  /*7c50*/  FFMA.FTZ R0, R172, c[0x0][0x2d0], -R180.reuse ;  /* 0x0000b400ac007a23 */ /* 0x100fe200000108b4 */
[----:B--2---:R-:W-:Y:S01]  /*7c60*/  FMNMX.FTZ R144, R3, R144, !PT ;  /* 0x0000009003907209 */ /* 0x004fe20007810000 */
[--C-:B------:R-:W-:Y:S01]  /*7c70*/  FFMA.FTZ R2, R173, c[0x0][0x2d0], -R180.reuse ;  /* 0x0000b400ad027a23 */ /* 0x100fe200000108b4 */
[----:B------:R-:W-:Y:S01]  /*7c80*/  FSEL R182, R182, RZ, P0 ;  /* 0x000000ffb6b67208 */ /* 0x000fe20000000000 */
[----:B------:R2:W-:Y:S01]  /*7c90*/  MUFU.EX2 R251, R0 ;  /* 0x0000000000fb7308 */ /* 0x0005e20000000800 */
[----:B------:R-:W-:Y:S01]  /*7ca0*/  FFMA.FTZ R48, R183, c[0x0][0x2d0], -R180 ;  /* 0x0000b400b7307a23 */ /* 0x000fe200000108b4 */
[----:B------:R-:W3:Y:S01]  /*7cb0*/  LDSM.16.MT88.4 R36, [R202] ;  /* 0x00000000ca24783b */ /* 0x000ee20000004200 */
[--C-:B------:R-:W-:Y:S02]  /*7cc0*/  FFMA.FTZ R60, R65, c[0x0][0x2d0], -R181.reuse ;  /* 0x0000b400413c7a23 */ /* 0x100fe400000108b5 */
[--C-:B------:R-:W-:Y:S02]  /*7cd0*/  FFMA.FTZ R4, R9, c[0x0][0x2d0], -R182.reuse ;  /* 0x0000b40009047a23 */ /* 0x100fe400000108b6 */
[--C-:B------:R-:W-:Y:S03]  /*7ce0*/  FFMA.FTZ R5, R8, c[0x0][0x2d0], -R182.reuse ;  /* 0x0000b40008057a23 */ /* 0x100fe600000108b6 */
[----:B------:R4:W5:Y:S01]  /*7cf0*/  MUFU.EX2 R67, R2 ;  /* 0x0000000200437308 */ /* 0x0009620000000800 */
[----:B------:R-:W1:Y:S09]  /*7d00*/  LDSM.16.MT88.4 R52, [R201+0x1000] ;  /* 0x00100000c934783b */ /* 0x000e720000004200 */
[----:B------:R-:W-:Y:S01]  /*7d10*/  MUFU.EX2 R6, R4 ;  /* 0x0000000400067308 */ /* 0x000fe20000000800 */
[--C-:B--2---:R-:W-:Y:S09]  /*7d20*/  FFMA.FTZ R0, R16, c[0x0][0x2d0], -R181.reuse ;  /* 0x0000b40010007a23 */ /* 0x104ff200000108b5 */
[----:B------:R2:W-:Y:S01]  /*7d30*/  MUFU.EX2 R56, R0 ;  /* 0x0000000000387308 */ /* 0x0005e20000000800 */
[--C-:B----4-:R-:W-:Y:S09]  /*7d40*/  FFMA.FTZ R2, R19, c[0x0][0x2d0], -R181.reuse ;  /* 0x0000b40013027a23 */ /* 0x110ff200000108b5 */
[----:B------:R4:W-:Y:S10]  /*7d50*/  MUFU.EX2 R63, R2 ;  /* 0x00000002003f7308 */ /* 0x0009f40000000800 */
[----:B------:R-:W-:Y:S01]  /*7d60*/  MUFU.EX2 R66, R5 ;  /* 0x0000000500427308 */ /* 0x000fe20000000800 */
[--C-:B--2---:R-:W-:Y:S09]  /*7d70*/  FFMA.FTZ R0, R7, c[0x0][0x2d0], -R181.reuse ;  /* 0x0000b40007007a23 */ /* 0x104ff200000108b5 */
[----:B------:R2:W1:Y:S01]  /*7d80*/  MUFU.EX2 R61, R0 ;  /* 0x00000000003d7308 */ /* 0x0004620000000800 */
[----:B----4-:R-:W-:Y:S09]  /*7d90*/  FFMA.FTZ R2, R13, c[0x0][0x2d0], -R182 ;  /* 0x0000b4000d027a23 */ /* 0x010ff200000108b6 */
[----:B------:R4:W-:Y:S01]  /*7da0*/  MUFU.EX2 R62, R2 ;  /* 0x00000002003e7308 */ /* 0x0009e20000000800 */
[--C-:B--2---:R-:W-:Y:S09]  /*7db0*/  FFMA.FTZ R0, R174, c[0x0][0x2d0], -R180.reuse ;  /* 0x0000b400ae007a23 */ /* 0x104ff200000108b4 */
[----:B------:R2:W-:Y:S01]  /*7dc0*/  MUFU.EX2 R27, R0 ;  /* 0x00000000001b7308 */ /* 0x0005e20000000800 */
[----:B----4-:R-:W-:Y:S01]  /*7dd0*/  FSEL R2, R148, RZ, P1 ;  /* 0x000000ff94027208 */ /* 0x010fe20000800000 */
[----:B--2---:R-:W-:Y:S01]  /*7de0*/  FFMA.FTZ R0, R17, c[0x0][0x2d0], -R180 ;  /* 0x0000b40011007a23 */ /* 0x004fe200000108b4 */
[----:B-----5:R-:W-:Y:S02]  /*7df0*/  F2FP.PACK_AB R172, R67, R251 ;  /* 0x000000fb43ac723e */ /* 0x020fe400000000ff */
[----:B-1----:R-:W-:Y:S05]  /*7e00*/  F2FP.PACK_AB R173, R61, R56 ;  /* 0x000000383dad723e */ /* 0x002fea00000000ff */
[----:B------:R1:W2:Y:S02]  /*7e10*/  MUFU.EX2 R57, R0 ;  /* 0x0000000000397308 */ /* 0x0002a40000000800 */
[----:B-1----:R-:W-:Y:S01]  /*7e20*/  FFMA.FTZ R0, R18, c[0x0][0x2d0], -R181 ;  /* 0x0000b40012007a23 */ /* 0x002fe200000108b5 */
[----:B--2---:R-:W-:Y:S07]  /*7e30*/  F2FP.PACK_AB R174, R57, R27 ;  /* 0x0000001b39ae723e */ /* 0x004fee00000000ff */
[----:B------:R1:W2:Y:S02]  /*7e40*/  MUFU.EX2 R26, R0 ;  /* 0x00000000001a7308 */ /* 0x0002a40000000800 */
[----:B-1----:R-:W-:Y:S01]  /*7e50*/  FFMA.FTZ R0, R12, c[0x0][0x2d0], -R182 ;  /* 0x0000b4000c007a23 */ /* 0x002fe200000108b6 */
[----:B--2---:R-:W-:Y:S07]  /*7e60*/  F2FP.PACK_AB R175, R63, R26 ;  /* 0x0000001a3faf723e */ /* 0x004fee00000000ff */
[----:B------:R1:W2:Y:S02]  /*7e70*/  MUFU.EX2 R25, R0 ;  /* 0x0000000000197308 */ /* 0x0002a40000000800 */
[----:B-1----:R-:W-:Y:S02]  /*7e80*/  FSEL R0, R149, RZ, P2 ;  /* 0x000000ff95007208 */ /* 0x002fe40001000000 */
[----:B--2---:R-:W-:Y:S03]  /*7e90*/  F2FP.PACK_AB R178, R62, R25 ;  /* 0x000000193eb2723e */ /* 0x004fe600000000ff */
[----:B------:R-:W-:Y:S04]  /*7ea0*/  FADD.FTZ R0, -R0, R145 ;  /* 0x0000009100007221 */ /* 0x000fe80000010100 */
[----:B------:R-:W-:Y:S04]  /*7eb0*/  FMUL.FTZ R0, R0, c[0x0][0x2d0] ;  /* 0x0000b40000007a20 */ /* 0x000fe80000410000 */
[----:B------:R1:W2:Y:S02]  /*7ec0*/  MUFU.EX2 R145, R0 ;  /* 0x0000000000917308 */ /* 0x0002a40000000800 */
[----:B-1----:R-:W-:Y:S01]  /*7ed0*/  FADD.FTZ R0, -R2, R146 ;  /* 0x0000009202007221 */ /* 0x002fe20000010100 */
[----:B------:R-:W-:Y:S01]  /*7ee0*/  FSEL R2, R147, RZ, P0 ;  /* 0x000000ff93027208 */ /* 0x000fe20000000000 */
[C---:B------:R-:W-:Y:S01]  /*7ef0*/  FMUL.FTZ R146, R144.reuse, c[0x0][0x2d0] ;  /* 0x0000b40090927a20 */ /* 0x040fe20000410000 */
[----:B------:R-:W-:Y:S01]  /*7f00*/  FSETP.NEU.FTZ.AND P0, PT, R144, -INF , PT ;  /* 0xff8000009000780b */ /* 0x000fe20003f1d000 */
[----:B------:R-:W-:Y:S02]  /*7f10*/  FMUL.FTZ R0, R0, c[0x0][0x2d0] ;  /* 0x0000b40000007a20 */ /* 0x000fe40000410000 */
[C---:B--2---:R-:W-:Y:S01]  /*7f20*/  FMUL.FTZ R5, R145.reuse, R153 ;  /* 0x0000009991057220 */ /* 0x044fe20000410000 */
[----:B------:R-:W-:Y:S01]  /*7f30*/  FSEL R146, R146, RZ, P0 ;  /* 0x000000ff92927208 */ /* 0x000fe20000000000 */
[----:B------:R1:W2:Y:S01]  /*7f40*/  MUFU.EX2 R3, R0 ;  /* 0x0000000000037308 */ /* 0x0002a20000000800 */
[C---:B------:R-:W-:Y:S02]  /*7f50*/  FMUL.FTZ R16, R145.reuse, R164 ;  /* 0x000000a491107220 */ /* 0x040fe40000410000 */
[----:B------:R-:W-:Y:S01]  /*7f60*/  FMUL.FTZ R17, R145, R165 ;  /* 0x000000a591117220 */ /* 0x000fe20000410000 */
[----:B------:R-:W-:Y:S01]  /*7f70*/  MOV R165, R27 ;  /* 0x0000001b00a57202 */ /* 0x000fe20000000f00 */
[----:B------:R-:W-:Y:S02]  /*7f80*/  FFMA.FTZ R4, R11, c[0x0][0x2d0], -R146 ;  /* 0x0000b4000b047a23 */ /* 0x000fe40000010892 */
[C---:B------:R-:W-:Y:S02]  /*7f90*/  FMUL.FTZ R32, R145.reuse, R112 ;  /* 0x0000007091207220 */ /* 0x040fe40000410000 */
[C---:B------:R-:W-:Y:S01]  /*7fa0*/  FMUL.FTZ R33, R145.reuse, R113 ;  /* 0x0000007191217220 */ /* 0x040fe20000410000 */
[----:B------:R4:W5:Y:S01]  /*7fb0*/  MUFU.EX2 R28, R4 ;  /* 0x00000004001c7308 */ /* 0x0009620000000800 */
[C---:B------:R-:W-:Y:S02]  /*7fc0*/  FMUL.FTZ R49, R145.reuse, R129 ;  /* 0x0000008191317220 */ /* 0x040fe40000410000 */
[C---:B------:R-:W-:Y:S01]  /*7fd0*/  FMUL.FTZ R65, R145.reuse, R141 ;  /* 0x0000008d91417220 */ /* 0x040fe20000410000 */
[----:B------:R-:W-:Y:S01]  /*7fe0*/  MOV R141, R66 ;  /* 0x00000042008d7202 */ /* 0x000fe20000000f00 */
[C---:B------:R-:W-:Y:S02]  /*7ff0*/  FMUL.FTZ R68, R145.reuse, R68 ;  /* 0x0000004491447220 */ /* 0x040fe40000410000 */
[C---:B------:R-:W-:Y:S02]  /*8000*/  FMUL.FTZ R69, R145.reuse, R69 ;  /* 0x0000004591457220 */ /* 0x040fe40000410000 */
[C---:B------:R-:W-:Y:S01]  /*8010*/  FMUL.FTZ R80, R145.reuse, R80 ;  /* 0x0000005091507220 */ /* 0x040fe20000410000 */
[----:B------:R3:W-:Y:S01]  /*8020*/  MUFU.EX2 R153, R60 ;  /* 0x0000003c00997308 */ /* 0x0007e20000000800 */
[C---:B------:R-:W-:Y:S02]  /*8030*/  FMUL.FTZ R81, R145.reuse, R81 ;  /* 0x0000005191517220 */ /* 0x040fe40000410000 */
[----:B------:R-:W-:Y:S02]  /*8040*/  FMUL.FTZ R84, R145, R84 ;  /* 0x0000005491547220 */ /* 0x000fe40000410000 */
[----:B-1----:R-:W-:Y:S02]  /*8050*/  FADD.FTZ R0, -R2, R150 ;  /* 0x0000009602007221 */ /* 0x002fe40000010100 */
[C---:B--2---:R-:W-:Y:S02]  /*8060*/  FMUL.FTZ R7, R3.reuse, R155 ;  /* 0x0000009b03077220 */ /* 0x044fe40000410000 */
[----:B------:R-:W-:Y:S02]  /*8070*/  FMUL.FTZ R0, R0, c[0x0][0x2d0] ;  /* 0x0000b40000007a20 */ /* 0x000fe40000410000 */
[----:B------:R-:W-:Y:S01]  /*8080*/  FMUL.FTZ R18, R3, R166 ;  /* 0x000000a603127220 */ /* 0x000fe20000410000 */
[----:B------:R-:W-:Y:S01]  /*8090*/  MOV R166, R26 ;  /* 0x0000001a00a67202 */ /* 0x000fe20000000f00 */
[----:B------:R1:W2:Y:S01]  /*80a0*/  MUFU.EX2 R2, R0 ;  /* 0x0000000000027308 */ /* 0x0002a20000000800 */
[----:B----4-:R-:W-:Y:S01]  /*80b0*/  FFMA.FTZ R4, R15, c[0x0][0x2d0], -R146 ;  /* 0x0000b4000f047a23 */ /* 0x010fe20000010892 */
[----:B-----5:R-:W-:Y:S01]  /*80c0*/  MOV R164, R28 ;  /* 0x0000001c00a47202 */ /* 0x020fe20000000f00 */
[C---:B------:R-:W-:Y:S01]  /*80d0*/  FMUL.FTZ R19, R3.reuse, R167 ;  /* 0x000000a703137220 */ /* 0x040fe20000410000 */
[----:B------:R-:W-:Y:S01]  /*80e0*/  MOV R167, R25 ;  /* 0x0000001900a77202 */ /* 0x000fe20000000f00 */
[C---:B------:R-:W-:Y:S02]  /*80f0*/  FMUL.FTZ R34, R3.reuse, R114 ;  /* 0x0000007203227220 */ /* 0x040fe40000410000 */
[C---:B------:R-:W-:Y:S02]  /*8100*/  FMUL.FTZ R35, R3.reuse, R115 ;  /* 0x0000007303237220 */ /* 0x040fe40000410000 */
[C---:B------:R-:W-:Y:S01]  /*8110*/  FMUL.FTZ R50, R3.reuse, R130 ;  /* 0x0000008203327220 */ /* 0x040fe20000410000 */
[----:B------:R4:W5:Y:S01]  /*8120*/  MUFU.EX2 R24, R4 ;  /* 0x0000000400187308 */ /* 0x0009620000000800 */
[C---:B------:R-:W-:Y:S01]  /*8130*/  FMUL.FTZ R51, R3.reuse, R131 ;  /* 0x0000008303337220 */ /* 0x040fe20000410000 */
[----:B------:R-:W-:Y:S01]  /*8140*/  LDSM.16.MT88.4 R112, [R202+0x400] ;  /* 0x00040000ca70783b */ /* 0x000fe20000004200 */
[----:B---3--:R-:W-:Y:S01]  /*8150*/  FFMA.FTZ R60, R188, c[0x0][0x2d0], -R180 ;  /* 0x0000b400bc3c7a23 */ /* 0x008fe200000108b4 */
[----:B------:R-:W-:Y:S01]  /*8160*/  MOV R188, R63 ;  /* 0x0000003f00bc7202 */ /* 0x000fe20000000f00 */
[C---:B------:R-:W-:Y:S02]  /*8170*/  FMUL.FTZ R70, R3.reuse, R70 ;  /* 0x0000004603467220 */ /* 0x040fe40000410000 */
[C---:B------:R-:W-:Y:S02]  /*8180*/  FMUL.FTZ R71, R3.reuse, R71 ;  /* 0x0000004703477220 */ /* 0x040fe40000410000 */
[C---:B------:R-:W-:Y:S02]  /*8190*/  FMUL.FTZ R82, R3.reuse, R82 ;  /* 0x0000005203527220 */ /* 0x040fe40000410000 */
[----:B------:R-:W-:Y:S02]  /*81a0*/  FMUL.FTZ R83, R3, R83 ;  /* 0x0000005303537220 */ /* 0x000fe40000410000 */
[C---:B------:R-:W-:Y:S02]  /*81b0*/  FMUL.FTZ R85, R145.reuse, R85 ;  /* 0x0000005591557220 */ /* 0x040fe40000410000 */
[--C-:B-1----:R-:W-:Y:S02]  /*81c0*/  FFMA.FTZ R0, R10, c[0x0][0x2d0], -R146.reuse ;  /* 0x0000b4000a007a23 */ /* 0x102fe40000010892 */
[C---:B--2---:R-:W-:Y:S02]  /*81d0*/  FMUL.FTZ R8, R2.reuse, R156 ;  /* 0x0000009c02087220 */ /* 0x044fe40000410000 */
[----:B------:R-:W1:Y:S01]  /*81e0*/  MUFU.EX2 R150, R0 ;  /* 0x0000000000967308 */ /* 0x000e620000000800 */
[C---:B------:R-:W-:Y:S02]  /*81f0*/  FMUL.FTZ R9, R2.reuse, R157 ;  /* 0x0000009d02097220 */ /* 0x040fe40000410000 */
[C---:B------:R-:W-:Y:S02]  /*8200*/  FMUL.FTZ R12, R2.reuse, R160 ;  /* 0x000000a0020c7220 */ /* 0x040fe40000410000 */
[----:B----4-:R-:W-:Y:S01]  /*8210*/  FMUL.FTZ R4, R145, R152 ;  /* 0x0000009891047220 */ /* 0x010fe20000410000 */
[----:B-----5:R-:W-:Y:S01]  /*8220*/  MOV R160, R24 ;  /* 0x0000001800a07202 */ /* 0x020fe20000000f00 */
[C---:B------:R-:W-:Y:S02]  /*8230*/  FMUL.FTZ R13, R2.reuse, R161 ;  /* 0x000000a1020d7220 */ /* 0x040fe40000410000 */
[C---:B------:R-:W-:Y:S01]  /*8240*/  FMUL.FTZ R25, R2.reuse, R105 ;  /* 0x0000006902197220 */ /* 0x040fe20000410000 */
[----:B------:R2:W-:Y:S01]  /*8250*/  MUFU.EX2 R157, R48 ;  /* 0x00000030009d7308 */ /* 0x0005e20000000800 */
        /* <DEDUP_REMOVED lines=8> */
[--C-:B------:R-:W-:Y:S02]  /*82e0*/  FFMA.FTZ R0, R14, c[0x0][0x2d0], -R146.reuse ;  /* 0x0000b4000e007a23 */ /* 0x100fe40000010892 */
[C---:B------:R-:W-:Y:S02]  /*82f0*/  FMUL.FTZ R28, R2.reuse, R108 ;  /* 0x0000006c021c7220 */ /* 0x040fe40000410000 */
[----:B------:R1:W3:Y:S01]  /*8300*/  MUFU.EX2 R44, R0 ;  /* 0x00000000002c7308 */ /* 0x0002e20000000800 */
[C---:B------:R-:W-:Y:S02]  /*8310*/  FMUL.FTZ R77, R2.reuse, R77 ;  /* 0x0000004d024d7220 */ /* 0x040fe40000410000 */
[----:B------:R-:W-:Y:S02]  /*8320*/  FMUL.FTZ R86, R3, R86 ;  /* 0x0000005603567220 */ /* 0x000fe40000410000 */
[----:B--2---:R-:W-:Y:S02]  /*8330*/  FMUL.FTZ R48, R145, R128 ;  /* 0x0000008091307220 */ /* 0x004fe40000410000 */
[----:B------:R-:W-:Y:S02]  /*8340*/  FMUL.FTZ R87, R3, R87 ;  /* 0x0000005703577220 */ /* 0x000fe40000410000 */
[C---:B------:R-:W-:Y:S02]  /*8350*/  FMUL.FTZ R88, R2.reuse, R88 ;  /* 0x0000005802587220 */ /* 0x040fe40000410000 */
[C---:B------:R-:W-:Y:S02]  /*8360*/  FMUL.FTZ R89, R2.reuse, R89 ;  /* 0x0000005902597220 */ /* 0x040fe40000410000 */
[C---:B------:R-:W-:Y:S02]  /*8370*/  FMUL.FTZ R92, R2.reuse, R92 ;  /* 0x0000005c025c7220 */ /* 0x040fe40000410000 */
[----:B------:R-:W-:Y:S02]  /*8380*/  FMUL.FTZ R93, R2, R93 ;  /* 0x0000005d025d7220 */ /* 0x000fe40000410000 */
[----:B------:R-:W-:Y:S02]  /*8390*/  FFMA.FTZ R108, R194, c[0x0][0x2d0], -R146 ;  /* 0x0000b400c26c7a23 */ /* 0x000fe40000010892 */
[C---:B------:R-:W-:Y:S02]  /*83a0*/  FMUL.FTZ R96, R145.reuse, R96 ;  /* 0x0000006091607220 */ /* 0x040fe40000410000 */
[----:B------:R-:W-:Y:S01]  /*83b0*/  MUFU.EX2 R161, R108 ;  /* 0x0000006c00a17308 */ /* 0x000fe20000000800 */
[----:B------:R-:W-:Y:S01]  /*83c0*/  FMUL.FTZ R97, R145, R97 ;  /* 0x0000006191617220 */ /* 0x000fe20000410000 */
[----:B-1----:R-:W-:Y:S01]  /*83d0*/  FSEL R0, R144, RZ, P0 ;  /* 0x000000ff90007208 */ /* 0x002fe20000000000 */
[C---:B------:R-:W-:Y:S01]  /*83e0*/  FMUL.FTZ R98, R3.reuse, R98 ;  /* 0x0000006203627220 */ /* 0x040fe20000410000 */
[----:B---3--:R-:W-:Y:S01]  /*83f0*/  F2FP.PACK_AB R179, R24, R44 ;  /* 0x0000002c18b3723e */ /* 0x008fe200000000ff */
[----:B------:R-:W-:Y:S01]  /*8400*/  FMUL.FTZ R24, R2, R104 ;  /* 0x0000006802187220 */ /* 0x000fe20000410000 */
[----:B------:R-:W-:Y:S01]  /*8410*/  MOV R183, R44 ;  /* 0x0000002c00b77202 */ /* 0x000fe20000000f00 */
[----:B------:R-:W-:Y:S01]  /*8420*/  FADD.FTZ R0, -R0, R151 ;  /* 0x0000009700007221 */ /* 0x000fe20000010100 */
[----:B------:R-:W-:Y:S01]  /*8430*/  MOV R151, R6 ;  /* 0x0000000600977202 */ /* 0x000fe20000000f00 */
[----:B------:R-:W-:Y:S01]  /*8440*/  FMUL.FTZ R6, R3, R154 ;  /* 0x0000009a03067220 */ /* 0x000fe20000410000 */
[----:B------:R-:W-:Y:S01]  /*8450*/  MOV R154, R56 ;  /* 0x00000038009a7202 */ /* 0x000fe20000000f00 */
[----:B------:R-:W-:Y:S01]  /*8460*/  FMUL.FTZ R0, R0, c[0x0][0x2d0] ;  /* 0x0000b40000007a20 */ /* 0x000fe20000410000 */
[----:B------:R-:W-:Y:S01]  /*8470*/  F2FP.PACK_AB R176, R151, R66 ;  /* 0x0000004297b0723e */ /* 0x000fe200000000ff */
[----:B------:R-:W-:Y:S02]  /*8480*/  FMUL.FTZ R66, R3, R142 ;  /* 0x0000008e03427220 */ /* 0x000fe40000410000 */
[--C-:B------:R-:W-:Y:S01]  /*8490*/  FFMA.FTZ R125, R229, c[0x0][0x2d0], -R180.reuse ;  /* 0x0000b400e57d7a23 */ /* 0x100fe200000108b4 */
[-C--:B------:R-:W-:Y:S01]  /*84a0*/  HMMA.16816.F32 R4, R172, R20.reuse, R4 ;  /* 0x00000014ac04723c */ /* 0x080fe20000001804 */
[----:B------:R-:W1:Y:S04]  /*84b0*/  MUFU.EX2 R0, R0 ;  /* 0x0000000000007308 */ /* 0x000e680000000800 */
[----:B------:R-:W-:Y:S02]  /*84c0*/  FMUL.FTZ R44, R2, R124 ;  /* 0x0000007c022c7220 */ /* 0x000fe40000410000 */
[--C-:B------:R-:W-:Y:S02]  /*84d0*/  FFMA.FTZ R56, R64, c[0x0][0x2d0], -R181.reuse ;  /* 0x0000b40040387a23 */ /* 0x100fe400000108b5 */
[--C-:B------:R-:W-:Y:S02]  /*84e0*/  FFMA.FTZ R64, R187, c[0x0][0x2d0], -R180.reuse ;  /* 0x0000b400bb407a23 */ /* 0x100fe400000108b4 */
[----:B------:R-:W-:Y:S01]  /*84f0*/  MUFU.EX2 R156, R56 ;  /* 0x00000038009c7308 */ /* 0x000fe20000000800 */
[----:B------:R-:W-:Y:S01]  /*8500*/  MOV R187, R61 ;  /* 0x0000003d00bb7202 */ /* 0x000fe20000000f00 */
[----:B------:R-:W-:Y:S02]  /*8510*/  FMUL.FTZ R61, R2, R169 ;  /* 0x000000a9023d7220 */ /* 0x000fe40000410000 */
[----:B------:R-:W-:Y:S02]  /*8520*/  FMUL.FTZ R99, R3, R99 ;  /* 0x0000006303637220 */ /* 0x000fe40000410000 */
[--C-:B------:R-:W-:Y:S02]  /*8530*/  FFMA.FTZ R124, R217, c[0x0][0x2d0], -R181.reuse ;  /* 0x0000b400d97c7a23 */ /* 0x100fe400000108b5 */
[--C-:B------:R-:W-:Y:S02]  /*8540*/  FFMA.FTZ R120, R222, c[0x0][0x2d0], -R181.reuse ;  /* 0x0000b400de787a23 */ /* 0x100fe400000108b5 */
[----:B------:R-:W-:Y:S02]  /*8550*/  FFMA.FTZ R121, R232, c[0x0][0x2d0], -R180 ;  /* 0x0000b400e8797a23 */ /* 0x000fe400000108b4 */
[--C-:B------:R-:W-:Y:S02]  /*8560*/  FFMA.FTZ R128, R250, c[0x0][0x2d0], -R182.reuse ;  /* 0x0000b400fa807a23 */ /* 0x100fe400000108b6 */
[C---:B-1----:R-:W-:Y:S01]  /*8570*/  FMUL.FTZ R10, R0.reuse, R158 ;  /* 0x0000009e000a7220 */ /* 0x042fe20000410000 */
[----:B------:R-:W-:Y:S01]  /*8580*/  MOV R158, R62 ;  /* 0x0000003e009e7202 */ /* 0x000fe20000000f00 */
[C---:B------:R-:W-:Y:S02]  /*8590*/  FMUL.FTZ R11, R0.reuse, R159 ;  /* 0x0000009f000b7220 */ /* 0x040fe40000410000 */
[C---:B------:R-:W-:Y:S02]  /*85a0*/  FMUL.FTZ R26, R0.reuse, R106 ;  /* 0x0000006a001a7220 */ /* 0x040fe40000410000 */
[C---:B------:R-:W-:Y:S02]  /*85b0*/  FMUL.FTZ R27, R0.reuse, R107 ;  /* 0x0000006b001b7220 */ /* 0x040fe40000410000 */
[----:B------:R-:W-:Y:S01]  /*85c0*/  LDSM.16.MT88.4 R104, [R201+0x2000] ;  /* 0x00200000c968783b */ /* 0x000fe20000004200 */
[C---:B------:R-:W-:Y:S04]  /*85d0*/  HMMA.16816.F32 R8, R176.reuse, R20, R8 ;  /* 0x00000014b008723c */ /* 0x040fe80000001808 */
[C---:B------:R-:W-:Y:S02]  /*85e0*/  FMUL.FTZ R14, R0.reuse, R162 ;  /* 0x000000a2000e7220 */ /* 0x040fe40000410000 */
[----:B------:R-:W-:Y:S01]  /*85f0*/  FMUL.FTZ R15, R0, R163 ;  /* 0x000000a3000f7220 */ /* 0x000fe20000410000 */
[----:B------:R-:W1:Y:S01]  /*8600*/  MUFU.EX2 R162, R60 ;  /* 0x0000003c00a27308 */ /* 0x000e620000000800 */
[C---:B------:R-:W-:Y:S04]  /*8610*/  FMUL.FTZ R20, R145.reuse, R100 ;  /* 0x0000006491147220 */ /* 0x040fe80000410000 */
[----:B------:R-:W-:Y:S01]  /*8620*/  FMUL.FTZ R21, R145, R101 ;  /* 0x0000006591157220 */ /* 0x000fe20000410000 */
[-C--:B------:R-:W-:Y:S03]  /*8630*/  HMMA.16816.F32 R12, R176, R22.reuse, R12 ;  /* 0x00000016b00c723c */ /* 0x080fe6000000180c */
[--C-:B------:R-:W-:Y:S01]  /*8640*/  FFMA.FTZ R129, R249, c[0x0][0x2d0], -R182.reuse ;  /* 0x0000b400f9817a23 */ /* 0x100fe200000108b6 */
[----:B------:R-:W-:Y:S01]  /*8650*/  MOV R249, R161 ;  /* 0x000000a100f97202 */ /* 0x000fe20000000f00 */
[----:B------:R-:W-:Y:S02]  /*8660*/  FFMA.FTZ R130, R248, c[0x0][0x2d0], -R182 ;  /* 0x0000b400f8827a23 */ /* 0x000fe400000108b6 */
[----:B------:R-:W-:Y:S01]  /*8670*/  FFMA.FTZ R131, R245, c[0x0][0x2d0], -R146 ;  /* 0x0000b400f5837a23 */ /* 0x000fe20000010892 */
[C---:B------:R-:W-:Y:S04]  /*8680*/  HMMA.16816.F32 R16, R172.reuse, R22, R16 ;  /* 0x00000016ac10723c */ /* 0x040fe80000001810 */
[C---:B------:R-:W-:Y:S02]  /*8690*/  FMUL.FTZ R30, R0.reuse, R110 ;  /* 0x0000006e001e7220 */ /* 0x040fe40000410000 */
[C---:B------:R-:W-:Y:S02]  /*86a0*/  FMUL.FTZ R31, R0.reuse, R111 ;  /* 0x0000006f001f7220 */ /* 0x040fe40000410000 */
[C---:B------:R-:W-:Y:S04]  /*86b0*/  FMUL.FTZ R22, R3.reuse, R102 ;  /* 0x0000006603167220 */ /* 0x040fe80000410000 */
[----:B------:R-:W-:Y:S01]  /*86c0*/  FMUL.FTZ R23, R3, R103 ;  /* 0x0000006703177220 */ /* 0x000fe20000410000 */
[----:B-1----:R-:W-:Y:S01]  /*86d0*/  MOV R250, R162 ;  /* 0x000000a200fa7202 */ /* 0x002fe20000000f00 */
[----:B------:R-:W1:Y:S01]  /*86e0*/  LDSM.16.MT88.4 R100, [R202+0x1000] ;  /* 0x00100000ca64783b */ /* 0x000e620000004200 */
[C---:B------:R-:W-:Y:S02]  /*86f0*/  FMUL.FTZ R42, R0.reuse, R122 ;  /* 0x0000007a002a7220 */ /* 0x040fe40000410000 */
[--C-:B------:R-:W-:Y:S02]  /*8700*/  FFMA.FTZ R122, R221, c[0x0][0x2d0], -R181.reuse ;  /* 0x0000b400dd7a7a23 */ /* 0x100fe400000108b5 */
[-C--:B------:R-:W-:Y:S01]  /*8710*/  HMMA.16816.F32 R20, R172, R36.reuse, R20 ;  /* 0x00000024ac14723c */ /* 0x080fe20000001814 */
[----:B------:R-:W-:Y:S02]  /*8720*/  MUFU.EX2 R221, R124 ;  /* 0x0000007c00dd7308 */ /* 0x000fe40000000800 */
[C---:B------:R-:W-:Y:S02]  /*8730*/  FMUL.FTZ R43, R0.reuse, R123 ;  /* 0x0000007b002b7220 */ /* 0x040fe40000410000 */
[--C-:B------:R-:W-:Y:S02]  /*8740*/  FFMA.FTZ R123, R197, c[0x0][0x2d0], -R180.reuse ;  /* 0x0000b400c57b7a23 */ /* 0x100fe400000108b4 */
[----:B------:R-:W-:Y:S01]  /*8750*/  FMUL.FTZ R46, R0, R126 ;  /* 0x0000007e002e7220 */ /* 0x000fe20000410000 */
[C---:B------:R-:W-:Y:S04]  /*8760*/  HMMA.16816.F32 R24, R176.reuse, R36, R24 ;  /* 0x00000024b018723c */ /* 0x040fe80000001818 */
[--C-:B------:R-:W-:Y:S02]  /*8770*/  FFMA.FTZ R126, R230, c[0x0][0x2d0], -R180.reuse ;  /* 0x0000b400e67e7a23 */ /* 0x100fe400000108b4 */
[----:B------:R-:W-:Y:S01]  /*8780*/  MUFU.EX2 R230, R120 ;  /* 0x0000007800e67308 */ /* 0x000fe20000000800 */
[----:B------:R-:W-:Y:S01]  /*8790*/  FMUL.FTZ R37, R145, R117 ;  /* 0x0000007591257220 */ /* 0x000fe20000410000 */
[-C--:B------:R-:W-:Y:S04]  /*87a0*/  HMMA.16816.F32 R28, R176, R38.reuse, R28 ;  /* 0x00000026b01c723c */ /* 0x080fe8000000181c */
[--C-:B------:R-:W-:Y:S02]  /*87b0*/  FFMA.FTZ R117, R223, c[0x0][0x2d0], -R181.reuse ;  /* 0x0000b400df757a23 */ /* 0x100fe400000108b5 */
[----:B------:R-:W-:Y:S02]  /*87c0*/  FMUL.FTZ R47, R0, R127 ;  /* 0x0000007f002f7220 */ /* 0x000fe40000410000 */
[C---:B------:R-:W-:Y:S04]  /*87d0*/  HMMA.16816.F32 R32, R172.reuse, R38, R32 ;  /* 0x00000026ac20723c */ /* 0x040fe80000001820 */
[----:B------:R-:W-:Y:S02]  /*87e0*/  FMUL.FTZ R36, R145, R116 ;  /* 0x0000007491247220 */ /* 0x000fe40000410000 */
[----:B------:R-:W-:Y:S02]  /*87f0*/  FMUL.FTZ R56, R2, R136 ;  /* 0x0000008802387220 */ /* 0x000fe40000410000 */
[C---:B------:R-:W-:Y:S04]  /*8800*/  FMUL.FTZ R38, R3.reuse, R118 ;  /* 0x0000007603267220 */ /* 0x040fe80000410000 */
[----:B------:R-:W-:Y:S02]  /*8810*/  FMUL.FTZ R39, R3, R119 ;  /* 0x0000007703277220 */ /* 0x000fe40000410000 */
[--C-:B------:R-:W-:Y:S02]  /*8820*/  FFMA.FTZ R119, R199, c[0x0][0x2d0], -R180.reuse ;  /* 0x0000b400c7777a23 */ /* 0x100fe400000108b4 */
[--C-:B------:R-:W-:Y:S02]  /*8830*/  FFMA.FTZ R118, R198, c[0x0][0x2d0], -R180.reuse ;  /* 0x0000b400c6767a23 */ /* 0x100fe400000108b4 */
[--C-:B------:R-:W-:Y:S01]  /*8840*/  FFMA.FTZ R127, R231, c[0x0][0x2d0], -R181.reuse ;  /* 0x0000b400e77f7a23 */ /* 0x100fe200000108b5 */
[-C--:B------:R-:W-:Y:S01]  /*8850*/  HMMA.16816.F32 R36, R172, R52.reuse, R36 ;  /* 0x00000034ac24723c */ /* 0x080fe20000001824 */
[----:B------:R-:W-:Y:S02]  /*8860*/  MUFU.EX2 R232, R119 ;  /* 0x0000007700e87308 */ /* 0x000fe40000000800 */
[C---:B------:R-:W-:Y:S02]  /*8870*/  FMUL.FTZ R58, R0.reuse, R138 ;  /* 0x0000008a003a7220 */ /* 0x040fe40000410000 */
[----:B------:R-:W-:Y:S02]  /*8880*/  FMUL.FTZ R59, R0, R139 ;  /* 0x0000008b003b7220 */ /* 0x000fe40000410000 */
[----:B------:R-:W-:Y:S01]  /*8890*/  FMUL.FTZ R60, R2, R168 ;  /* 0x000000a8023c7220 */ /* 0x000fe20000410000 */
[C---:B------:R-:W-:Y:S03]  /*88a0*/  HMMA.16816.F32 R40, R176.reuse, R52, R40 ;  /* 0x00000034b028723c */ /* 0x040fe60000001828 */
[----:B------:R-:W-:Y:S01]  /*88b0*/  MUFU.EX2 R231, R121 ;  /* 0x0000007900e77308 */ /* 0x000fe20000000800 */
[C---:B------:R-:W-:Y:S02]  /*88c0*/  FMUL.FTZ R62, R0.reuse, R170 ;  /* 0x000000aa003e7220 */ /* 0x040fe40000410000 */
[----:B------:R-:W-:Y:S02]  /*88d0*/  FMUL.FTZ R63, R0, R171 ;  /* 0x000000ab003f7220 */ /* 0x000fe40000410000 */
[-C--:B------:R-:W-:Y:S04]  /*88e0*/  HMMA.16816.F32 R44, R176, R54.reuse, R44 ;  /* 0x00000036b02c723c */ /* 0x080fe8000000182c */
[--C-:B------:R-:W-:Y:S01]  /*88f0*/  FFMA.FTZ R52, R184, c[0x0][0x2d0], -R180.reuse ;  /* 0x0000b400b8347a23 */ /* 0x100fe200000108b4 */
[----:B------:R-:W-:Y:S01]  /*8900*/  MUFU.EX2 R194, R127 ;  /* 0x0000007f00c27308 */ /* 0x000fe20000000800 */
[----:B------:R-:W-:Y:S01]  /*8910*/  FMUL.FTZ R53, R145, R133 ;  /* 0x0000008591357220 */ /* 0x000fe20000410000 */
[----:B------:R-:W-:Y:S01]  /*8920*/  MOV R184, R57 ;  /* 0x0000003900b87202 */ /* 0x000fe20000000f00 */
[C---:B------:R-:W-:Y:S04]  /*8930*/  HMMA.16816.F32 R48, R172.reuse, R54, R48 ;  /* 0x00000036ac30723c */ /* 0x040fe80000001830 */
[----:B------:R-:W-:Y:S02]  /*8940*/  FMUL.FTZ R57, R2, R137 ;  /* 0x0000008902397220 */ /* 0x000fe40000410000 */
[C---:B------:R-:W-:Y:S01]  /*8950*/  FMUL.FTZ R74, R0.reuse, R74 ;  /* 0x0000004a004a7220 */ /* 0x040fe20000410000 */
[----:B------:R2:W-:Y:S01]  /*8960*/  MUFU.EX2 R152, R52 ;  /* 0x0000003400987308 */ /* 0x0005e20000000800 */
[C---:B------:R-:W-:Y:S04]  /*8970*/  FMUL.FTZ R54, R3.reuse, R134 ;  /* 0x0000008603367220 */ /* 0x040fe80000410000 */
[----:B------:R-:W-:Y:S02]  /*8980*/  FMUL.FTZ R55, R3, R135 ;  /* 0x0000008703377220 */ /* 0x000fe40000410000 */
[C---:B------:R-:W-:Y:S01]  /*8990*/  FMUL.FTZ R75, R0.reuse, R75 ;  /* 0x0000004b004b7220 */ /* 0x040fe20000410000 */
[----:B------:R-:W3:Y:S01]  /*89a0*/  LDL.LU R135, [R1+0xc] ;  /* 0x00000c0001877983 */ /* 0x000ee20000300800 */
[C---:B------:R-:W-:Y:S01]  /*89b0*/  FMUL.FTZ R78, R0.reuse, R78 ;  /* 0x0000004e004e7220 */ /* 0x040fe20000410000 */
[----:B------:R4:W-:Y:S01]  /*89c0*/  MUFU.EX2 R168, R64 ;  /* 0x0000004000a87308 */ /* 0x0009e20000000800 */
[C---:B------:R-:W-:Y:S01]  /*89d0*/  FMUL.FTZ R79, R0.reuse, R79 ;  /* 0x0000004f004f7220 */ /* 0x040fe20000410000 */
[----:B------:R-:W5:Y:S01]  /*89e0*/  LDL.LU R134, [R1+0x8] ;  /* 0x0000080001867983 */ /* 0x000f620000300800 */
[C---:B------:R-:W-:Y:S02]  /*89f0*/  FMUL.FTZ R90, R0.reuse, R90 ;  /* 0x0000005a005a7220 */ /* 0x040fe40000410000 */
[C---:B------:R-:W-:Y:S01]  /*8a00*/  FMUL.FTZ R91, R0.reuse, R91 ;  /* 0x0000005b005b7220 */ /* 0x040fe20000410000 */
[----:B------:R-:W5:Y:S01]  /*8a10*/  LDL.LU R142, [R1+0x10] ;  /* 0x00001000018e7983 */ /* 0x000f620000300800 */
[C---:B------:R-:W-:Y:S02]  /*8a20*/  FMUL.FTZ R94, R0.reuse, R94 ;  /* 0x0000005e005e7220 */ /* 0x040fe40000410000 */
[----:B------:R-:W-:Y:S02]  /*8a30*/  FMUL.FTZ R95, R0, R95 ;  /* 0x0000005f005f7220 */ /* 0x000fe40000410000 */
[--C-:B------:R-:W-:Y:S02]  /*8a40*/  FFMA.FTZ R116, R224, c[0x0][0x2d0], -R181.reuse ;  /* 0x0000b400e0747a23 */ /* 0x100fe400000108b5 */
[----:B------:R-:W-:Y:S01]  /*8a50*/  MUFU.EX2 R224, R126 ;  /* 0x0000007e00e07308 */ /* 0x000fe20000000800 */
[----:B--2---:R-:W-:Y:S02]  /*8a60*/  FMUL.FTZ R52, R145, R132 ;  /* 0x0000008491347220 */ /* 0x004fe40000410000 */
[--C-:B------:R-:W-:Y:S02]  /*8a70*/  FFMA.FTZ R136, R228, c[0x0][0x2d0], -R180.reuse ;  /* 0x0000b400e4887a23 */ /* 0x100fe400000108b4 */
[----:B------:R-:W-:Y:S02]  /*8a80*/  FFMA.FTZ R180, R227, c[0x0][0x2d0], -R180 ;  /* 0x0000b400e3b47a23 */ /* 0x000fe400000108b4 */
[--C-:B------:R-:W-:Y:S01]  /*8a90*/  FFMA.FTZ R137, R226, c[0x0][0x2d0], -R181.reuse ;  /* 0x0000b400e2897a23 */ /* 0x100fe200000108b5 */
[-C--:B-1----:R-:W-:Y:S02]  /*8aa0*/  HMMA.16816.F32 R52, R172, R100.reuse, R52 ;  /* 0x00000064ac34723c */ /* 0x082fe40000001834 */
[----:B------:R-:W-:Y:S01]  /*8ab0*/  MUFU.EX2 R227, R117 ;  /* 0x0000007500e37308 */ /* 0x000fe20000000800 */
[----:B----4-:R-:W-:Y:S01]  /*8ac0*/  FMUL.FTZ R64, R145, R140 ;  /* 0x0000008c91407220 */ /* 0x010fe20000410000 */
[----:B------:R-:W-:Y:S01]  /*8ad0*/  MOV R140, R67 ;  /* 0x00000043008c7202 */ /* 0x000fe20000000f00 */
[----:B------:R-:W-:Y:S01]  /*8ae0*/  FMUL.FTZ R67, R3, R143 ;  /* 0x0000008f03437220 */ /* 0x000fe20000410000 */
[----:B------:R-:W-:Y:S01]  /*8af0*/  MOV R143, R154 ;  /* 0x0000009a008f7202 */ /* 0x000fe20000000f00 */
[--C-:B------:R-:W-:Y:S01]  /*8b00*/  FFMA.FTZ R132, R244, c[0x0][0x2d0], -R146.reuse ;  /* 0x0000b400f4847a23 */ /* 0x100fe20000010892 */
[C---:B------:R-:W-:Y:S04]  /*8b10*/  HMMA.16816.F32 R56, R176.reuse, R100, R56 ;  /* 0x00000064b038723c */ /* 0x040fe80000001838 */
[----:B------:R-:W-:Y:S01]  /*8b20*/  MUFU.EX2 R228, R123 ;  /* 0x0000007b00e47308 */ /* 0x000fe20000000800 */
[----:B------:R-:W-:Y:S01]  /*8b30*/  FFMA.FTZ R133, R238, c[0x0][0x2d0], -R146 ;  /* 0x0000b400ee857a23 */ /* 0x000fe20000010892 */
[----:B------:R-:W-:Y:S01]  /*8b40*/  MOV R238, R156 ;  /* 0x0000009c00ee7202 */ /* 0x000fe20000000f00 */
[--C-:B------:R-:W-:Y:S01]  /*8b50*/  FFMA.FTZ R100, R185, c[0x0][0x2d0], -R181.reuse ;  /* 0x0000b400b9647a23 */ /* 0x100fe200000108b5 */
[-C--:B------:R-:W-:Y:S01]  /*8b60*/  HMMA.16816.F32 R60, R176, R102.reuse, R60 ;  /* 0x00000066b03c723c */ /* 0x080fe2000000183c */
[----:B------:R-:W2:Y:S05]  /*8b70*/  LDL.LU R185, [R1+0x4] ;  /* 0x0000040001b97983 */ /* 0x000eaa0000300800 */
[----:B------:R1:W-:Y:S02]  /*8b80*/  MUFU.EX2 R163, R100 ;  /* 0x0000006400a37308 */ /* 0x0003e40000000800 */
[C---:B------:R-:W-:Y:S08]  /*8b90*/  HMMA.16816.F32 R64, R172.reuse, R102, R64 ;  /* 0x00000066ac40723c */ /* 0x040ff00000001840 */
[-C--:B------:R-:W-:Y:S01]  /*8ba0*/  HMMA.16816.F32 R68, R172, R104.reuse, R68 ;  /* 0x00000068ac44723c */ /* 0x080fe20000001844 */
[----:B------:R4:W-:Y:S07]  /*8bb0*/  MUFU.EX2 R226, R122 ;  /* 0x0000007a00e27308 */ /* 0x0009ee0000000800 */
[C---:B------:R-:W-:Y:S03]  /*8bc0*/  HMMA.16816.F32 R72, R176.reuse, R104, R72 ;  /* 0x00000068b048723c */ /* 0x040fe60000001848 */
[----:B------:R4:W-:Y:S01]  /*8bd0*/  MUFU.EX2 R229, R116 ;  /* 0x0000007400e57308 */ /* 0x0009e20000000800 */
[--C-:B-1----:R-:W-:Y:S01]  /*8be0*/  FFMA.FTZ R100, R186, c[0x0][0x2d0], -R181.reuse ;  /* 0x0000b400ba647a23 */ /* 0x102fe200000108b5 */
[----:B------:R-:W-:Y:S03]  /*8bf0*/  MOV R186, R251 ;  /* 0x000000fb00ba7202 */ /* 0x000fe60000000f00 */
[-C--:B------:R-:W-:Y:S04]  /*8c00*/  HMMA.16816.F32 R76, R176, R106.reuse, R76 ;  /* 0x0000006ab04c723c */ /* 0x080fe8000000184c */
[--C-:B------:R-:W-:Y:S01]  /*8c10*/  FFMA.FTZ R104, R191, c[0x0][0x2d0], -R182.reuse ;  /* 0x0000b400bf687a23 */ /* 0x100fe200000108b6 */
[----:B------:R1:W-:Y:S01]  /*8c20*/  MUFU.EX2 R169, R100 ;  /* 0x0000006400a97308 */ /* 0x0003e20000000800 */
[----:B------:R-:W-:Y:S02]  /*8c30*/  FFMA.FTZ R181, R225, c[0x0][0x2d0], -R181 ;  /* 0x0000b400e1b57a23 */ /* 0x000fe400000108b5 */
[C---:B------:R-:W-:Y:S01]  /*8c40*/  HMMA.16816.F32 R80, R172.reuse, R106, R80 ;  /* 0x0000006aac50723c */ /* 0x040fe20000001850 */
[----:B----4-:R-:W-:Y:S06]  /*8c50*/  LDSM.16.MT88.4 R120, [R201+0x1800] ;  /* 0x00180000c978783b */ /* 0x010fec0000004200 */
[----:B------:R4:W4:Y:S01]  /*8c60*/  MUFU.EX2 R159, R104 ;  /* 0x00000068009f7308 */ /* 0x0009220000000800 */
[--C-:B------:R-:W-:Y:S09]  /*8c70*/  FFMA.FTZ R116, R240, c[0x0][0x2d0], -R182.reuse ;  /* 0x0000b400f0747a23 */ /* 0x100ff200000108b6 */
[----:B------:R4:W-:Y:S01]  /*8c80*/  MUFU.EX2 R199, R116 ;  /* 0x0000007400c77308 */ /* 0x0009e20000000800 */
[--C-:B-1----:R-:W-:Y:S09]  /*8c90*/  FFMA.FTZ R100, R189, c[0x0][0x2d0], -R182.reuse ;  /* 0x0000b400bd647a23 */ /* 0x102ff200000108b6 */
[----:B------:R1:W1:Y:S01]  /*8ca0*/  MUFU.EX2 R155, R100 ;  /* 0x00000064009b7308 */ /* 0x0002620000000800 */
[--C-:B----4-:R-:W-:Y:S01]  /*8cb0*/  FFMA.FTZ R104, R190, c[0x0][0x2d0], -R182.reuse ;  /* 0x0000b400be687a23 */ /* 0x110fe200000108b6 */
[----:B------:R-:W-:Y:S08]  /*8cc0*/  MOV R248, R159 ;  /* 0x0000009f00f87202 */ /* 0x000ff00000000f00 */
[----:B------:R4:W-:Y:S01]  /*8cd0*/  MUFU.EX2 R138, R104 ;  /* 0x00000068008a7308 */ /* 0x0009e20000000800 */
[--C-:B------:R-:W-:Y:S09]  /*8ce0*/  FFMA.FTZ R116, R239, c[0x0][0x2d0], -R182.reuse ;  /* 0x0000b400ef747a23 */ /* 0x100ff200000108b6 */
[----:B------:R4:W-:Y:S01]  /*8cf0*/  MUFU.EX2 R217, R116 ;  /* 0x0000007400d97308 */ /* 0x0009e20000000800 */
[----:B-1----:R-:W1:Y:S01]  /*8d00*/  LDSM.16.MT88.4 R100, [R202+0x2000] ;  /* 0x00200000ca64783b */ /* 0x002e620000004200 */
[-C--:B------:R-:W-:Y:S02]  /*8d10*/  F2FP.PACK_AB R108, R159, R155.reuse ;  /* 0x0000009b9f6c723e */ /* 0x080fe400000000ff */
[----:B------:R-:W-:Y:S06]  /*8d20*/  MOV R244, R155 ;  /* 0x0000009b00f47202 */ /* 0x000fec0000000f00 */
[----:B------:R-:W-:Y:S01]  /*8d30*/  MUFU.EX2 R251, R118 ;  /* 0x0000007600fb7308 */ /* 0x000fe20000000800 */
[--C-:B----4-:R-:W-:Y:S09]  /*8d40*/  FFMA.FTZ R104, R193, c[0x0][0x2d0], -R182.reuse ;  /* 0x0000b400c1687a23 */ /* 0x110ff200000108b6 */
[----:B------:R4:W1:Y:S01]  /*8d50*/  MUFU.EX2 R170, R104 ;  /* 0x0000006800aa7308 */ /* 0x0008620000000800 */
[----:B------:R-:W-:Y:S01]  /*8d60*/  FFMA.FTZ R116, R237, c[0x0][0x2d0], -R182 ;  /* 0x0000b400ed747a23 */ /* 0x000fe200000108b6 */
[----:B------:R-:W-:Y:S08]  /*8d70*/  MOV R237, R169 ;  /* 0x000000a900ed7202 */ /* 0x000ff00000000f00 */
[----:B------:R4:W4:Y:S10]  /*8d80*/  MUFU.EX2 R225, R125 ;  /* 0x0000007d00e17308 */ /* 0x0009340000000800 */
[----:B------:R-:W-:Y:S01]  /*8d90*/  MUFU.EX2 R190, R181 ;  /* 0x000000b500be7308 */ /* 0x000fe20000000800 */
[-C--:B-1----:R-:W-:Y:S03]  /*8da0*/  HMMA.16816.F32 R84, R172, R100.reuse, R84 ;  /* 0x00000064ac54723c */ /* 0x082fe60000001854 */
[--C-:B----4-:R-:W-:Y:S01]  /*8db0*/  FFMA.FTZ R104, R192, c[0x0][0x2d0], -R146.reuse ;  /* 0x0000b400c0687a23 */ /* 0x110fe20000010892 */
[----:B------:R-:W-:Y:S05]  /*8dc0*/  F2FP.PACK_AB R110, R170, R138 ;  /* 0x0000008aaa6e723e */ /* 0x000fea00000000ff */
[----:B------:R-:W-:Y:S03]  /*8dd0*/  MUFU.EX2 R192, R180 ;  /* 0x000000b400c07308 */ /* 0x000fe60000000800 */
[----:B------:R-:W-:Y:S01]  /*8de0*/  MOV R239, R170 ;  /* 0x000000aa00ef7202 */ /* 0x000fe20000000f00 */
[C---:B------:R-:W-:Y:S01]  /*8df0*/  HMMA.16816.F32 R88, R176.reuse, R100, R88 ;  /* 0x00000064b058723c */ /* 0x040fe20000001858 */
[----:B------:R-:W-:Y:S06]  /*8e00*/  LDSM.16.MT88.4 R124, [R201+0x2800] ;  /* 0x00280000c97c783b */ /* 0x000fec0000004200 */
[--C-:B------:R-:W-:Y:S01]  /*8e10*/  FFMA.FTZ R100, R195, c[0x0][0x2d0], -R146.reuse ;  /* 0x0000b400c3647a23 */ /* 0x100fe20000010892 */
[-C--:B------:R-:W-:Y:S01]  /*8e20*/  HMMA.16816.F32 R92, R176, R102.reuse, R92 ;  /* 0x00000066b05c723c */ /* 0x080fe2000000185c */
[----:B------:R1:W4:Y:S03]  /*8e30*/  MUFU.EX2 R154, R104 ;  /* 0x00000068009a7308 */ /* 0x0003260000000800 */
[----:B------:R-:W-:Y:S03]  /*8e40*/  F2FP.PACK_AB R101, R153, R156 ;  /* 0x0000009c9965723e */ /* 0x000fe600000000ff */
[----:B------:R-:W-:Y:S01]  /*8e50*/  MOV R177, R183 ;  /* 0x000000b700b17202 */ /* 0x000fe20000000f00 */
[----:B------:R-:W-:Y:S03]  /*8e60*/  HMMA.16816.F32 R96, R172, R102, R96 ;  /* 0x00000066ac60723c */ /* 0x000fe60000001860 */
[----:B------:R4:W-:Y:S01]  /*8e70*/  MUFU.EX2 R139, R100 ;  /* 0x00000064008b7308 */ /* 0x0009e20000000800 */
[----:B------:R-:W-:Y:S02]  /*8e80*/  MOV R183, R167 ;  /* 0x000000a700b77202 */ /* 0x000fe40000000f00 */
[----:B------:R-:W-:Y:S02]  /*8e90*/  MOV R179, R188 ;  /* 0x000000bc00b37202 */ /* 0x000fe40000000f00 */
[----:B------:R-:W-:Y:S04]  /*8ea0*/  F2FP.PACK_AB R102, R168, R162 ;  /* 0x000000a2a866723e */ /* 0x000fe800000000ff */
[----:B------:R-:W-:Y:S01]  /*8eb0*/  F2FP.PACK_AB R103, R169, R163 ;  /* 0x000000a3a967723e */ /* 0x000fe200000000ff */
[----:B------:R4:W-:Y:S01]  /*8ec0*/  MUFU.EX2 R222, R116 ;  /* 0x0000007400de7308 */ /* 0x0009e20000000800 */
[----:B------:R-:W-:Y:S02]  /*8ed0*/  F2FP.PACK_AB R172, R225, R224 ;  /* 0x000000e0e1ac723e */ /* 0x000fe400000000ff */
[----:B------:R-:W-:Y:S01]  /*8ee0*/  F2FP.PACK_AB R173, R194, R221 ;  /* 0x000000ddc2ad723e */ /* 0x000fe200000000ff */
[----:B-1----:R-:W1:Y:S01]  /*8ef0*/  LDSM.16.MT88.4 R104, [R201+0x400] ;  /* 0x00040000c968783b */ /* 0x002e620000004200 */
[-C--:B----4-:R-:W-:Y:S02]  /*8f00*/  F2FP.PACK_AB R109, R161, R154.reuse ;  /* 0x0000009aa16d723e */ /* 0x090fe400000000ff */
[----:B------:R-:W-:Y:S02]  /*8f10*/  MOV R245, R154 ;  /* 0x0000009a00f57202 */ /* 0x000fe40000000f00 */
[----:B------:R-:W-:Y:S01]  /*8f20*/  MOV R178, R184 ;  /* 0x000000b800b27202 */ /* 0x000fe20000000f00 */
[----:B------:R-:W-:Y:S01]  /*8f30*/  MUFU.EX2 R189, R128 ;  /* 0x0000008000bd7308 */ /* 0x000fe20000000800 */
[----:B------:R-:W-:Y:S09]  /*8f40*/  FFMA.FTZ R100, R196, c[0x0][0x2d0], -R146 ;  /* 0x0000b400c4647a23 */ /* 0x000ff20000010892 */
[----:B------:R4:W1:Y:S01]  /*8f50*/  MUFU.EX2 R171, R100 ;  /* 0x0000006400ab7308 */ /* 0x0008620000000800 */
[--C-:B------:R-:W-:Y:S01]  /*8f60*/  FFMA.FTZ R116, R236, c[0x0][0x2d0], -R182.reuse ;  /* 0x0000b400ec747a23 */ /* 0x100fe200000108b6 */
[----:B------:R-:W-:Y:S01]  /*8f70*/  MOV R236, R168 ;  /* 0x000000a800ec7202 */ /* 0x000fe20000000f00 */
[----:B------:R-:W-:Y:S01]  /*8f80*/  FFMA.FTZ R182, R247, c[0x0][0x2d0], -R182 ;  /* 0x0000b400f7b67a23 */ /* 0x000fe200000108b6 */
[----:B------:R-:W-:Y:S06]  /*8f90*/  MOV R247, R152 ;  /* 0x0000009800f77202 */ /* 0x000fec0000000f00 */
[----:B------:R1:W-:Y:S10]  /*8fa0*/  MUFU.EX2 R223, R116 ;  /* 0x0000007400df7308 */ /* 0x0003f40000000800 */
[----:B------:R-:W1:Y:S01]  /*8fb0*/  MUFU.EX2 R188, R129 ;  /* 0x0000008100bc7308 */ /* 0x000e620000000800 */
[----:B----4-:R-:W-:Y:S02]  /*8fc0*/  F2FP.PACK_AB R100, R152, R157 ;  /* 0x0000009d9864723e */ /* 0x010fe400000000ff */
[----:B-1----:R-:W-:Y:S02]  /*8fd0*/  F2FP.PACK_AB R111, R171, R139 ;  /* 0x0000008bab6f723e */ /* 0x002fe400000000ff */
[----:B------:R-:W-:Y:S05]  /*8fe0*/  MOV R240, R171 ;  /* 0x000000ab00f07202 */ /* 0x000fea0000000f00 */
[----:B------:R-:W-:Y:S01]  /*8ff0*/  MUFU.EX2 R184, R132 ;  /* 0x0000008400b87308 */ /* 0x000fe20000000800 */
[-C--:B------:R-:W-:Y:S05]  /*9000*/  HMMA.16816.F32 R4, R100, R104.reuse, R4 ;  /* 0x000000686404723c */ /* 0x080fea0000001804 */
[----:B------:R-:W-:Y:S01]  /*9010*/  FFMA.FTZ R116, R243, c[0x0][0x2d0], -R146 ;  /* 0x0000b400f3747a23 */ /* 0x000fe20000010892 */
[----:B------:R-:W-:Y:S02]  /*9020*/  MOV R243, R163 ;  /* 0x000000a300f37202 */ /* 0x000fe40000000f00 */
[C---:B------:R-:W-:Y:S01]  /*9030*/  HMMA.16816.F32 R8, R108.reuse, R104, R8 ;  /* 0x000000686c08723c */ /* 0x040fe20000001808 */
[----:B------:R1:W-:Y:S03]  /*9040*/  MUFU.EX2 R197, R116 ;  /* 0x0000007400c57308 */ /* 0x0003e60000000800 */
[----:B------:R-:W-:Y:S04]  /*9050*/  F2FP.PACK_AB R176, R188, R189 ;  /* 0x000000bdbcb0723e */ /* 0x000fe800000000ff */
[-C--:B------:R-:W-:Y:S03]  /*9060*/  HMMA.16816.F32 R12, R108, R106.reuse, R12 ;  /* 0x0000006a6c0c723c */ /* 0x080fe6000000180c */
[----:B------:R-:W4:Y:S05]  /*9070*/  MUFU.EX2 R193, R136 ;  /* 0x0000008800c17308 */ /* 0x000f2a0000000800 */
[C---:B------:R-:W-:Y:S01]  /*9080*/  HMMA.16816.F32 R16, R100.reuse, R106, R16 ;  /* 0x0000006a6410723c */ /* 0x040fe20000001810 */
[----:B------:R-:W5:Y:S04]  /*9090*/  LDSM.16.MT88.4 R104, [R201+0x1400] ;  /* 0x00140000c968783b */ /* 0x000f680000004200 */
[----:B------:R-:W5:Y:S03]  /*90a0*/  MUFU.EX2 R191, R137 ;  /* 0x0000008900bf7308 */ /* 0x000f660000000800 */
[-C--:B------:R-:W-:Y:S01]  /*90b0*/  HMMA.16816.F32 R20, R100, R112.reuse, R20 ;  /* 0x000000706414723c */ /* 0x080fe20000001814 */
[----:B-1----:R-:W-:Y:S07]  /*90c0*/  LDSM.16.MT88.4 R116, [R202+0x800] ;  /* 0x00080000ca74783b */ /* 0x002fee0000004200 */
[C---:B------:R-:W-:Y:S04]  /*90d0*/  HMMA.16816.F32 R24, R108.reuse, R112, R24 ;  /* 0x000000706c18723c */ /* 0x040fe80000001818 */
[----:B----4-:R-:W-:Y:S01]  /*90e0*/  F2FP.PACK_AB R174, R192, R193 ;  /* 0x000000c1c0ae723e */ /* 0x010fe200000000ff */
[----:B---3--:R-:W-:Y:S01]  /*90f0*/  FFMA.FTZ R135, R2, R135, R141 ;  /* 0x0000008702877223 */ /* 0x008fe2000001008d */
[----:B------:R-:W-:Y:S01]  /*9100*/  MOV R141, R165 ;  /* 0x000000a5008d7202 */ /* 0x000fe20000000f00 */
[----:B-----5:R-:W-:Y:S01]  /*9110*/  FFMA.FTZ R134, R0, R134, R150 ;  /* 0x0000008600867223 */ /* 0x020fe20000010096 */
[-C--:B------:R-:W-:Y:S04]  /*9120*/  HMMA.16816.F32 R28, R108, R114.reuse, R28 ;  /* 0x000000726c1c723c */ /* 0x080fe8000000181c */
[----:B------:R-:W-:Y:S01]  /*9130*/  FFMA.FTZ R3, R3, R142, R143 ;  /* 0x0000008e03037223 */ /* 0x000fe2000001008f */
[----:B------:R-:W-:Y:S02]  /*9140*/  MOV R142, R164 ;  /* 0x000000a4008e7202 */ /* 0x000fe40000000f00 */
[----:B------:R-:W-:Y:S01]  /*9150*/  MOV R143, R151 ;  /* 0x00000097008f7202 */ /* 0x000fe20000000f00 */
[C---:B------:R-:W-:Y:S01]  /*9160*/  HMMA.16816.F32 R32, R100.reuse, R114, R32 ;  /* 0x000000726420723c */ /* 0x040fe20000001820 */
[----:B------:R-:W1:Y:S01]  /*9170*/  LDSM.16.MT88.4 R112, [R202+0x1400] ;  /* 0x00140000ca70783b */ /* 0x000e620000004200 */
[----:B------:R-:W-:Y:S02]  /*9180*/  MUFU.EX2 R151, R133 ;  /* 0x0000008500977308 */ /* 0x000fe40000000800 */
[----:B------:R-:W-:Y:S01]  /*9190*/  FADD.FTZ R0, R143, R135 ;  /* 0x000000878f007221 */ /* 0x000fe20000010000 */
[----:B------:R-:W-:Y:S01]  /*91a0*/  F2FP.PACK_AB R175, R190, R191 ;  /* 0x000000bfbeaf723e */ /* 0x000fe200000000ff */
[----:B------:R-:W-:Y:S02]  /*91b0*/  FADD.FTZ R2, R187, R3 ;  /* 0x00000003bb027221 */ /* 0x000fe40000010000 */
[-C--:B------:R-:W-:Y:S04]  /*91c0*/  HMMA.16816.F32 R36, R100, R104.reuse, R36 ;  /* 0x000000686424723c */ /* 0x080fe80000001824 */
[----:B------:R-:W-:Y:S04]  /*91d0*/  MUFU.EX2 R187, R130 ;  /* 0x0000008200bb7308 */ /* 0x000fe80000000800 */
[C---:B------:R-:W-:Y:S08]  /*91e0*/  HMMA.16816.F32 R40, R108.reuse, R104, R40 ;  /* 0x000000686c28723c */ /* 0x040ff00000001828 */
[-C--:B------:R-:W-:Y:S04]  /*91f0*/  HMMA.16816.F32 R44, R108, R106.reuse, R44 ;  /* 0x0000006a6c2c723c */ /* 0x080fe8000000182c */
[----:B--2---:R-:W-:Y:S02]  /*9200*/  FFMA.FTZ R145, R145, R185, R186 ;  /* 0x000000b991917223 */ /* 0x004fe400000100ba */
[----:B------:R-:W2:Y:S02]  /*9210*/  MUFU.EX2 R186, R182 ;  /* 0x000000b600ba7308 */ /* 0x000ea40000000800 */
[C---:B------:R-:W-:Y:S01]  /*9220*/  HMMA.16816.F32 R48, R100.reuse, R106, R48 ;  /* 0x0000006a6430723c */ /* 0x040fe20000001830 */
[----:B------:R-:W3:Y:S03]  /*9230*/  LDSM.16.MT88.4 R104, [R201+0x2400] ;  /* 0x00240000c968783b */ /* 0x000ee60000004200 */
[----:B------:R-:W-:Y:S01]  /*9240*/  FADD.FTZ R145, R140, R145 ;  /* 0x000000918c917221 */ /* 0x000fe20000010000 */
[----:B------:R-:W-:Y:S03]  /*9250*/  MOV R140, R166 ;  /* 0x000000a6008c7202 */ /* 0x000fe60000000f00 */
[-C--:B-1----:R-:W-:Y:S01]  /*9260*/  HMMA.16816.F32 R52, R100, R112.reuse, R52 ;  /* 0x000000706434723c */ /* 0x082fe20000001834 */
[----:B------:R-:W-:Y:S01]  /*9270*/  LDSM.16.MT88.4 R164, [R201+0xc00] ;  /* 0x000c0000c9a4783b */ /* 0x000fe20000004200 */
[----:B------:R1:W-:Y:S02]  /*9280*/  MUFU.EX2 R185, R131 ;  /* 0x0000008300b97308 */ /* 0x0003e40000000800 */
[----:B------:R-:W-:Y:S02]  /*9290*/  FADD.FTZ R3, R141, R145 ;  /* 0x000000918d037221 */ /* 0x000fe40000010000 */
[----:B------:R-:W-:Y:S02]  /*92a0*/  FADD.FTZ R2, R140, R2 ;  /* 0x000000028c027221 */ /* 0x000fe40000010000 */
[C---:B------:R-:W-:Y:S04]  /*92b0*/  HMMA.16816.F32 R56, R108.reuse, R112, R56 ;  /* 0x000000706c38723c */ /* 0x040fe80000001838 */
[----:B------:R-:W-:Y:S01]  /*92c0*/  FADD.FTZ R3, R178, R3 ;  /* 0x00000003b2037221 */ /* 0x000fe20000010000 */
[----:B--2---:R-:W-:Y:S01]  /*92d0*/  F2FP.PACK_AB R178, R186, R187 ;  /* 0x000000bbbab2723e */ /* 0x004fe200000000ff */
[----:B------:R-:W-:Y:S02]  /*92e0*/  FADD.FTZ R145, R179, R2 ;  /* 0x00000002b3917221 */ /* 0x000fe40000010000 */
[-C--:B------:R-:W-:Y:S04]  /*92f0*/  HMMA.16816.F32 R60, R108, R114.reuse, R60 ;  /* 0x000000726c3c723c */ /* 0x080fe8000000183c */
[----:B------:R-:W-:Y:S04]  /*9300*/  MOV R2, R158 ;  /* 0x0000009e00027202 */ /* 0x000fe80000000f00 */
[C---:B------:R-:W-:Y:S01]  /*9310*/  HMMA.16816.F32 R64, R100.reuse, R114, R64 ;  /* 0x000000726440723c */ /* 0x040fe20000001840 */
[----:B------:R-:W2:Y:S07]  /*9320*/  LDSM.16.MT88.4 R112, [R202+0x2400] ;  /* 0x00240000ca70783b */ /* 0x000eae0000004200 */
[-C--:B---3--:R-:W-:Y:S01]  /*9330*/  HMMA.16816.F32 R68, R100, R104.reuse, R68 ;  /* 0x000000686444723c */ /* 0x088fe20000001844 */
[----:B-1----:R-:W-:Y:S07]  /*9340*/  LDSM.16.MT88.4 R128, [R201+0x1c00] ;  /* 0x001c0000c980783b */ /* 0x002fee0000004200 */
[C---:B------:R-:W-:Y:S07]  /*9350*/  HMMA.16816.F32 R72, R108.reuse, R104, R72 ;  /* 0x000000686c48723c */ /* 0x040fee0000001848 */
[--C-:B------:R-:W-:Y:S01]  /*9360*/  FFMA.FTZ R104, R241, c[0x0][0x2d0], -R146.reuse ;  /* 0x0000b400f1687a23 */ /* 0x100fe20000010892 */
[-C--:B------:R-:W-:Y:S03]  /*9370*/  HMMA.16816.F32 R76, R108, R106.reuse, R76 ;  /* 0x0000006a6c4c723c */ /* 0x080fe6000000184c */
[----:B------:R1:W-:Y:S01]  /*9380*/  MUFU.EX2 R198, R104 ;  /* 0x0000006800c67308 */ /* 0x0003e20000000800 */
[----:B------:R-:W-:Y:S04]  /*9390*/  MOV R241, R139 ;  /* 0x0000008b00f17202 */ /* 0x000fe80000000f00 */
[C---:B------:R-:W-:Y:S08]  /*93a0*/  HMMA.16816.F32 R80, R100.reuse, R106, R80 ;  /* 0x0000006a6450723c */ /* 0x040ff00000001850 */
[-C--:B--2---:R-:W-:Y:S08]  /*93b0*/  HMMA.16816.F32 R84, R100, R112.reuse, R84 ;  /* 0x000000706454723c */ /* 0x084ff00000001854 */
[C---:B------:R-:W-:Y:S04]  /*93c0*/  HMMA.16816.F32 R88, R108.reuse, R112, R88 ;  /* 0x000000706c58723c */ /* 0x040fe80000001858 */
[--C-:B-1----:R-:W-:Y:S01]  /*93d0*/  FFMA.FTZ R104, R242, c[0x0][0x2d0], -R146.reuse ;  /* 0x0000b400f2687a23 */ /* 0x102fe20000010892 */
[----:B------:R-:W-:Y:S02]  /*93e0*/  MOV R242, R138 ;  /* 0x0000008a00f27202 */ /* 0x000fe40000000f00 */
[--C-:B------:R-:W-:Y:S01]  /*93f0*/  FFMA.FTZ R112, R246, c[0x0][0x2d0], -R146.reuse ;  /* 0x0000b400f6707a23 */ /* 0x100fe20000010892 */
[-C--:B------:R-:W-:Y:S01]  /*9400*/  HMMA.16816.F32 R92, R108, R114.reuse, R92 ;  /* 0x000000726c5c723c */ /* 0x080fe2000000185c */
[----:B------:R1:W2:Y:S03]  /*9410*/  MUFU.EX2 R196, R104 ;  /* 0x0000006800c47308 */ /* 0x0002a60000000800 */
[----:B------:R-:W-:Y:S01]  /*9420*/  MOV R246, R153 ;  /* 0x0000009900f67202 */ /* 0x000fe20000000f00 */
[----:B------:R-:W-:Y:S01]  /*9430*/  FFMA.FTZ R146, R234, c[0x0][0x2d0], -R146 ;  /* 0x0000b400ea927a23 */ /* 0x000fe20000010892 */
[----:B------:R-:W-:Y:S02]  /*9440*/  MOV R234, R157 ;  /* 0x0000009d00ea7202 */ /* 0x000fe40000000f00 */
[----:B------:R-:W-:Y:S03]  /*9450*/  HMMA.16816.F32 R96, R100, R114, R96 ;  /* 0x000000726460723c */ /* 0x000fe60000001860 */
[----:B------:R3:W4:Y:S01]  /*9460*/  MUFU.EX2 R195, R112 ;  /* 0x0000007000c37308 */ /* 0x0007220000000800 */
[----:B------:R-:W-:Y:S01]  /*9470*/  F2FP.PACK_AB R108, R217, R199 ;  /* 0x000000c7d96c723e */ /* 0x000fe200000000ff */
[----:B------:R-:W-:Y:S01]  /*9480*/  FADD.FTZ R3, R234, R3 ;  /* 0x00000003ea037221 */ /* 0x000fe20000010000 */
[----:B------:R-:W-:Y:S02]  /*9490*/  F2FP.PACK_AB R110, R223, R222 ;  /* 0x000000dedf6e723e */ /* 0x000fe400000000ff */
[----:B------:R-:W-:Y:S01]  /*94a0*/  F2FP.PACK_AB R100, R251, R232 ;  /* 0x000000e8fb64723e */ /* 0x000fe200000000ff */
[----:B------:R-:W-:Y:S03]  /*94b0*/  FADD.FTZ R3, R247, R3 ;  /* 0x00000003f7037221 */ /* 0x000fe60000010000 */
[----:B------:R-:W-:Y:S01]  /*94c0*/  F2FP.PACK_AB R101, R227, R229 ;  /* 0x000000e5e365723e */ /* 0x000fe200000000ff */
[----:B------:R5:W5:Y:S01]  /*94d0*/  MUFU.EX2 R150, R146 ;  /* 0x0000009200967308 */ /* 0x000b620000000800 */
[----:B------:R-:W-:Y:S02]  /*94e0*/  F2FP.PACK_AB R102, R231, R228 ;  /* 0x000000e4e766723e */ /* 0x000fe400000000ff */
[----:B------:R-:W-:Y:S01]  /*94f0*/  F2FP.PACK_AB R103, R226, R230 ;  /* 0x000000e6e267723e */ /* 0x000fe200000000ff */
[----:B-1----:R-:W1:Y:S01]  /*9500*/  LDSM.16.MT88.4 R104, [R201+0x800] ;  /* 0x00080000c968783b */ /* 0x002e620000004200 */
[----:B--2---:R-:W-:Y:S07]  /*9510*/  F2FP.PACK_AB R109, R196, R198 ;  /* 0x000000c6c46d723e */ /* 0x004fee00000000ff */
[----:B---3--:R-:W2:Y:S01]  /*9520*/  LDSM.16.MT88.4 R112, [R202+0x1800] ;  /* 0x00180000ca70783b */ /* 0x008ea20000004200 */
[----:B----4-:R-:W-:Y:S01]  /*9530*/  F2FP.PACK_AB R111, R195, R197 ;  /* 0x000000c5c36f723e */ /* 0x010fe200000000ff */
[----:B-----5:R-:W-:Y:S01]  /*9540*/  FADD.FTZ R146, R183, R0 ;  /* 0x00000000b7927221 */ /* 0x020fe20000010000 */
[----:B------:R-:W-:Y:S05]  /*9550*/  F2FP.PACK_AB R179, R150, R151 ;  /* 0x0000009796b3723e */ /* 0x000fea00000000ff */
[----:B------:R-:W-:Y:S01]  /*9560*/  LDSM.16.MT88.4 R180, [R201+0x2c00] ;  /* 0x002c0000c9b4783b */ /* 0x000fe20000004200 */
[----:B------:R-:W-:Y:S01]  /*9570*/  FADD.FTZ R2, R2, R146 ;  /* 0x0000009202027221 */ /* 0x000fe20000010000 */
[----:B------:R-:W-:Y:S01]  /*9580*/  MOV R146, R148 ;  /* 0x0000009400927202 */ /* 0x000fe20000000f00 */
        /* <DEDUP_REMOVED lines=13> */
[-C--:B--2---:R-:W-:Y:S08]  /*9660*/  HMMA.16816.F32 R52, R100, R112.reuse, R52 ;  /* 0x000000706434723c */ /* 0x084ff00000001834 */
[C---:B------:R-:W-:Y:S08]  /*9670*/  HMMA.16816.F32 R56, R108.reuse, R112, R56 ;  /* 0x000000706c38723c */ /* 0x040ff00000001838 */
[-C--:B------:R-:W-:Y:S08]  /*9680*/  HMMA.16816.F32 R60, R108, R114.reuse, R60 ;  /* 0x000000726c3c723c */ /* 0x080ff0000000183c */
[C---:B------:R-:W-:Y:S01]  /*9690*/  HMMA.16816.F32 R64, R100.reuse, R114, R64 ;  /* 0x000000726440723c */ /* 0x040fe20000001840 */
[----:B------:R-:W2:Y:S07]  /*96a0*/  LDSM.16.MT88.4 R112, [R202+0xc00] ;  /* 0x000c0000ca70783b */ /* 0x000eae0000004200 */
[-C--:B------:R-:W-:Y:S08]  /*96b0*/  HMMA.16816.F32 R68, R100, R124.reuse, R68 ;  /* 0x0000007c6444723c */ /* 0x080ff00000001844 */
[C---:B------:R-:W-:Y:S08]  /*96c0*/  HMMA.16816.F32 R72, R108.reuse, R124, R72 ;  /* 0x0000007c6c48723c */ /* 0x040ff00000001848 */
[-C--:B------:R-:W-:Y:S08]  /*96d0*/  HMMA.16816.F32 R76, R108, R126.reuse, R76 ;  /* 0x0000007e6c4c723c */ /* 0x080ff0000000184c */
[C---:B------:R-:W-:Y:S08]  /*96e0*/  HMMA.16816.F32 R80, R100.reuse, R126, R80 ;  /* 0x0000007e6450723c */ /* 0x040ff00000001850 */
[-C--:B-1----:R-:W-:Y:S08]  /*96f0*/  HMMA.16816.F32 R84, R100, R104.reuse, R84 ;  /* 0x000000686454723c */ /* 0x082ff00000001854 */
[C---:B------:R-:W-:Y:S07]  /*9700*/  HMMA.16816.F32 R88, R108.reuse, R104, R88 ;  /* 0x000000686c58723c */ /* 0x040fee0000001858 */
[----:B------:R-:W-:Y:S01]  /*9710*/  FADD.FTZ R104, R142, R134 ;  /* 0x000000868e687221 */ /* 0x000fe20000010000 */
[-C--:B------:R-:W-:Y:S01]  /*9720*/  HMMA.16816.F32 R92, R108, R106.reuse, R92 ;  /* 0x0000006a6c5c723c */ /* 0x080fe2000000185c */
[----:B------:R-:W1:Y:S03]  /*9730*/  LDSM.16.MT88.4 R140, [R202+0x1c00] ;  /* 0x001c0000ca8c783b */ /* 0x000e660000004200 */
[----:B------:R-:W-:Y:S01]  /*9740*/  FADD.FTZ R0, R177, R104 ;  /* 0x00000068b1007221 */ /* 0x000fe20000010000 */
[----:B------:R-:W-:Y:S03]  /*9750*/  F2FP.PACK_AB R177, R184, R185 ;  /* 0x000000b9b8b1723e */ /* 0x000fe600000000ff */
[----:B------:R-:W-:Y:S08]  /*9760*/  HMMA.16816.F32 R96, R100, R106, R96 ;  /* 0x0000006a6460723c */ /* 0x000ff00000001860 */
[-C--:B------:R-:W-:Y:S01]  /*9770*/  HMMA.16816.F32 R152, R172, R164.reuse, R4 ;  /* 0x000000a4ac98723c */ /* 0x080fe20000001804 */
[----:B------:R-:W3:Y:S07]  /*9780*/  LDSM.16.MT88.4 R4, [R202+0x2c00] ;  /* 0x002c0000ca04783b */ /* 0x000eee0000004200 */
[C---:B------:R-:W-:Y:S07]  /*9790*/  HMMA.16816.F32 R156, R176.reuse, R164, R8 ;  /* 0x000000a4b09c723c */ /* 0x040fee0000001808 */
[----:B------:R-:W-:Y:S01]  /*97a0*/  MOV R11, R160 ;  /* 0x000000a0000b7202 */ /* 0x000fe20000000f00 */
[----:B------:R-:W-:Y:S01]  /*97b0*/  FADD.FTZ R10, R238, R145 ;  /* 0x00000091ee0a7221 */ /* 0x000fe20000010000 */
[-C--:B------:R-:W-:Y:S01]  /*97c0*/  HMMA.16816.F32 R160, R176, R166.reuse, R12 ;  /* 0x000000a6b0a0723c */ /* 0x080fe2000000180c */
[----:B------:R-:W4:Y:S02]  /*97d0*/  LDL R12, [R1+0x14] ;  /* 0x00001400010c7983 */ /* 0x000f240000100800 */
[----:B------:R-:W-:Y:S01]  /*97e0*/  FADD.FTZ R0, R11, R0 ;  /* 0x000000000b007221 */ /* 0x000fe20000010000 */
[----:B------:R-:W-:Y:S01]  /*97f0*/  MOV R145, R149 ;  /* 0x0000009500917202 */ /* 0x000fe20000000f00 */
[----:B------:R-:W-:Y:S02]  /*9800*/  FADD.FTZ R9, R244, R2 ;  /* 0x00000002f4097221 */ /* 0x000fe40000010000 */
[----:B------:R-:W-:Y:S01]  /*9810*/  FADD.FTZ R2, R246, R10 ;  /* 0x0000000af6027221 */ /* 0x000fe20000010000 */
[C---:B------:R-:W-:Y:S04]  /*9820*/  HMMA.16816.F32 R164, R172.reuse, R166, R16 ;  /* 0x000000a6aca4723c */ /* 0x040fe80000001810 */
[----:B------:R-:W-:Y:S02]  /*9830*/  FADD.FTZ R10, R250, R3 ;  /* 0x00000003fa0a7221 */ /* 0x000fe40000010000 */
[----:B------:R-:W-:Y:S01]  /*9840*/  FADD.FTZ R8, R245, R0 ;  /* 0x00000000f5087221 */ /* 0x000fe20000010000 */
[-C--:B------:R-:W-:Y:S01]  /*9850*/  MOV R17, R144.reuse ;  /* 0x0000009000117202 */ /* 0x080fe20000000f00 */
        /* <DEDUP_REMOVED lines=24> */
[-C--:B-1----:R-:W-:Y:S04]  /*99e0*/  HMMA.16816.F32 R132, R172, R140.reuse, R52 ;  /* 0x0000008cac84723c */ /* 0x082fe80000001834 */
        /* <DEDUP_REMOVED lines=11> */
[-C--:B------:R-:W-:Y:S08]  /*9aa0*/  HMMA.16816.F32 R68, R172, R180.reuse, R68 ;  /* 0x000000b4ac44723c */ /* 0x080ff00000001844 */
        /* <DEDUP_REMOVED lines=8> */
[----:B------:R-:W-:Y:S01]  /*9b30*/  FADD.FTZ R2, R221, R8 ;  /* 0x00000008dd027221 */ /* 0x000fe20000010000 */
[----:B------:R-:W-:Y:S01]  /*9b40*/  IADD3 R221, R235, -0x1, RZ ;  /* 0xffffffffebdd7810 */ /* 0x000fe20007ffe0ff */
        /* <DEDUP_REMOVED lines=9> */
[----:B------:R-:W-:Y:S01]  /*9be0*/  FADD.FTZ R2, R187, R2 ;  /* 0x00000002bb027221 */ /* 0x000fe20000010000 */
[----:B------:R1:W-:Y:S01]  /*9bf0*/  STL [R1+0x4], R4 ;  /* 0x0000040401007387 */ /* 0x0003e20000100800 */
[----:B------:R-:W-:Y:S02]  /*9c00*/  FADD.FTZ R3, R190, R3 ;  /* 0x00000003be037221 */ /* 0x000fe40000010000 */
[----:B------:R-:W-:Y:S02]  /*9c10*/  FADD.FTZ R0, R184, R5 ;  /* 0x00000005b8007221 */ /* 0x000fe40000010000 */
[----:B------:R-:W-:Y:S01]  /*9c20*/  FADD.FTZ R2, R186, R2 ;  /* 0x00000002ba027221 */ /* 0x000fe20000010000 */
[----:B------:R1:W-:Y:S01]  /*9c30*/  STL [R1+0x10], R3 ;  /* 0x0000100301007387 */ /* 0x0003e20000100800 */
[----:B------:R-:W-:Y:S01]  /*9c40*/  FADD.FTZ R0, R151, R0 ;  /* 0x0000000097007221 */ /* 0x000fe20000010000 */
[----:B------:R-:W-:Y:S02]  /*9c50*/  MOV R151, R144 ;  /* 0x0000009000977202 */ /* 0x000fe40000000f00 */
[----:B------:R1:W-:Y:S01]  /*9c60*/  STL [R1+0xc], R2 ;  /* 0x00000c0201007387 */ /* 0x0003e20000100800 */
[----:B------:R-:W-:Y:S01]  /*9c70*/  FADD.FTZ R0, R150, R0 ;  /* 0x0000000096007221 */ /* 0x000fe20000010000 */
[----:B------:R-:W-:Y:S04]  /*9c80*/  MOV R150, R147 ;  /* 0x0000009300967202 */ /* 0x000fe80000000f00 */
[----:B------:R1:W-:Y:S01]  /*9c90*/  STL [R1+0x8], R0 ;  /* 0x0000080001007387 */ /* 0x0003e20000100800 */
[----:B----4-:R-:W-:Y:S02]  /*9ca0*/  ISETP.GT.AND P0, PT, R235, R12, PT ;  /* 0x0000000ceb00720c */ /* 0x010fe40003f04270 */
[----:B------:R-:W-:Y:S11]  /*9cb0*/  MOV R235, R221 ;  /* 0x000000dd00eb7202 */ /* 0x000ff60000000f00 */
[----:B-1----:R-:W-:-:S05]  /*9cc0*/  @P0 BRA `(.L_x_624) ;  /* 0xffffbd5000000947 */ /* 0x002fca000383ffff */
.L_x_613:
[----:B------:R-:W-:-:S13]  /*9cd0*/  ISETP.GE.AND P0, PT, R221, RZ, PT ;  /* 0x000000ffdd00720c */ /* 0x000fda0003f06270 */
[----:B------:R-:W-:Y:S05]  /*9ce0*/  @!P0 BRA `(.L_x_625) ;  /* 0x000034d000008947 */ /* 0x000fea0003800000 */
[----:B------:R-:W-:Y:S01]  /*9cf0*/  IMAD.MOV.U32 R145, RZ, RZ, R148 ;  /* 0x000000ffff917224 */ /* 0x000fe200078e0094 */
[----:B------:R-:W-:Y:S01]  /*9d00*/  MOV R151, R17 ;  /* 0x0000001100977202 */ /* 0x000fe20000000f00 */
[----:B-1----:R-:W-:Y:S01]  /*9d10*/  IMAD.MOV.U32 R0, RZ, RZ, R149 ;  /* 0x000000ffff007224 */ /* 0x002fe200078e0095 */
[----:B------:R-:W-:Y:S02]  /*9d20*/  MOV R150, R147 ;  /* 0x0000009300967202 */ /* 0x000fe40000000f00 */
.L_x_632:
[----:B------:R-:W2:Y:S01]  /*9d30*/  LDL.64 R6, [R1+0x30] ;  /* 0x0000300001067983 */ /* 0x000ea20000100a00 */
[----:B------:R-:W-:Y:S04]  /*9d40*/  DEPBAR.LE SB0, 0x0 ;  /* 0x000080000000791a */ /* 0x000fe80000000000 */
[----:B------:R-:W3:Y:S01]  /*9d50*/  LDL R5, [R1+0x3c] ;  /* 0x00003c0001057983 */ /* 0x000ee20000100800 */
[----:B------:R-:W-:Y:S01]  /*9d60*/  WARPSYNC 0xffffffff ;  /* 0xffffffff00007948 */ /* 0x000fe20003800000 */
[----:B------:R-:W-:Y:S01]  /*9d70*/  SHF.R.S32.HI R4, RZ, 0x1f, R233 ;  /* 0x0000001fff047819 */ /* 0x000fe200000114e9 */
[C---:B------:R-:W-:Y:S01]  /*9d80*/  IMAD.WIDE.U32 R2, R233.reuse, c[0x0][0x208], RZ ;  /* 0x00008200e9027a25 */ /* 0x040fe200078e00ff */
[----:B------:R-:W-:Y:S03]  /*9d90*/  BAR.SYNC.DEFER_BLOCKING 0x0 ;  /* 0x0000000000007b1d */ /* 0x000fe60000010000 */
[----:B------:R-:W-:Y:S02]  /*9da0*/  IMAD R4, R4, c[0x0][0x208], RZ ;  /* 0x0000820004047a24 */ /* 0x000fe400078e02ff */
[----:B------:R-:W-:Y:S02]  /*9db0*/  IMAD.SHL.U32 R45, R252, 0x2, RZ ;  /* 0x00000002fc2d7824 */ /* 0x000fe400078e00ff */
[----:B------:R-:W-:Y:S02]  /*9dc0*/  IMAD R4, R233, c[0x0][0x20c], R4 ;  /* 0x00008300e9047a24 */ /* 0x000fe400078e0204 */
[----:B------:R-:W-:Y:S02]  /*9dd0*/  IMAD.SHL.U32 R47, R218, 0x2, RZ ;  /* 0x00000002da2f7824 */ /* 0x000fe400078e00ff */
[----:B------:R-:W-:Y:S01]  /*9de0*/  IMAD.IADD R3, R3, 0x1, R4 ;  /* 0x0000000103037824 */ /* 0x000fe200078e0204 */
[----:B------:R-:W-:Y:S03]  /*9df0*/  SHF.R.S32.HI R4, RZ, 0x1f, R220 ;  /* 0x0000001fff047819 */ /* 0x000fe600000114dc */
[----:B------:R-:W-:Y:S04]  /*9e00*/  IMAD.WIDE.U32 R2, R220, c[0x0][0x218], R2 ;  /* 0x00008600dc027a25 */ /* 0x000fe800078e0002 */
[----:B------:R-:W-:Y:S04]  /*9e10*/  IMAD R4, R4, c[0x0][0x218], RZ ;  /* 0x0000860004047a24 */ /* 0x000fe800078e02ff */
[----:B------:R-:W-:Y:S01]  /*9e20*/  IMAD R4, R220, c[0x0][0x21c], R4 ;  /* 0x00008700dc047a24 */ /* 0x000fe200078e0204 */
[----:B------:R1:W4:Y:S04]  /*9e30*/  LDSM.16.M88.4 R64, [R203] ;  /* 0x00000000cb40783b */ /* 0x0003280000000200 */
[----:B------:R1:W1:Y:S04]  /*9e40*/  LDSM.16.M88.4 R60, [R203+0x1000] ;  /* 0x00100000cb3c783b */ /* 0x0002680000000200 */
        /* <DEDUP_REMOVED lines=10> */
[----:B--2---:R-:W-:Y:S02]  /*9ef0*/  IADD3 R147, P0, R6, R2, RZ ;  /* 0x0000000206937210 */ /* 0x004fe40007f1e0ff */
[C---:B------:R-:W-:Y:S02]  /*9f00*/  IADD3 R7, R218.reuse, 0x40, RZ ;  /* 0x00000040da077810 */ /* 0x040fe40007ffe0ff */
[----:B------:R-:W-:Y:S02]  /*9f10*/  SHF.R.S32.HI R6, RZ, 0x1f, R252 ;  /* 0x0000001fff067819 */ /* 0x000fe400000114fc */
[----:B---3--:R-:W-:Y:S01]  /*9f20*/  IADD3.X R2, R5, R3, R4, P0, !PT ;  /* 0x0000000305027210 */ /* 0x008fe200007fe404 */
[----:B------:R-:W-:Y:S01]  /*9f30*/  IMAD.SHL.U32 R54, R7, 0x2, RZ ;  /* 0x0000000207367824 */ /* 0x000fe200078e00ff */
[----:B------:R-:W-:Y:S02]  /*9f40*/  IADD3 R5, R218, 0x40, RZ ;  /* 0x00000040da057810 */ /* 0x000fe40007ffe0ff */
[C---:B------:R-:W-:Y:S02]  /*9f50*/  LEA R52, P0, R147.reuse, c[0x0][0x1f8], 0x1 ;  /* 0x00007e0093347a11 */ /* 0x040fe400078008ff */
[----:B------:R-:W-:Y:S02]  /*9f60*/  SHF.R.S32.HI R5, RZ, 0x1f, R5 ;  /* 0x0000001fff057819 */ /* 0x000fe40000011405 */
[----:B------:R-:W-:Y:S02]  /*9f70*/  LEA.HI.X R147, R147, c[0x0][0x1fc], R2, 0x1, P0 ;  /* 0x00007f0093937a11 */ /* 0x000fe400000f0c02 */
[----:B------:R-:W-:Y:S02]  /*9f80*/  SHF.L.U64.HI R53, R7, 0x1, R5 ;  /* 0x0000000107357819 */ /* 0x000fe40000010205 */
[----:B------:R-:W-:Y:S02]  /*9f90*/  SHF.R.S32.HI R5, RZ, 0x1f, R218 ;  /* 0x0000001fff057819 */ /* 0x000fe400000114da */
[----:B------:R-:W-:Y:S02]  /*9fa0*/  SHF.L.U64.HI R39, R252, 0x1, R6 ;  /* 0x00000001fc277819 */ /* 0x000fe40000010206 */
[----:B------:R-:W-:Y:S01]  /*9fb0*/  SHF.L.U64.HI R38, R218, 0x1, R5 ;  /* 0x00000001da267819 */ /* 0x000fe20000010205 */
[----:B------:R-:W-:-:S05]  /*9fc0*/  BRA.DIV ~URZ, `(.L_x_626) ;  /* 0x000083e27f007947 */ /* 0x000fca000b800000 */
[----:B-1--4-:R1:W2:Y:S02]  /*9fd0*/  SHFL.IDX PT, R3, R147, RZ, 0x1c1f ;  /* 0x001c1fff93037589 */ /* 0x0122a400000e0000 */
.L_x_681:
[-C--:B------:R-:W-:Y:S01]  /*9fe0*/  HMMA.16816.F32 R4, R64, R16.reuse, RZ ;  /* 0x000000104004723c */ /* 0x080fe200000018ff */
[----:B------:R-:W3:Y:S01]  /*9ff0*/  SHFL.IDX PT, R2, R52, RZ, 0x1c1f ;  /* 0x001c1fff34027589 */ /* 0x000ee200000e0000 */
[----:B------:R-:W-:Y:S01]  /*a000*/  BSSY B0, `(.L_x_627) ;  /* 0x00000ef000007945 */ /* 0x000fe20003800000 */
[----:B------:R-:W-:Y:S02]  /*a010*/  ISETP.GE.AND P0, PT, R218, c[0x0][0x1d4], PT ;  /* 0x00007500da007a0c */ /* 0x000fe40003f06270 */
[----:B------:R-:W-:Y:S02]  /*a020*/  ISETP.GE.AND P2, PT, R252, c[0x0][0x1d4], PT ;  /* 0x00007500fc007a0c */ /* 0x000fe40003f46270 */
[----:B------:R-:W-:Y:S01]  /*a030*/  IADD3 R148, R218, 0x40, RZ ;  /* 0x00000040da947810 */ /* 0x000fe20007ffe0ff */
[C---:B------:R-:W-:Y:S01]  /*a040*/  HMMA.16816.F32 R8, R60.reuse, R16, RZ ;  /* 0x000000103c08723c */ /* 0x040fe200000018ff */
[----:B------:R-:W4:Y:S03]  /*a050*/  SHFL.IDX PT, R52, R52, 0x1, 0x1c1f ;  /* 0x003c1f0034347f89 */ /* 0x000f2600000e0000 */
[----:B------:R-:W-:Y:S02]  /*a060*/  SEL R217, RZ, 0x10, P0 ;  /* 0x00000010ffd97807 */ /* 0x000fe40000000000 */
[----:B------:R-:W-:Y:S02]  /*a070*/  SEL R40, RZ, 0x10, P2 ;  /* 0x00000010ff287807 */ /* 0x000fe40001000000 */
[-C--:B------:R-:W-:Y:S01]  /*a080*/  HMMA.16816.F32 R12, R60, R18.reuse, RZ ;  /* 0x000000123c0c723c */ /* 0x080fe200000018ff */
[----:B-1----:R-:W1:Y:S03]  /*a090*/  SHFL.IDX PT, R147, R147, 0x1, 0x1c1f ;  /* 0x003c1f0093937f89 */ /* 0x002e6600000e0000 */
[----:B------:R-:W-:Y:S02]  /*a0a0*/  IADD3 R46, -R217, 0x10, RZ ;  /* 0x00000010d92e7810 */ /* 0x000fe40007ffe1ff */
[----:B------:R-:W-:Y:S02]  /*a0b0*/  IADD3 R44, -R40, 0x10, RZ ;  /* 0x00000010282c7810 */ /* 0x000fe40007ffe1ff */
[C---:B------:R-:W-:Y:S04]  /*a0c0*/  HMMA.16816.F32 R16, R64.reuse, R18, RZ ;  /* 0x000000124010723c */ /* 0x040fe800000018ff */
[----:B------:R-:W-:Y:S02]  /*a0d0*/  LOP3.LUT R46, R46, 0xf, RZ, 0xc0, !PT ;  /* 0x0000000f2e2e7812 */ /* 0x000fe400078ec0ff */
[----:B------:R-:W-:Y:S02]  /*a0e0*/  LOP3.LUT R44, R44, 0xf, RZ, 0xc0, !PT ;  /* 0x0000000f2c2c7812 */ /* 0x000fe400078ec0ff */
[-C--:B------:R-:W-:Y:S08]  /*a0f0*/  HMMA.16816.F32 R20, R64, R32.reuse, RZ ;  /* 0x000000204014723c */ /* 0x080ff000000018ff */
[C---:B------:R-:W-:Y:S04]  /*a100*/  HMMA.16816.F32 R24, R60.reuse, R32, RZ ;  /* 0x000000203c18723c */ /* 0x040fe800000018ff */
[C---:B---3--:R-:W-:Y:S02]  /*a110*/  IADD3 R28, P1, R2.reuse, R47, RZ ;  /* 0x0000002f021c7210 */ /* 0x048fe40007f3e0ff */
[----:B------:R-:W-:Y:S03]  /*a120*/  IADD3 R36, P6, R2, R45, RZ ;  /* 0x0000002d02247210 */ /* 0x000fe60007fde0ff */
[C-C-:B--2---:R-:W-:Y:S01]  /*a130*/  IMAD.X R29, R3.reuse, 0x1, R38.reuse, P1 ;  /* 0x00000001031d7824 */ /* 0x144fe200008e0626 */
[----:B------:R-:W-:Y:S02]  /*a140*/  ISETP.GE.AND P1, PT, R148, c[0x0][0x1d4], PT ;  /* 0x0000750094007a0c */ /* 0x000fe40003f26270 */
[C---:B------:R-:W-:Y:S01]  /*a150*/  IMAD.X R37, R3.reuse, 0x1, R39, P6 ;  /* 0x0000000103257824 */ /* 0x040fe200030e0627 */
[----:B------:R-:W-:Y:S01]  /*a160*/  IADD3 R2, P6, R2, R54, RZ ;  /* 0x0000003602027210 */ /* 0x000fe20007fde0ff */
[----:B------:R2:W-:Y:S01]  /*a170*/  LDGSTS.E.BYPASS.LTC128B.128 [R219+0x100], [R28.64], !P0 ;  /* 0x001000001cdb7fae */ /* 0x0005e2000c101d46 */
[-C--:B----4-:R-:W-:Y:S03]  /*a180*/  IADD3 R46, P5, P0, R46, R52.reuse, R47 ;  /* 0x000000342e2e7210 */ /* 0x090fe600078be02f */
[----:B------:R-:W-:Y:S01]  /*a190*/  IMAD.X R3, R3, 0x1, R53, P6 ;  /* 0x0000000103037824 */ /* 0x000fe200030e0635 */
[----:B------:R-:W-:Y:S02]  /*a1a0*/  ISETP.NE.U32.AND P6, PT, R217, RZ, PT ;  /* 0x000000ffd900720c */ /* 0x000fe40003fc5070 */
[-C--:B-1----:R-:W-:Y:S01]  /*a1b0*/  IADD3.X R47, RZ, R147.reuse, R38, P5, P0 ;  /* 0x00000093ff2f7210 */ /* 0x082fe20002fe0426 */
[----:B------:R1:W-:Y:S01]  /*a1c0*/  LDGSTS.E.BYPASS.LTC128B.128 [R219+0x1100], [R36.64], !P2 ;  /* 0x0110000024db7fae */ /* 0x0003e2000d101d46 */
[-C--:B------:R-:W-:Y:S04]  /*a1d0*/  IADD3 R44, P5, P0, R44, R52.reuse, R45 ;  /* 0x000000342c2c7210 */ /* 0x080fe800078be02d */
[-C--:B------:R-:W-:Y:S02]  /*a1e0*/  IADD3.X R45, RZ, R147.reuse, R39, P5, P0 ;  /* 0x00000093ff2d7210 */ /* 0x080fe40002fe0427 */
[----:B------:R-:W-:Y:S01]  /*a1f0*/  ISETP.NE.U32.AND P0, PT, R40, RZ, PT ;  /* 0x000000ff2800720c */ /* 0x000fe20003f05070 */
[----:B------:R3:W-:Y:S08]  /*a200*/  LDGSTS.E.BYPASS.LTC128B.128 [R219+0x2100], [R2.64], !P1 ;  /* 0x0210000002db7fae */ /* 0x0007f0000c901d46 */
[----:B------:R4:W-:Y:S01]  /*a210*/  LDGSTS.E.BYPASS.LTC128B.128.ZFILL [R219+0x900], [R46.64], P6 ;  /* 0x009000002edb7fae */ /* 0x0009e2000b141d46 */
[-C--:B--2---:R-:W-:Y:S07]  /*a220*/  HMMA.16816.F32 R28, R60, R34.reuse, RZ ;  /* 0x000000223c1c723c */ /* 0x084fee00000018ff */
[----:B------:R4:W-:Y:S01]  /*a230*/  LDGSTS.E.BYPASS.LTC128B.128.ZFILL [R219+0x1900], [R44.64], P0 ;  /* 0x019000002cdb7fae */ /* 0x0009e20008141d46 */
[C---:B------:R-:W-:Y:S08]  /*a240*/  HMMA.16816.F32 R32, R64.reuse, R34, RZ ;  /* 0x000000224020723c */ /* 0x040ff000000018ff */
[-C--:B-1----:R-:W-:Y:S01]  /*a250*/  HMMA.16816.F32 R36, R64, R48.reuse, RZ ;  /* 0x000000304024723c */ /* 0x082fe200000018ff */
[----:B---3--:R-:W-:Y:S04]  /*a260*/  SEL R2, RZ, 0x10, P1 ;  /* 0x00000010ff027807 */ /* 0x008fe80000800000 */
[C---:B------:R-:W-:Y:S02]  /*a270*/  ISETP.NE.U32.AND P6, PT, R2.reuse, RZ, PT ;  /* 0x000000ff0200720c */ /* 0x040fe40003fc5070 */
[----:B------:R-:W-:Y:S01]  /*a280*/  IADD3 R2, -R2, 0x10, RZ ;  /* 0x0000001002027810 */ /* 0x000fe20007ffe1ff */
[C---:B------:R-:W-:Y:S04]  /*a290*/  HMMA.16816.F32 R40, R60.reuse, R48, RZ ;  /* 0x000000303c28723c */ /* 0x040fe800000018ff */
[----:B------:R-:W-:Y:S04]  /*a2a0*/  LOP3.LUT R2, R2, 0xf, RZ, 0xc0, !PT ;  /* 0x0000000f02027812 */ /* 0x000fe800078ec0ff */
[-C--:B----4-:R-:W-:Y:S01]  /*a2b0*/  HMMA.16816.F32 R44, R60, R50.reuse, RZ ;  /* 0x000000323c2c723c */ /* 0x090fe200000018ff */
[----:B------:R-:W-:Y:S04]  /*a2c0*/  IADD3 R52, P5, P0, R2, R52, R54 ;  /* 0x0000003402347210 */ /* 0x000fe800078be036 */
[----:B------:R-:W-:Y:S02]  /*a2d0*/  IADD3.X R53, RZ, R147, R53, P5, P0 ;  /* 0x00000093ff357210 */ /* 0x000fe40002fe0435 */
[----:B------:R-:W-:Y:S01]  /*a2e0*/  ISETP.GE.AND P0, PT, R221, 0x1, PT ;  /* 0x00000001dd00780c */ /* 0x000fe20003f06270 */
[C---:B------:R-:W-:Y:S02]  /*a2f0*/  HMMA.16816.F32 R48, R64.reuse, R50, RZ ;  /* 0x000000324030723c */ /* 0x040fe400000018ff */
[----:B------:R1:W-:Y:S08]  /*a300*/  LDGSTS.E.BYPASS.LTC128B.128.ZFILL [R219+0x2900], [R52.64], P6 ;  /* 0x0290000034db7fae */ /* 0x0003f0000b141d46 */
[----:B------:R-:W0:Y:S01]  /*a310*/  LDGDEPBAR ;  /* 0x00000000000079af */ /* 0x000e220000000000 */
[-C--:B-1----:R-:W-:Y:S08]  /*a320*/  HMMA.16816.F32 R52, R64, R172.reuse, RZ ;  /* 0x000000ac4034723c */ /* 0x082ff000000018ff */
        /* <DEDUP_REMOVED lines=24> */
[----:B------:R-:W3:Y:S07]  /*a4b0*/  LDSM.16.M88.4 R176, [R200+0x1400] ;  /* 0x00140000c8b0783b */ /* 0x000eee0000000200 */
[-C--:B-1----:R-:W-:Y:S08]  /*a4c0*/  HMMA.16816.F32 R4, R172, R180.reuse, R4 ;  /* 0x000000b4ac04723c */ /* 0x082ff00000001804 */
[C---:B--2---:R-:W-:Y:S08]  /*a4d0*/  HMMA.16816.F32 R8, R188.reuse, R180, R8 ;  /* 0x000000b4bc08723c */ /* 0x044ff00000001808 */
[-C--:B------:R-:W-:Y:S08]  /*a4e0*/  HMMA.16816.F32 R12, R188, R182.reuse, R12 ;  /* 0x000000b6bc0c723c */ /* 0x080ff0000000180c */
[C---:B------:R-:W-:Y:S01]  /*a4f0*/  HMMA.16816.F32 R16, R172.reuse, R182, R16 ;  /* 0x000000b6ac10723c */ /* 0x040fe20000001810 */
[----:B------:R-:W-:Y:S07]  /*a500*/  LDSM.16.M88.4 R180, [R213] ;  /* 0x00000000d5b4783b */ /* 0x000fee0000000200 */
[-C--:B---3--:R-:W-:Y:S08]  /*a510*/  HMMA.16816.F32 R20, R172, R176.reuse, R20 ;  /* 0x000000b0ac14723c */ /* 0x088ff00000001814 */
        /* <DEDUP_REMOVED lines=12> */
[----:B------:R-:W-:Y:S07]  /*a5e0*/  LDSM.16.M88.4 R188, [R211] ;  /* 0x00000000d3bc783b */ /* 0x000fee0000000200 */
[----:B------:R-:W-:Y:S01]  /*a5f0*/  HMMA.16816.F32 R64, R172, R194, R64 ;  /* 0x000000c2ac40723c */ /* 0x000fe20000001840 */
[----:B------:R-:W3:Y:S07]  /*a600*/  LDSM.16.M88.4 R172, [R212] ;  /* 0x00000000d4ac783b */ /* 0x000eee0000000200 */
[-C--:B-1----:R-:W-:Y:S01]  /*a610*/  HMMA.16816.F32 R4, R176, R180.reuse, R4 ;  /* 0x000000b4b004723c */ /* 0x082fe20000001804 */
[----:B------:R-:W1:Y:S07]  /*a620*/  LDSM.16.M88.4 R192, [R210] ;  /* 0x00000000d2c0783b */ /* 0x000e6e0000000200 */
[C---:B--2---:R-:W-:Y:S08]  /*a630*/  HMMA.16816.F32 R8, R184.reuse, R180, R8 ;  /* 0x000000b4b808723c */ /* 0x044ff00000001808 */
[-C--:B------:R-:W-:Y:S08]  /*a640*/  HMMA.16816.F32 R12, R184, R182.reuse, R12 ;  /* 0x000000b6b80c723c */ /* 0x080ff0000000180c */
[C---:B------:R-:W-:Y:S01]  /*a650*/  HMMA.16816.F32 R16, R176.reuse, R182, R16 ;  /* 0x000000b6b010723c */ /* 0x040fe20000001810 */
[----:B------:R-:W-:Y:S07]  /*a660*/  LDSM.16.M88.4 R180, [R200+0x2000] ;  /* 0x00200000c8b4783b */ /* 0x000fee0000000200 */
[-C--:B---3--:R-:W-:Y:S08]  /*a670*/  HMMA.16816.F32 R20, R176, R172.reuse, R20 ;  /* 0x000000acb014723c */ /* 0x088ff00000001814 */
        /* <DEDUP_REMOVED lines=8> */
[----:B------:R-:W3:Y:S07]  /*a700*/  LDSM.16.M88.4 R188, [R203+0x5000] ;  /* 0x00500000cbbc783b */ /* 0x000eee0000000200 */
[-C--:B-1----:R-:W-:Y:S08]  /*a710*/  HMMA.16816.F32 R52, R176, R192.reuse, R52 ;  /* 0x000000c0b034723c */ /* 0x082ff00000001834 */
[C---:B------:R-:W-:Y:S08]  /*a720*/  HMMA.16816.F32 R56, R184.reuse, R192, R56 ;  /* 0x000000c0b838723c */ /* 0x040ff00000001838 */
[-C--:B------:R-:W-:Y:S01]  /*a730*/  HMMA.16816.F32 R60, R184, R194.reuse, R60 ;  /* 0x000000c2b83c723c */ /* 0x080fe2000000183c */
[----:B------:R-:W-:Y:S07]  /*a740*/  LDSM.16.M88.4 R184, [R200+0x2800] ;  /* 0x00280000c8b8783b */ /* 0x000fee0000000200 */
[----:B------:R-:W-:Y:S01]  /*a750*/  HMMA.16816.F32 R64, R176, R194, R64 ;  /* 0x000000c2b040723c */ /* 0x000fe20000001840 */
[----:B------:R-:W1:Y:S07]  /*a760*/  LDSM.16.M88.4 R176, [R200+0x2400] ;  /* 0x00240000c8b0783b */ /* 0x000e6e0000000200 */
[-C--:B--2---:R-:W-:Y:S01]  /*a770*/  HMMA.16816.F32 R4, R172, R180.reuse, R4 ;  /* 0x000000b4ac04723c */ /* 0x084fe20000001804 */
[----:B------:R-:W2:Y:S07]  /*a780*/  LDSM.16.M88.4 R192, [R200+0x2c00] ;  /* 0x002c0000c8c0783b */ /* 0x000eae0000000200 */
[C---:B---3--:R-:W-:Y:S08]  /*a790*/  HMMA.16816.F32 R8, R188.reuse, R180, R8 ;  /* 0x000000b4bc08723c */ /* 0x048ff00000001808 */
        /* <DEDUP_REMOVED lines=13> */
[-C--:B--2---:R-:W-:Y:S08]  /*a870*/  HMMA.16816.F32 R52, R172, R192.reuse, R52 ;  /* 0x000000c0ac34723c */ /* 0x084ff00000001834 */
[C---:B------:R-:W-:Y:S08]  /*a880*/  HMMA.16816.F32 R56, R188.reuse, R192, R56 ;  /* 0x000000c0bc38723c */ /* 0x040ff00000001838 */
[-C--:B------:R-:W-:Y:S01]  /*a890*/  HMMA.16816.F32 R60, R188, R194.reuse, R60 ;  /* 0x000000c2bc3c723c */ /* 0x080fe2000000183c */
[----:B------:R-:W-:Y:S07]  /*a8a0*/  LDSM.16.M88.4 R188, [R207] ;  /* 0x00000000cfbc783b */ /* 0x000fee0000000200 */
[----:B------:R-:W-:Y:S01]  /*a8b0*/  HMMA.16816.F32 R64, R172, R194, R64 ;  /* 0x000000c2ac40723c */ /* 0x000fe20000001840 */
[----:B------:R-:W2:Y:S07]  /*a8c0*/  LDSM.16.M88.4 R172, [R208] ;  /* 0x00000000d0ac783b */ /* 0x000eae0000000200 */
[-C--:B-1----:R-:W-:Y:S01]  /*a8d0*/  HMMA.16816.F32 R4, R176, R180.reuse, R4 ;  /* 0x000000b4b004723c */ /* 0x082fe20000001804 */
[----:B------:R-:W1:Y:S01]  /*a8e0*/  LDSM.16.M88.4 R192, [R206] ;  /* 0x00000000cec0783b */ /* 0x000e620000000200 */
[----:B------:R-:W-:Y:S06]  /*a8f0*/  DEPBAR.LE SB0, 0x0 ;  /* 0x000080000000791a */ /* 0x000fec0000000000 */
[C---:B---3--:R-:W-:Y:S01]  /*a900*/  HMMA.16816.F32 R8, R184.reuse, R180, R8 ;  /* 0x000000b4b808723c */ /* 0x048fe20000001808 */
[----:B------:R-:W-:Y:S07]  /*a910*/  BAR.SYNC.DEFER_BLOCKING 0x0 ;  /* 0x0000000000007b1d */ /* 0x000fee0000010000 */
        /* <DEDUP_REMOVED lines=16> */
[----:B------:R-:W2:Y:S01]  /*aa20*/  LDL R222, [R1+0x28] ;  /* 0x0000280001de7983 */ /* 0x000ea20000100800 */
[----:B------:R-:W-:Y:S02]  /*aa30*/  IMAD.MOV.U32 R220, RZ, RZ, RZ ;  /* 0x000000ffffdc7224 */ /* 0x000fe400078e00ff */
[----:B------:R-:W-:Y:S01]  /*aa40*/  IMAD.SHL.U32 R180, R148, 0x2, RZ ;  /* 0x0000000294b47824 */ /* 0x000fe200078e00ff */
[----:B------:R-:W3:Y:S01]  /*aa50*/  LDL R144, [R1] ;  /* 0x0000000001907983 */ /* 0x000ee20000100800 */
[----:B------:R-:W-:Y:S02]  /*aa60*/  IMAD.SHL.U32 R179, R252, 0x2, RZ ;  /* 0x00000002fcb37824 */ /* 0x000fe400078e00ff */
[C---:B------:R-:W-:Y:S01]  /*aa70*/  IMAD.SHL.U32 R181, R218.reuse, 0x2, RZ ;  /* 0x00000002dab57824 */ /* 0x040fe200078e00ff */
[----:B------:R-:W4:Y:S06]  /*aa80*/  LDL.64 R226, [R1+0x20] ;  /* 0x0000200001e27983 */ /* 0x000f2c0000100a00 */
[----:B------:R-:W5:Y:S04]  /*aa90*/  LDL R146, [R1+0x38] ;  /* 0x0000380001927983 */ /* 0x000f680000100800 */
[----:B------:R-:W4:Y:S06]  /*aaa0*/  LDL.64 R224, [R1+0x18] ;  /* 0x0000180001e07983 */ /* 0x000f2c0000100a00 */
[----:B------:R-:W5:Y:S01]  /*aab0*/  LDL R223, [R1+0x2c] ;  /* 0x00002c0001df7983 */ /* 0x000f620000100800 */
[----:B--2---:R-:W-:Y:S01]  /*aac0*/  IMAD R3, R221, 0x40, R222 ;  /* 0x00000040dd037824 */ /* 0x004fe200078e02de */
[----:B------:R-:W-:Y:S04]  /*aad0*/  IADD3 R222, R218, 0x40, RZ ;  /* 0x00000040dade7810 */ /* 0x000fe80007ffe0ff */
[----:B---3--:R-:W-:Y:S02]  /*aae0*/  IADD3 R3, R3, -0x40, R144 ;  /* 0xffffffc003037810 */ /* 0x008fe40007ffe090 */
[----:B------:R-:W-:Y:S03]  /*aaf0*/  SHF.R.S32.HI R222, RZ, 0x1f, R222 ;  /* 0x0000001fffde7819 */ /* 0x000fe600000114de */
[----:B------:R-:W-:Y:S01]  /*ab00*/  @P4 IMAD.HI.U32 R144, R3, c[0x0][0x2bc], RZ ;  /* 0x0000af0003904a27 */ /* 0x000fe200078e00ff */
[----:B------:R-:W-:Y:S02]  /*ab10*/  SHF.L.U64.HI R177, R148, 0x1, R222 ;  /* 0x0000000194b17819 */ /* 0x000fe400000102de */
[----:B------:R-:W-:Y:S01]  /*ab20*/  SHF.R.S32.HI R222, RZ, 0x1f, R252 ;  /* 0x0000001fffde7819 */ /* 0x000fe200000114fc */
[--C-:B------:R-:W-:Y:S01]  /*ab30*/  IMAD.MOV.U32 R2, RZ, RZ, R3.reuse ;  /* 0x000000ffff027224 */ /* 0x100fe200078e0003 */
[----:B------:R-:W-:Y:S02]  /*ab40*/  @P4 SHF.R.U32.HI R2, RZ, c[0x0][0x2c0], R144 ;  /* 0x0000b000ff024a19 */ /* 0x000fe40000011690 */
[----:B------:R-:W-:Y:S02]  /*ab50*/  SHF.R.S32.HI R148, RZ, 0x1f, R218 ;  /* 0x0000001fff947819 */ /* 0x000fe400000114da */
[----:B----4-:R-:W-:Y:S02]  /*ab60*/  @!P3 IADD3 R144, P0, R2, R226, RZ ;  /* 0x000000e20290b210 */ /* 0x010fe40007f1e0ff */
[----:B------:R-:W-:Y:S02]  /*ab70*/  SHF.L.U64.HI R176, R252, 0x1, R222 ;  /* 0x00000001fcb07819 */ /* 0x000fe400000102de */
[----:B-----5:R-:W-:Y:S01]  /*ab80*/  @!P3 LEA.HI.X.SX32 R147, R2, R146, 0x1, P0 ;  /* 0x000000920293b211 */ /* 0x020fe200000f0eff */
[----:B------:R-:W-:Y:S01]  /*ab90*/  IMAD.MOV R2, RZ, RZ, -R2 ;  /* 0x000000ffff027224 */ /* 0x000fe200078e0a02 */
[----:B------:R-:W-:Y:S02]  /*aba0*/  @!P3 LEA R146, P0, R144, c[0x0][0x2a0], 0x2 ;  /* 0x0000a8009092ba11 */ /* 0x000fe400078010ff */
[----:B------:R-:W-:Y:S01]  /*abb0*/  SHF.L.U64.HI R178, R218, 0x1, R148 ;  /* 0x00000001dab27819 */ /* 0x000fe20000010294 */
[----:B------:R-:W-:Y:S01]  /*abc0*/  IMAD R233, R2, c[0x0][0x2b8], R3 ;  /* 0x0000ae0002e97a24 */ /* 0x000fe200078e0203 */
[----:B------:R-:W-:Y:S04]  /*abd0*/  @!P3 LEA.HI.X R147, R144, c[0x0][0x2a4], R147, 0x2, P0 ;  /* 0x0000a9009093ba11 */ /* 0x000fe800000f1493 */
[----:B------:R-:W-:Y:S01]  /*abe0*/  SHF.R.S32.HI R2, RZ, 0x1f, R233 ;  /* 0x0000001fff027819 */ /* 0x000fe200000114e9 */
[----:B------:R-:W2:Y:S04]  /*abf0*/  @!P3 LDG.E R220, [R146.64] ;  /* 0x0000000692dcb981 */ /* 0x000ea8000c1e1900 */
[----:B------:R-:W-:Y:S02]  /*ac00*/  IMAD R144, R2, c[0x0][0x1e0], RZ ;  /* 0x0000780002907a24 */ /* 0x000fe400078e02ff */
[C---:B------:R-:W-:Y:S04]  /*ac10*/  IMAD.WIDE.U32 R2, R233.reuse, c[0x0][0x1e0], RZ ;  /* 0x00007800e9027a25 */ /* 0x040fe800078e00ff */
        /* <DEDUP_REMOVED lines=12> */
.L_x_682:
[----:B------:R-:W-:-:S05]  /*ace0*/  BRA.DIV ~URZ, `(.L_x_630) ;  /* 0x000077927f007947 */ /* 0x000fca000b800000 */
[----:B------:R-:W3:Y:S01]  /*acf0*/  SHFL.IDX PT, R2, R175, RZ, 0x1c1f ;  /* 0x001c1fffaf027589 */ /* 0x000ee200000e0000 */
[C---:B------:R-:W-:Y:S02]  /*ad00*/  IADD3 R146, -R217.reuse, 0x10, RZ ;  /* 0x00000010d9927810 */ /* 0x040fe40007ffe1ff */
[----:B------:R-:W-:Y:S02]  /*ad10*/  ISETP.NE.U32.AND P0, PT, R217, RZ, PT ;  /* 0x000000ffd900720c */ /* 0x000fe40003f05070 */
[----:B------:R-:W-:Y:S04]  /*ad20*/  LOP3.LUT R146, R146, 0xf, RZ, 0xc0, !PT ;  /* 0x0000000f92927812 */ /* 0x000fe800078ec0ff */
[----:B---3--:R-:W-:Y:S04]  /*ad30*/  IADD3 R146, P6, P5, R146, R2, R181 ;  /* 0x0000000292927210 */ /* 0x008fe80007dde0b5 */
[----:B--2---:R-:W-:Y:S02]  /*ad40*/  IADD3.X R147, RZ, R144, R178, P6, P5 ;  /* 0x00000090ff937210 */ /* 0x004fe400037ea4b2 */
[C---:B------:R-:W-:Y:S02]  /*ad50*/  IADD3 R172, P6, R2.reuse, R179, RZ ;  /* 0x000000b302ac7210 */ /* 0x040fe40007fde0ff */
[----:B------:R-:W-:Y:S01]  /*ad60*/  IADD3 R148, P5, R2, R180, RZ ;  /* 0x000000b402947210 */ /* 0x000fe20007fbe0ff */
[----:B------:R-:W-:Y:S01]  /*ad70*/  @!PT LDS RZ, [RZ] ;  /* 0x00000000fffff984 */ /* 0x000fe20000000800 */
[----:B------:R-:W-:Y:S01]  /*ad80*/  @!PT LDS RZ, [RZ] ;  /* 0x00000000fffff984 */ /* 0x000fe20000000800 */
[----:B------:R2:W-:Y:S02]  /*ad90*/  LDGSTS.E.BYPASS.LTC128B.128.ZFILL [R219+0x3100], [R146.64], P0 ;  /* 0x0310000092db7fae */ /* 0x0005e40008141d46 */
[C---:B------:R-:W-:Y:S02]  /*ada0*/  IMAD.X R173, R144.reuse, 0x1, R176, P6 ;  /* 0x0000000190ad7824 */ /* 0x040fe400030e06b0 */
[----:B------:R2:W3:Y:S01]  /*adb0*/  SHFL.IDX PT, R2, R175, 0x1, 0x1c1f ;  /* 0x003c1f00af027f89 */ /* 0x0004e200000e0000 */
[----:B------:R-:W-:Y:S03]  /*adc0*/  IMAD.X R149, R144, 0x1, R177, P5 ;  /* 0x0000000190957824 */ /* 0x000fe600028e06b1 */
[----:B------:R2:W-:Y:S04]  /*add0*/  LDGSTS.E.BYPASS.LTC128B.128 [R219+0x4100], [R172.64], !P2 ;  /* 0x04100000acdb7fae */ /* 0x0005e8000d101d46 */
[----:B------:R2:W4:Y:S04]  /*ade0*/  SHFL.IDX PT, R144, R174, 0x1, 0x1c1f ;  /* 0x003c1f00ae907f89 */ /* 0x00052800000e0000 */
[----:B------:R2:W-:Y:S02]  /*adf0*/  LDGSTS.E.BYPASS.LTC128B.128 [R219+0x5100], [R148.64], !P1 ;  /* 0x0510000094db7fae */ /* 0x0005e4000c901d46 */
.L_x_683:
[C---:B------:R-:W-:Y:S02]  /*ae00*/  IADD3 R3, -R217.reuse, 0x10, RZ ;  /* 0x00000010d9037810 */ /* 0x040fe40007ffe1ff */
[C---:B--23--:R-:W-:Y:S02]  /*ae10*/  IADD3 R148, P6, R2.reuse, R179, RZ ;  /* 0x000000b302947210 */ /* 0x04cfe40007fde0ff */
[----:B------:R-:W-:Y:S02]  /*ae20*/  IADD3 R146, P5, R2, R180, RZ ;  /* 0x000000b402927210 */ /* 0x000fe40007fbe0ff */
[----:B------:R-:W-:Y:S01]  /*ae30*/  ISETP.NE.U32.AND P0, PT, R217, RZ, PT ;  /* 0x000000ffd900720c */ /* 0x000fe20003f05070 */
[C---:B----4-:R-:W-:Y:S01]  /*ae40*/  IMAD.X R149, R144.reuse, 0x1, R176, P6 ;  /* 0x0000000190957824 */ /* 0x050fe200030e06b0 */
[----:B------:R-:W-:Y:S01]  /*ae50*/  LOP3.LUT R3, R3, 0xf, RZ, 0xc0, !PT ;  /* 0x0000000f03037812 */ /* 0x000fe200078ec0ff */
[----:B------:R-:W-:Y:S03]  /*ae60*/  IMAD.X R147, R144, 0x1, R177, P5 ;  /* 0x0000000190937824 */ /* 0x000fe600028e06b1 */
[----:B------:R-:W-:Y:S04]  /*ae70*/  IADD3 R2, P6, P5, R3, R2, R181 ;  /* 0x0000000203027210 */ /* 0x000fe80007dde0b5 */
[----:B------:R-:W-:Y:S05]  /*ae80*/  IADD3.X R3, RZ, R144, R178, P6, P5 ;  /* 0x00000090ff037210 */ /* 0x000fea00037ea4b2 */
[----:B------:R-:W-:Y:S01]  /*ae90*/  @!PT LDS RZ, [RZ] ;  /* 0x00000000fffff984 */ /* 0x000fe20000000800 */
[----:B------:R-:W-:Y:S01]  /*aea0*/  @!PT LDS RZ, [RZ] ;  /* 0x00000000fffff984 */ /* 0x000fe20000000800 */
[----:B------:R-:W-:Y:S01]  /*aeb0*/  @!PT LDS RZ, [RZ] ;  /* 0x00000000fffff984 */ /* 0x000fe20000000800 */
[----:B------:R2:W-:Y:S04]  /*aec0*/  LDGSTS.E.BYPASS.LTC128B.128.ZFILL [R219+0x3900], [R2.64], P0 ;  /* 0x0390000002db7fae */ /* 0x0005e80008141d46 */
[----:B------:R2:W-:Y:S04]  /*aed0*/  LDGSTS.E.BYPASS.LTC128B.128 [R219+0x4900], [R148.64], !P2 ;  /* 0x0490000094db7fae */ /* 0x0005e8000d101d46 */
[----:B------:R2:W-:Y:S02]  /*aee0*/  LDGSTS.E.BYPASS.LTC128B.128 [R219+0x5900], [R146.64], !P1 ;  /* 0x0590000092db7fae */ /* 0x0005e4000c901d46 */
.L_x_628:
[----:B------:R-:W-:Y:S05]  /*aef0*/  BSYNC B0 ;  /* 0x0000000000007941 */ /* 0x000fea0003800000 */
.L_x_627:
[----:B--2---:R-:W-:Y:S01]  /*af00*/  FMNMX.FTZ R3, R4, R0, !PT ;  /* 0x0000000004037209 */ /* 0x004fe20007810000 */
        /* <DEDUP_REMOVED lines=64> */
[----:B------:R-:W-:-:S05]  /*b310*/  BRA.DIV ~URZ, `(.L_x_631) ;  /* 0x000073727f007947 */ /* 0x000fca000b800000 */
[----:B------:R-:W2:Y:S04]  /*b320*/  SHFL.BFLY PT, R149, R144, 0x2, 0x1f ;  /* 0x0c401f0090957f89 */ /* 0x000ea800000e0000 */
[----:B------:R-:W3:Y:S04]  /*b330*/  SHFL.BFLY PT, R2, R148, 0x2, 0x1f ;  /* 0x0c401f0094027f89 */ /* 0x000ee800000e0000 */
[----:B------:R-:W4:Y:S04]  /*b340*/  SHFL.BFLY PT, R3, R147, 0x2, 0x1f ;  /* 0x0c401f0093037f89 */ /* 0x000f2800000e0000 */
[----:B-1----:R-:W1:Y:S01]  /*b350*/  SHFL.BFLY PT, R174, R146, 0x2, 0x1f ;  /* 0x0c401f0092ae7f89 */ /* 0x002e6200000e0000 */
[----:B--2---:R-:W-:Y:S02]  /*b360*/  FMNMX.FTZ R149, R144, R149, !PT ;  /* 0x0000009590957209 */ /* 0x004fe40007810000 */
[----:B---3--:R-:W-:Y:S02]  /*b370*/  FMNMX.FTZ R148, R148, R2, !PT ;  /* 0x0000000294947209 */ /* 0x008fe40007810000 */
[----:B----4-:R-:W-:Y:S03]  /*b380*/  FMNMX.FTZ R147, R147, R3, !PT ;  /* 0x0000000393937209 */ /* 0x010fe60007810000 */
[----:B------:R-:W2:Y:S01]  /*b390*/  SHFL.BFLY PT, R172, R148, 0x1, 0x1f ;  /* 0x0c201f0094ac7f89 */ /* 0x000ea200000e0000 */
[----:B-1----:R-:W-:Y:S03]  /*b3a0*/  FMNMX.FTZ R144, R146, R174, !PT ;  /* 0x000000ae92907209 */ /* 0x002fe60007810000 */
[----:B------:R-:W1:Y:S04]  /*b3b0*/  SHFL.BFLY PT, R3, R149, 0x1, 0x1f ;  /* 0x0c201f0095037f89 */ /* 0x000e6800000e0000 */
[----:B------:R-:W3:Y:S04]  /*b3c0*/  SHFL.BFLY PT, R173, R147, 0x1, 0x1f ;  /* 0x0c201f0093ad7f89 */ /* 0x000ee800000e0000 */
[----:B------:R4:W4:Y:S01]  /*b3d0*/  SHFL.BFLY PT, R2, R144, 0x1, 0x1f ;  /* 0x0c201f0090027f89 */ /* 0x00092200000e0000 */
[----:B--2---:R-:W-:Y:S02]  /*b3e0*/  FMNMX.FTZ R148, R148, R172, !PT ;  /* 0x000000ac94947209 */ /* 0x004fe40007810000 */
[----:B-1----:R-:W-:Y:S02]  /*b3f0*/  FMNMX.FTZ R149, R149, R3, !PT ;  /* 0x0000000395957209 */ /* 0x002fe40007810000 */
[----:B---3--:R-:W-:Y:S03]  /*b400*/  FMNMX.FTZ R147, R147, R173, !PT ;  /* 0x000000ad93937209 */ /* 0x008fe60007810000 */
.L_x_684:
[----:B------:R-:W-:Y:S01]  /*b410*/  FADD.FTZ R0, -R149, R0 ;  /* 0x0000000095007221 */ /* 0x000fe20000010100 */
[----:B----4-:R-:W-:Y:S01]  /*b420*/  FMNMX.FTZ R2, R2, R144, !PT ;  /* 0x0000009002027209 */ /* 0x010fe20007810000 */
[----:B------:R-:W-:Y:S01]  /*b430*/  WARPSYNC 0xffffffff ;  /* 0xffffffff00007948 */ /* 0x000fe20003800000 */
[----:B------:R-:W1:Y:S01]  /*b440*/  LDSM.16.MT88.4 R172, [R201] ;  /* 0x00000000c9ac783b */ /* 0x000e620000004200 */
[----:B------:R-:W-:Y:S01]  /*b450*/  FMUL.FTZ R0, R0, c[0x0][0x2d0] ;  /* 0x0000b40000007a20 */ /* 0x000fe20000410000 */
[----:B------:R-:W-:Y:S01]  /*b460*/  ISETP.GT.AND P0, PT, R221, RZ, PT ;  /* 0x000000ffdd00720c */ /* 0x000fe20003f04270 */
[----:B------:R-:W-:Y:S02]  /*b470*/  FMUL.FTZ R144, R2, c[0x0][0x2d0] ;  /* 0x0000b40002907a20 */ /* 0x000fe40000410000 */
[----:B------:R2:W-:Y:S01]  /*b480*/  MUFU.EX2 R146, R0 ;  /* 0x0000000000927308 */ /* 0x0005e20000000800 */
[----:B------:R-:W-:Y:S02]  /*b490*/  FMUL.FTZ R180, R149, c[0x0][0x2d0] ;  /* 0x0000b40095b47a20 */ /* 0x000fe40000410000 */
[----:B------:R-:W-:Y:S01]  /*b4a0*/  FMUL.FTZ R181, R148, c[0x0][0x2d0] ;  /* 0x0000b40094b57a20 */ /* 0x000fe20000410000 */
[----:B------:R-:W3:Y:S01]  /*b4b0*/  LDL.LU R246, [R1+0x4] ;  /* 0x0000040001f67983 */ /* 0x000ee20000300800 */
[--C-:B------:R-:W-:Y:S02]  /*b4c0*/  FFMA.FTZ R10, R10, c[0x0][0x2d0], -R144.reuse ;  /* 0x0000b4000a0a7a23 */ /* 0x100fe40000010890 */
[----:B------:R-:W-:Y:S01]  /*b4d0*/  FFMA.FTZ R11, R11, c[0x0][0x2d0], -R144 ;  /* 0x0000b4000b0b7a23 */ /* 0x000fe20000010890 */
[----:B------:R-:W4:Y:S01]  /*b4e0*/  LDL.LU R245, [R1+0x10] ;  /* 0x0000100001f57983 */ /* 0x000f220000300800 */
[--C-:B------:R-:W-:Y:S01]  /*b4f0*/  FFMA.FTZ R16, R16, c[0x0][0x2d0], -R180.reuse ;  /* 0x0000b40010107a23 */ /* 0x100fe200000108b4 */
[----:B------:R-:W-:Y:S01]  /*b500*/  MUFU.EX2 R189, R10 ;  /* 0x0000000a00bd7308 */ /* 0x000fe20000000800 */
[--C-:B------:R-:W-:Y:S01]  /*b510*/  FFMA.FTZ R17, R17, c[0x0][0x2d0], -R180.reuse ;  /* 0x0000b40011117a23 */ /* 0x100fe200000108b4 */
[----:B------:R-:W5:Y:S01]  /*b520*/  LDL.LU R244, [R1+0xc] ;  /* 0x00000c0001f47983 */ /* 0x000f620000300800 */
[--C-:B------:R-:W-:Y:S02]  /*b530*/  FFMA.FTZ R18, R18, c[0x0][0x2d0], -R181.reuse ;  /* 0x0000b40012127a23 */ /* 0x100fe400000108b5 */
[--C-:B------:R-:W-:Y:S01]  /*b540*/  FFMA.FTZ R19, R19, c[0x0][0x2d0], -R181.reuse ;  /* 0x0000b40013137a23 */ /* 0x100fe200000108b5 */
[----:B------:R-:W3:Y:S01]  /*b550*/  LDL.LU R243, [R1+0x8] ;  /* 0x0000080001f37983 */ /* 0x000ee20000300800 */
[--C-:B------:R-:W-:Y:S02]  /*b560*/  FFMA.FTZ R4, R4, c[0x0][0x2d0], -R180.reuse ;  /* 0x0000b40004047a23 */ /* 0x100fe400000108b4 */
[----:B------:R-:W-:Y:S01]  /*b570*/  FFMA.FTZ R5, R5, c[0x0][0x2d0], -R180 ;  /* 0x0000b40005057a23 */ /* 0x000fe200000108b4 */
[----:B------:R-:W-:Y:S01]  /*b580*/  MUFU.EX2 R231, R11 ;  /* 0x0000000b00e77308 */ /* 0x000fe20000000800 */
[--C-:B------:R-:W-:Y:S02]  /*b590*/  FFMA.FTZ R6, R6, c[0x0][0x2d0], -R181.reuse ;  /* 0x0000b40006067a23 */ /* 0x100fe400000108b5 */
[----:B------:R-:W-:Y:S02]  /*b5a0*/  FFMA.FTZ R7, R7, c[0x0][0x2d0], -R181 ;  /* 0x0000b40007077a23 */ /* 0x000fe400000108b5 */
[----:B--2---:R-:W-:Y:S02]  /*b5b0*/  FADD.FTZ R0, -R148, R145 ;  /* 0x0000009194007221 */ /* 0x004fe40000010100 */
[--C-:B------:R-:W-:Y:S02]  /*b5c0*/  FFMA.FTZ R14, R14, c[0x0][0x2d0], -R144.reuse ;  /* 0x0000b4000e0e7a23 */ /* 0x100fe40000010890 */
[----:B------:R-:W-:Y:S01]  /*b5d0*/  FMUL.FTZ R0, R0, c[0x0][0x2d0] ;  /* 0x0000b40000007a20 */ /* 0x000fe20000410000 */
[----:B------:R-:W-:Y:S01]  /*b5e0*/  MUFU.EX2 R193, R4 ;  /* 0x0000000400c17308 */ /* 0x000fe20000000800 */
[----:B------:R-:W-:Y:S02]  /*b5f0*/  FFMA.FTZ R15, R15, c[0x0][0x2d0], -R144 ;  /* 0x0000b4000f0f7a23 */ /* 0x000fe40000010890 */
[--C-:B------:R-:W-:Y:S02]  /*b600*/  FFMA.FTZ R32, R32, c[0x0][0x2d0], -R180.reuse ;  /* 0x0000b40020207a23 */ /* 0x100fe400000108b4 */
[--C-:B------:R-:W-:Y:S02]  /*b610*/  FFMA.FTZ R33, R33, c[0x0][0x2d0], -R180.reuse ;  /* 0x0000b40021217a23 */ /* 0x100fe400000108b4 */
[--C-:B------:R-:W-:Y:S02]  /*b620*/  FFMA.FTZ R34, R34, c[0x0][0x2d0], -R181.reuse ;  /* 0x0000b40022227a23 */ /* 0x100fe400000108b5 */
[--C-:B------:R-:W-:Y:S01]  /*b630*/  FFMA.FTZ R35, R35, c[0x0][0x2d0], -R181.reuse ;  /* 0x0000b40023237a23 */ /* 0x100fe200000108b5 */
[----:B------:R2:W-:Y:S01]  /*b640*/  MUFU.EX2 R145, R0 ;  /* 0x0000000000917308 */ /* 0x0005e20000000800 */
[--C-:B------:R-:W-:Y:S02]  /*b650*/  FFMA.FTZ R36, R36, c[0x0][0x2d0], -R180.reuse ;  /* 0x0000b40024247a23 */ /* 0x100fe400000108b4 */
[----:B------:R-:W-:Y:S02]  /*b660*/  FFMA.FTZ R37, R37, c[0x0][0x2d0], -R180 ;  /* 0x0000b40025257a23 */ /* 0x000fe400000108b4 */
[--C-:B------:R-:W-:Y:S02]  /*b670*/  FFMA.FTZ R38, R38, c[0x0][0x2d0], -R181.reuse ;  /* 0x0000b40026267a23 */ /* 0x100fe400000108b5 */
[--C-:B------:R-:W-:Y:S02]  /*b680*/  FFMA.FTZ R39, R39, c[0x0][0x2d0], -R181.reuse ;  /* 0x0000b40027277a23 */ /* 0x100fe400000108b5 */
[--C-:B------:R-:W-:Y:S01]  /*b690*/  FFMA.FTZ R42, R42, c[0x0][0x2d0], -R144.reuse ;  /* 0x0000b4002a2a7a23 */ /* 0x100fe20000010890 */
[----:B------:R-:W-:Y:S01]  /*b6a0*/  MUFU.EX2 R197, R5 ;  /* 0x0000000500c57308 */ /* 0x000fe20000000800 */
[----:B------:R-:W-:Y:S02]  /*b6b0*/  FFMA.FTZ R43, R43, c[0x0][0x2d0], -R144 ;  /* 0x0000b4002b2b7a23 */ /* 0x000fe40000010890 */
[--C-:B------:R-:W-:Y:S02]  /*b6c0*/  FFMA.FTZ R48, R48, c[0x0][0x2d0], -R180.reuse ;  /* 0x0000b40030307a23 */ /* 0x100fe400000108b4 */
[----:B------:R-:W-:Y:S02]  /*b6d0*/  FFMA.FTZ R49, R49, c[0x0][0x2d0], -R180 ;  /* 0x0000b40031317a23 */ /* 0x000fe400000108b4 */
[--C-:B------:R-:W-:Y:S02]  /*b6e0*/  FFMA.FTZ R50, R50, c[0x0][0x2d0], -R181.reuse ;  /* 0x0000b40032327a23 */ /* 0x100fe400000108b5 */
[--C-:B------:R-:W-:Y:S01]  /*b6f0*/  FFMA.FTZ R51, R51, c[0x0][0x2d0], -R181.reuse ;  /* 0x0000b40033337a23 */ /* 0x100fe200000108b5 */
[----:B------:R-:W-:Y:S01]  /*b700*/  MUFU.EX2 R192, R6 ;  /* 0x0000000600c07308 */ /* 0x000fe20000000800 */
[--C-:B------:R-:W-:Y:S02]  /*b710*/  FFMA.FTZ R46, R46, c[0x0][0x2d0], -R144.reuse ;  /* 0x0000b4002e2e7a23 */ /* 0x100fe40000010890 */
[----:B------:R-:W-:Y:S02]  /*b720*/  FFMA.FTZ R47, R47, c[0x0][0x2d0], -R144 ;  /* 0x0000b4002f2f7a23 */ /* 0x000fe40000010890 */
[C---:B--2---:R-:W-:Y:S02]  /*b730*/  FADD.FTZ R0, -R147.reuse, R150 ;  /* 0x0000009693007221 */ /* 0x044fe40000010100 */
[----:B------:R-:W-:Y:S02]  /*b740*/  FMUL.FTZ R150, R147, c[0x0][0x2d0] ;  /* 0x0000b40093967a20 */ /* 0x000fe40000410000 */
[----:B------:R-:W-:Y:S01]  /*b750*/  FMUL.FTZ R0, R0, c[0x0][0x2d0] ;  /* 0x0000b40000007a20 */ /* 0x000fe20000410000 */
[----:B------:R-:W-:Y:S01]  /*b760*/  MUFU.EX2 R235, R7 ;  /* 0x0000000700eb7308 */ /* 0x000fe20000000800 */
[--C-:B------:R-:W-:Y:S02]  /*b770*/  FFMA.FTZ R8, R8, c[0x0][0x2d0], -R150.reuse ;  /* 0x0000b40008087a23 */ /* 0x100fe40000010896 */
[--C-:B------:R-:W-:Y:S02]  /*b780*/  FFMA.FTZ R9, R9, c[0x0][0x2d0], -R150.reuse ;  /* 0x0000b40009097a23 */ /* 0x100fe40000010896 */
[--C-:B------:R-:W-:Y:S02]  /*b790*/  FFMA.FTZ R12, R12, c[0x0][0x2d0], -R150.reuse ;  /* 0x0000b4000c0c7a23 */ /* 0x100fe40000010896 */
[--C-:B------:R-:W-:Y:S02]  /*b7a0*/  FFMA.FTZ R13, R13, c[0x0][0x2d0], -R150.reuse ;  /* 0x0000b4000d0d7a23 */ /* 0x100fe40000010896 */
[--C-:B------:R-:W-:Y:S01]  /*b7b0*/  FFMA.FTZ R40, R40, c[0x0][0x2d0], -R150.reuse ;  /* 0x0000b40028287a23 */ /* 0x100fe20000010896 */
[----:B------:R2:W1:Y:S01]  /*b7c0*/  MUFU.EX2 R3, R0 ;  /* 0x0000000000037308 */ /* 0x0004620000000800 */
[--C-:B------:R-:W-:Y:S02]  /*b7d0*/  FFMA.FTZ R41, R41, c[0x0][0x2d0], -R150.reuse ;  /* 0x0000b40029297a23 */ /* 0x100fe40000010896 */
[--C-:B------:R-:W-:Y:S02]  /*b7e0*/  FFMA.FTZ R44, R44, c[0x0][0x2d0], -R150.reuse ;  /* 0x0000b4002c2c7a23 */ /* 0x100fe40000010896 */
[----:B------:R-:W-:Y:S02]  /*b7f0*/  FFMA.FTZ R45, R45, c[0x0][0x2d0], -R150 ;  /* 0x0000b4002d2d7a23 */ /* 0x000fe40000010896 */
[--C-:B------:R-:W-:Y:S02]  /*b800*/  FFMA.FTZ R54, R54, c[0x0][0x2d0], -R181.reuse ;  /* 0x0000b40036367a23 */ /* 0x100fe400000108b5 */
[--C-:B------:R-:W-:Y:S01]  /*b810*/  FFMA.FTZ R53, R53, c[0x0][0x2d0], -R180.reuse ;  /* 0x0000b40035357a23 */ /* 0x100fe200000108b4 */
[----:B------:R-:W-:Y:S01]  /*b820*/  MUFU.EX2 R190, R8 ;  /* 0x0000000800be7308 */ /* 0x000fe20000000800 */
[--C-:B------:R-:W-:Y:S02]  /*b830*/  FFMA.FTZ R20, R20, c[0x0][0x2d0], -R180.reuse ;  /* 0x0000b40014147a23 */ /* 0x100fe400000108b4 */
[----:B------:R-:W-:Y:S02]  /*b840*/  FFMA.FTZ R21, R21, c[0x0][0x2d0], -R180 ;  /* 0x0000b40015157a23 */ /* 0x000fe400000108b4 */
[--C-:B------:R-:W-:Y:S02]  /*b850*/  FFMA.FTZ R22, R22, c[0x0][0x2d0], -R181.reuse ;  /* 0x0000b40016167a23 */ /* 0x100fe400000108b5 */
[----:B------:R-:W-:Y:S02]  /*b860*/  FFMA.FTZ R23, R23, c[0x0][0x2d0], -R181 ;  /* 0x0000b40017177a23 */ /* 0x000fe400000108b5 */
[--C-:B------:R-:W-:Y:S01]  /*b870*/  FFMA.FTZ R24, R24, c[0x0][0x2d0], -R150.reuse ;  /* 0x0000b40018187a23 */ /* 0x100fe20000010896 */
[----:B------:R-:W1:Y:S01]  /*b880*/  MUFU.EX2 R232, R9 ;  /* 0x0000000900e87308 */ /* 0x000e620000000800 */
[----:B------:R-:W-:Y:S02]  /*b890*/  FFMA.FTZ R25, R25, c[0x0][0x2d0], -R150 ;  /* 0x0000b40019197a23 */ /* 0x000fe40000010896 */
[--C-:B------:R-:W-:Y:S02]  /*b8a0*/  FFMA.FTZ R26, R26, c[0x0][0x2d0], -R144.reuse ;  /* 0x0000b4001a1a7a23 */ /* 0x100fe40000010890 */
[----:B--2---:R-:W-:Y:S02]  /*b8b0*/  FADD.FTZ R0, -R2, R151 ;  /* 0x0000009702007221 */ /* 0x004fe40000010100 */
[----:B------:R-:W-:Y:S02]  /*b8c0*/  FFMA.FTZ R27, R27, c[0x0][0x2d0], -R144 ;  /* 0x0000b4001b1b7a23 */ /* 0x000fe40000010890 */
[----:B------:R-:W-:Y:S01]  /*b8d0*/  FMUL.FTZ R0, R0, c[0x0][0x2d0] ;  /* 0x0000b40000007a20 */ /* 0x000fe20000410000 */
[----:B------:R-:W-:Y:S01]  /*b8e0*/  MUFU.EX2 R236, R16 ;  /* 0x0000001000ec7308 */ /* 0x000fe20000000800 */
[--C-:B------:R-:W-:Y:S02]  /*b8f0*/  FFMA.FTZ R28, R28, c[0x0][0x2d0], -R150.reuse ;  /* 0x0000b4001c1c7a23 */ /* 0x100fe40000010896 */
[----:B------:R-:W-:Y:S02]  /*b900*/  FFMA.FTZ R29, R29, c[0x0][0x2d0], -R150 ;  /* 0x0000b4001d1d7a23 */ /* 0x000fe40000010896 */
[--C-:B------:R-:W-:Y:S02]  /*b910*/  FFMA.FTZ R30, R30, c[0x0][0x2d0], -R144.reuse ;  /* 0x0000b4001e1e7a23 */ /* 0x100fe40000010890 */
[----:B------:R-:W-:Y:S02]  /*b920*/  FFMA.FTZ R31, R31, c[0x0][0x2d0], -R144 ;  /* 0x0000b4001f1f7a23 */ /* 0x000fe40000010890 */
[--C-:B------:R-:W-:Y:S01]  /*b930*/  FFMA.FTZ R52, R52, c[0x0][0x2d0], -R180.reuse ;  /* 0x0000b40034347a23 */ /* 0x100fe200000108b4 */
[----:B------:R-:W-:Y:S01]  /*b940*/  MUFU.EX2 R0, R0 ;  /* 0x0000000000007308 */ /* 0x000fe20000000800 */
[--C-:B------:R-:W-:Y:S02]  /*b950*/  FFMA.FTZ R64, R64, c[0x0][0x2d0], -R180.reuse ;  /* 0x0000b40040407a23 */ /* 0x100fe400000108b4 */
[----:B------:R-:W-:Y:S02]  /*b960*/  FFMA.FTZ R180, R65, c[0x0][0x2d0], -R180 ;  /* 0x0000b40041b47a23 */ /* 0x000fe400000108b4 */
[--C-:B------:R-:W-:Y:S02]  /*b970*/  FFMA.FTZ R67, R67, c[0x0][0x2d0], -R181.reuse ;  /* 0x0000b40043437a23 */ /* 0x100fe400000108b5 */
[----:B------:R-:W-:Y:S02]  /*b980*/  FFMA.FTZ R61, R61, c[0x0][0x2d0], -R150 ;  /* 0x0000b4003d3d7a23 */ /* 0x000fe40000010896 */
[----:B------:R-:W-:Y:S01]  /*b990*/  FFMA.FTZ R63, R63, c[0x0][0x2d0], -R144 ;  /* 0x0000b4003f3f7a23 */ /* 0x000fe20000010890 */
[----:B------:R-:W-:Y:S01]  /*b9a0*/  MUFU.EX2 R241, R17 ;  /* 0x0000001100f17308 */ /* 0x000fe20000000800 */
[--C-:B------:R-:W-:Y:S02]  /*b9b0*/  FFMA.FTZ R55, R55, c[0x0][0x2d0], -R181.reuse ;  /* 0x0000b40037377a23 */ /* 0x100fe400000108b5 */
[----:B------:R-:W-:Y:S02]  /*b9c0*/  FFMA.FTZ R66, R66, c[0x0][0x2d0], -R181 ;  /* 0x0000b40042427a23 */ /* 0x000fe400000108b5 */
[----:B------:R-:W-:Y:S02]  /*b9d0*/  FFMA.FTZ R60, R60, c[0x0][0x2d0], -R150 ;  /* 0x0000b4003c3c7a23 */ /* 0x000fe40000010896 */
[----:B------:R-:W-:Y:S02]  /*b9e0*/  FFMA.FTZ R62, R62, c[0x0][0x2d0], -R144 ;  /* 0x0000b4003e3e7a23 */ /* 0x000fe40000010890 */
[----:B------:R-:W-:Y:S01]  /*b9f0*/  FFMA.FTZ R57, R57, c[0x0][0x2d0], -R150 ;  /* 0x0000b40039397a23 */ /* 0x000fe20000010896 */
[----:B------:R-:W-:Y:S01]  /*ba00*/  MUFU.EX2 R238, R18 ;  /* 0x0000001200ee7308 */ /* 0x000fe20000000800 */
[----:B------:R-:W-:Y:S02]  /*ba10*/  FFMA.FTZ R59, R59, c[0x0][0x2d0], -R144 ;  /* 0x0000b4003b3b7a23 */ /* 0x000fe40000010890 */
[----:B------:R-:W-:Y:S01]  /*ba20*/  FFMA.FTZ R56, R56, c[0x0][0x2d0], -R150 ;  /* 0x0000b40038387a23 */ /* 0x000fe20000010896 */
[----:B------:R-:W-:Y:S01]  /*ba30*/  MOV R150, R147 ;  /* 0x0000009300967202 */ /* 0x000fe20000000f00 */
[----:B------:R-:W-:Y:S05]  /*ba40*/  FFMA.FTZ R58, R58, c[0x0][0x2d0], -R144 ;  /* 0x0000b4003a3a7a23 */ /* 0x000fea0000010890 */
[----:B------:R-:W-:Y:S10]  /*ba50*/  MUFU.EX2 R242, R19 ;  /* 0x0000001300f27308 */ /* 0x000ff40000000800 */
[----:B------:R-:W-:Y:S10]  /*ba60*/  MUFU.EX2 R239, R12 ;  /* 0x0000000c00ef7308 */ /* 0x000ff40000000800 */
[----:B------:R-:W2:Y:S10]  /*ba70*/  MUFU.EX2 R240, R13 ;  /* 0x0000000d00f07308 */ /* 0x000eb40000000800 */
[----:B------:R-:W-:Y:S10]  /*ba80*/  MUFU.EX2 R234, R14 ;  /* 0x0000000e00ea7308 */ /* 0x000ff40000000800 */
[----:B------:R-:W1:Y:S10]  /*ba90*/  MUFU.EX2 R237, R15 ;  /* 0x0000000f00ed7308 */ /* 0x000e740000000800 */
[----:B------:R-:W-:Y:S10]  /*baa0*/  MUFU.EX2 R226, R32 ;  /* 0x0000002000e27308 */ /* 0x000ff40000000800 */
[----:B------:R-:W-:Y:S10]  /*bab0*/  MUFU.EX2 R227, R33 ;  /* 0x0000002100e37308 */ /* 0x000ff40000000800 */
[----:B------:R-:W-:Y:S10]  /*bac0*/  MUFU.EX2 R224, R34 ;  /* 0x0000002200e07308 */ /* 0x000ff40000000800 */
[----:B------:R1:W-:Y:S10]  /*bad0*/  MUFU.EX2 R223, R35 ;  /* 0x0000002300df7308 */ /* 0x0003f40000000800 */
[----:B------:R-:W-:Y:S10]  /*bae0*/  MUFU.EX2 R186, R36 ;  /* 0x0000002400ba7308 */ /* 0x000ff40000000800 */
[----:B------:R-:W-:Y:S01]  /*baf0*/  MUFU.EX2 R188, R37 ;  /* 0x0000002500bc7308 */ /* 0x000fe20000000800 */
[----:B-1----:R-:W-:Y:S09]  /*bb00*/  LDSM.16.MT88.4 R32, [R202+0x2000] ;  /* 0x00200000ca20783b */ /* 0x002ff20000004200 */
[----:B------:R-:W-:Y:S10]  /*bb10*/  MUFU.EX2 R185, R38 ;  /* 0x0000002600b97308 */ /* 0x000ff40000000800 */
[----:B------:R1:W-:Y:S10]  /*bb20*/  MUFU.EX2 R187, R39 ;  /* 0x0000002700bb7308 */ /* 0x0003f40000000800 */
[----:B------:R-:W-:Y:S10]  /*bb30*/  MUFU.EX2 R151, R42 ;  /* 0x0000002a00977308 */ /* 0x000ff40000000800 */
[----:B------:R-:W-:Y:S01]  /*bb40*/  MUFU.EX2 R184, R48 ;  /* 0x0000003000b87308 */ /* 0x000fe20000000800 */
[----:B-1----:R-:W-:Y:S09]  /*bb50*/  LDSM.16.MT88.4 R36, [R202+0x2400] ;  /* 0x00240000ca24783b */ /* 0x002ff20000004200 */
[----:B------:R-:W-:Y:S10]  /*bb60*/  MUFU.EX2 R183, R49 ;  /* 0x0000003100b77308 */ /* 0x000ff40000000800 */
[----:B------:R-:W-:Y:S10]  /*bb70*/  MUFU.EX2 R182, R50 ;  /* 0x0000003200b67308 */ /* 0x000ff40000000800 */
[----:B------:R-:W-:Y:S10]  /*bb80*/  MUFU.EX2 R65, R46 ;  /* 0x0000002e00417308 */ /* 0x000ff40000000800 */
[----:B------:R-:W-:Y:S10]  /*bb90*/  MUFU.EX2 R180, R180 ;  /* 0x000000b400b47308 */ /* 0x000ff40000000800 */
[----:B------:R-:W-:Y:S10]  /*bba0*/  MUFU.EX2 R67, R67 ;  /* 0x0000004300437308 */ /* 0x000ff40000000800 */
[----:B------:R-:W-:Y:S10]  /*bbb0*/  MUFU.EX2 R61, R61 ;  /* 0x0000003d003d7308 */ /* 0x000ff40000000800 */
[----:B------:R-:W-:Y:S10]  /*bbc0*/  MUFU.EX2 R63, R63 ;  /* 0x0000003f003f7308 */ /* 0x000ff40000000800 */
[----:B------:R-:W-:Y:S10]  /*bbd0*/  MUFU.EX2 R230, R20 ;  /* 0x0000001400e67308 */ /* 0x000ff40000000800 */
[----:B------:R-:W1:Y:S10]  /*bbe0*/  MUFU.EX2 R229, R21 ;  /* 0x0000001500e57308 */ /* 0x000e740000000800 */
[----:B------:R-:W-:Y:S10]  /*bbf0*/  MUFU.EX2 R228, R22 ;  /* 0x0000001600e47308 */ /* 0x000ff40000000800 */
[----:B------:R-:W1:Y:S10]  /*bc00*/  MUFU.EX2 R225, R23 ;  /* 0x0000001700e17308 */ /* 0x000e740000000800 */
[----:B------:R1:W-:Y:S10]  /*bc10*/  MUFU.EX2 R198, R24 ;  /* 0x0000001800c67308 */ /* 0x0003f40000000800 */
[----:B------:R1:W1:Y:S10]  /*bc20*/  MUFU.EX2 R217, R25 ;  /* 0x0000001900d97308 */ /* 0x0002740000000800 */
[----:B------:R1:W-:Y:S10]  /*bc30*/  MUFU.EX2 R196, R26 ;  /* 0x0000001a00c47308 */ /* 0x0003f40000000800 */
[----:B------:R1:W-:Y:S10]  /*bc40*/  MUFU.EX2 R194, R27 ;  /* 0x0000001b00c27308 */ /* 0x0003f40000000800 */
[----:B------:R1:W-:Y:S10]  /*bc50*/  MUFU.EX2 R222, R28 ;  /* 0x0000001c00de7308 */ /* 0x0003f40000000800 */
[----:B------:R-:W1:Y:S10]  /*bc60*/  MUFU.EX2 R199, R29 ;  /* 0x0000001d00c77308 */ /* 0x000e740000000800 */
[----:B------:R1:W-:Y:S10]  /*bc70*/  MUFU.EX2 R195, R30 ;  /* 0x0000001e00c37308 */ /* 0x0003f40000000800 */
[----:B------:R-:W1:Y:S10]  /*bc80*/  MUFU.EX2 R191, R31 ;  /* 0x0000001f00bf7308 */ /* 0x000e740000000800 */
        /* <DEDUP_REMOVED lines=8> */
[----:B------:R-:W-:Y:S01]  /*bd10*/  MUFU.EX2 R58, R58 ;  /* 0x0000003a003a7308 */ /* 0x000fe20000000800 */
[C---:B------:R-:W-:Y:S01]  /*bd20*/  FMUL.FTZ R8, R3.reuse, R156 ;  /* 0x0000009c03087220 */ /* 0x040fe20000410000 */
[----:B------:R-:W-:Y:S01]  /*bd30*/  F2FP.PACK_AB R176, R232, R190 ;  /* 0x000000bee8b0723e */ /* 0x000fe200000000ff */
[----:B------:R-:W-:Y:S01]  /*bd40*/  FMUL.FTZ R9, R3, R157 ;  /* 0x0000009d03097220 */ /* 0x000fe20000410000 */
[----:B--2---:R-:W-:Y:S01]  /*bd50*/  F2FP.PACK_AB R178, R240, R239 ;  /* 0x000000eff0b2723e */ /* 0x004fe200000000ff */
[C---:B------:R-:W-:Y:S01]  /*bd60*/  FMUL.FTZ R10, R0.reuse, R158 ;  /* 0x0000009e000a7220 */ /* 0x040fe20000410000 */
[----:B------:R-:W-:Y:S01]  /*bd70*/  F2FP.PACK_AB R177, R231, R189 ;  /* 0x000000bde7b1723e */ /* 0x000fe200000000ff */
[----:B------:R-:W-:Y:S01]  /*bd80*/  FMUL.FTZ R11, R0, R159 ;  /* 0x0000009f000b7220 */ /* 0x000fe20000410000 */
[----:B------:R-:W-:Y:S01]  /*bd90*/  F2FP.PACK_AB R179, R237, R234 ;  /* 0x000000eaedb3723e */ /* 0x000fe200000000ff */
[----:B------:R-:W2:Y:S01]  /*bda0*/  LDSM.16.MT88.4 R156, [R202] ;  /* 0x00000000ca9c783b */ /* 0x000ea20000004200 */
[C---:B------:R-:W-:Y:S01]  /*bdb0*/  FMUL.FTZ R4, R146.reuse, R152 ;  /* 0x0000009892047220 */ /* 0x040fe20000410000 */
[----:B------:R-:W-:Y:S01]  /*bdc0*/  F2FP.PACK_AB R152, R197, R193 ;  /* 0x000000c1c598723e */ /* 0x000fe200000000ff */
[----:B------:R-:W-:Y:S01]  /*bdd0*/  FMUL.FTZ R5, R146, R153 ;  /* 0x0000009992057220 */ /* 0x000fe20000410000 */
[----:B------:R-:W-:Y:S01]  /*bde0*/  F2FP.PACK_AB R153, R235, R192 ;  /* 0x000000c0eb99723e */ /* 0x000fe200000000ff */
[----:B------:R-:W-:Y:S01]  /*bdf0*/  FMUL.FTZ R6, R145, R154 ;  /* 0x0000009a91067220 */ /* 0x000fe20000410000 */
[----:B------:R-:W-:Y:S01]  /*be00*/  F2FP.PACK_AB R154, R241, R236 ;  /* 0x000000ecf19a723e */ /* 0x000fe200000000ff */
[----:B------:R-:W-:Y:S01]  /*be10*/  FMUL.FTZ R7, R145, R155 ;  /* 0x0000009b91077220 */ /* 0x000fe20000410000 */
[----:B------:R-:W-:Y:S01]  /*be20*/  F2FP.PACK_AB R155, R242, R238 ;  /* 0x000000eef29b723e */ /* 0x000fe200000000ff */
[----:B------:R-:W-:Y:S01]  /*be30*/  FMUL.FTZ R12, R3, R160 ;  /* 0x000000a0030c7220 */ /* 0x000fe20000410000 */
[----:B-1----:R-:W-:Y:S01]  /*be40*/  F2FP.PACK_AB R24, R229, R230 ;  /* 0x000000e6e518723e */ /* 0x002fe200000000ff */
[----:B------:R-:W-:Y:S01]  /*be50*/  FMUL.FTZ R13, R3, R161 ;  /* 0x000000a1030d7220 */ /* 0x000fe20000410000 */
[----:B------:R-:W-:Y:S01]  /*be60*/  F2FP.PACK_AB R25, R225, R228 ;  /* 0x000000e4e119723e */ /* 0x000fe200000000ff */
[C---:B------:R-:W-:Y:S01]  /*be70*/  FMUL.FTZ R14, R0.reuse, R162 ;  /* 0x000000a2000e7220 */ /* 0x040fe20000410000 */
[----:B------:R-:W-:Y:S01]  /*be80*/  F2FP.PACK_AB R26, R227, R226 ;  /* 0x000000e2e31a723e */ /* 0x000fe200000000ff */
[-C--:B------:R-:W-:Y:S05]  /*be90*/  HMMA.16816.F32 R4, R152, R172.reuse, R4 ;  /* 0x000000ac9804723c */ /* 0x080fea0000001804 */
[----:B------:R-:W-:Y:S01]  /*bea0*/  FMUL.FTZ R15, R0, R163 ;  /* 0x000000a3000f7220 */ /* 0x000fe20000410000 */
[----:B------:R-:W-:Y:S01]  /*beb0*/  F2FP.PACK_AB R27, R223, R224 ;  /* 0x000000e0df1b723e */ /* 0x000fe200000000ff */
[----:B------:R-:W1:Y:S01]  /*bec0*/  LDSM.16.MT88.4 R160, [R201+0x1000] ;  /* 0x00100000c9a0783b */ /* 0x000e620000004200 */
[C---:B------:R-:W-:Y:S01]  /*bed0*/  HMMA.16816.F32 R8, R176.reuse, R172, R8 ;  /* 0x000000acb008723c */ /* 0x040fe20000001808 */
[----:B------:R-:W-:Y:S03]  /*bee0*/  MUFU.EX2 R173, R40 ;  /* 0x0000002800ad7308 */ /* 0x000fe60000000800 */
[C---:B------:R-:W-:Y:S01]  /*bef0*/  FMUL.FTZ R16, R146.reuse, R164 ;  /* 0x000000a492107220 */ /* 0x040fe20000410000 */
[----:B------:R-:W-:Y:S01]  /*bf00*/  F2FP.PACK_AB R28, R217, R198 ;  /* 0x000000c6d91c723e */ /* 0x000fe200000000ff */
[----:B------:R-:W-:Y:S01]  /*bf10*/  FMUL.FTZ R17, R146, R165 ;  /* 0x000000a592117220 */ /* 0x000fe20000410000 */
[----:B------:R-:W-:Y:S01]  /*bf20*/  F2FP.PACK_AB R30, R199, R222 ;  /* 0x000000dec71e723e */ /* 0x000fe200000000ff */
[-C--:B------:R-:W-:Y:S03]  /*bf30*/  HMMA.16816.F32 R12, R176, R174.reuse, R12 ;  /* 0x000000aeb00c723c */ /* 0x080fe6000000180c */
[----:B------:R-:W1:Y:S01]  /*bf40*/  MUFU.EX2 R172, R41 ;  /* 0x0000002900ac7308 */ /* 0x000e620000000800 */
[C---:B------:R-:W-:Y:S01]  /*bf50*/  FMUL.FTZ R18, R145.reuse, R166 ;  /* 0x000000a691127220 */ /* 0x040fe20000410000 */
[----:B------:R-:W-:Y:S01]  /*bf60*/  F2FP.PACK_AB R29, R194, R196 ;  /* 0x000000c4c21d723e */ /* 0x000fe200000000ff */
[----:B------:R-:W-:Y:S01]  /*bf70*/  FMUL.FTZ R19, R145, R167 ;  /* 0x000000a791137220 */ /* 0x000fe20000410000 */
[----:B------:R-:W-:Y:S01]  /*bf80*/  F2FP.PACK_AB R31, R191, R195 ;  /* 0x000000c3bf1f723e */ /* 0x000fe200000000ff */
[----:B------:R-:W-:Y:S01]  /*bf90*/  LDSM.16.MT88.4 R164, [R201+0xc00] ;  /* 0x000c0000c9a4783b */ /* 0x000fe20000004200 */
[C---:B------:R-:W-:Y:S03]  /*bfa0*/  FMUL.FTZ R100, R146.reuse, R100 ;  /* 0x0000006492647220 */ /* 0x040fe60000410000 */
[----:B------:R-:W-:Y:S01]  /*bfb0*/  FMUL.FTZ R101, R146, R101 ;  /* 0x0000006592657220 */ /* 0x000fe20000410000 */
[C---:B------:R-:W-:Y:S01]  /*bfc0*/  HMMA.16816.F32 R16, R152.reuse, R174, R16 ;  /* 0x000000ae9810723c */ /* 0x040fe20000001810 */
[----:B------:R-:W-:Y:S03]  /*bfd0*/  MUFU.EX2 R174, R44 ;  /* 0x0000002c00ae7308 */ /* 0x000fe60000000800 */
[C---:B------:R-:W-:Y:S02]  /*bfe0*/  FMUL.FTZ R102, R145.reuse, R102 ;  /* 0x0000006691667220 */ /* 0x040fe40000410000 */
[----:B------:R-:W-:Y:S02]  /*bff0*/  FMUL.FTZ R103, R145, R103 ;  /* 0x0000006791677220 */ /* 0x000fe40000410000 */
[C---:B------:R-:W-:Y:S03]  /*c000*/  FMUL.FTZ R104, R3.reuse, R104 ;  /* 0x0000006803687220 */ /* 0x040fe60000410000 */
[----:B------:R-:W-:Y:S01]  /*c010*/  MUFU.EX2 R175, R54 ;  /* 0x0000003600af7308 */ /* 0x000fe20000000800 */
[C---:B------:R-:W-:Y:S01]  /*c020*/  FMUL.FTZ R105, R3.reuse, R105 ;  /* 0x0000006903697220 */ /* 0x040fe20000410000 */
[-C--:B--2---:R-:W-:Y:S03]  /*c030*/  HMMA.16816.F32 R100, R152, R156.reuse, R100 ;  /* 0x0000009c9864723c */ /* 0x084fe60000001864 */
[C---:B------:R-:W-:Y:S02]  /*c040*/  FMUL.FTZ R106, R0.reuse, R106 ;  /* 0x0000006a006a7220 */ /* 0x040fe40000410000 */
[C---:B------:R-:W-:Y:S02]  /*c050*/  FMUL.FTZ R107, R0.reuse, R107 ;  /* 0x0000006b006b7220 */ /* 0x040fe40000410000 */
[C---:B------:R-:W-:Y:S01]  /*c060*/  FMUL.FTZ R108, R3.reuse, R108 ;  /* 0x0000006c036c7220 */ /* 0x040fe20000410000 */
[----:B------:R2:W-:Y:S01]  /*c070*/  MUFU.EX2 R54, R43 ;  /* 0x0000002b00367308 */ /* 0x0005e20000000800 */
[----:B------:R-:W-:Y:S03]  /*c080*/  FMUL.FTZ R109, R3, R109 ;  /* 0x0000006d036d7220 */ /* 0x000fe60000410000 */
[C---:B------:R-:W-:Y:S04]  /*c090*/  HMMA.16816.F32 R104, R176.reuse, R156, R104 ;  /* 0x0000009cb068723c */ /* 0x040fe80000001868 */
[C---:B------:R-:W-:Y:S02]  /*c0a0*/  FMUL.FTZ R110, R0.reuse, R110 ;  /* 0x0000006e006e7220 */ /* 0x040fe40000410000 */
[----:B------:R-:W-:Y:S02]  /*c0b0*/  FMUL.FTZ R111, R0, R111 ;  /* 0x0000006f006f7220 */ /* 0x000fe40000410000 */
[C---:B------:R-:W-:Y:S04]  /*c0c0*/  FMUL.FTZ R112, R146.reuse, R112 ;  /* 0x0000007092707220 */ /* 0x040fe80000410000 */
[C---:B------:R-:W-:Y:S01]  /*c0d0*/  FMUL.FTZ R113, R146.reuse, R113 ;  /* 0x0000007192717220 */ /* 0x040fe20000410000 */
[-C--:B------:R-:W-:Y:S03]  /*c0e0*/  HMMA.16816.F32 R108, R176, R158.reuse, R108 ;  /* 0x0000009eb06c723c */ /* 0x080fe6000000186c */
[C---:B------:R-:W-:Y:S02]  /*c0f0*/  FMUL.FTZ R114, R145.reuse, R114 ;  /* 0x0000007291727220 */ /* 0x040fe40000410000 */
[C---:B------:R-:W-:Y:S01]  /*c100*/  FMUL.FTZ R115, R145.reuse, R115 ;  /* 0x0000007391737220 */ /* 0x040fe20000410000 */
[----:B--2---:R-:W-:Y:S01]  /*c110*/  LDSM.16.MT88.4 R40, [R202+0x800] ;  /* 0x00080000ca28783b */ /* 0x004fe20000004200 */
[C---:B------:R-:W-:Y:S05]  /*c120*/  FMUL.FTZ R116, R146.reuse, R116 ;  /* 0x0000007492747220 */ /* 0x040fea0000410000 */
[C---:B------:R-:W-:Y:S02]  /*c130*/  HMMA.16816.F32 R112, R152.reuse, R158, R112 ;  /* 0x0000009e9870723c */ /* 0x040fe40000001870 */
[----:B------:R-:W2:Y:S02]  /*c140*/  LDSM.16.MT88.4 R156, [R202+0x1000] ;  /* 0x00100000ca9c783b */ /* 0x000ea40000004200 */
[----:B------:R-:W-:Y:S02]  /*c150*/  FMUL.FTZ R117, R146, R117 ;  /* 0x0000007592757220 */ /* 0x000fe40000410000 */
[C---:B------:R-:W-:Y:S02]  /*c160*/  FMUL.FTZ R118, R145.reuse, R118 ;  /* 0x0000007691767220 */ /* 0x040fe40000410000 */
[----:B------:R-:W-:Y:S04]  /*c170*/  FMUL.FTZ R119, R145, R119 ;  /* 0x0000007791777220 */ /* 0x000fe80000410000 */
[C---:B------:R-:W-:Y:S02]  /*c180*/  FMUL.FTZ R120, R3.reuse, R120 ;  /* 0x0000007803787220 */ /* 0x040fe40000410000 */
[C---:B------:R-:W-:Y:S01]  /*c190*/  FMUL.FTZ R121, R3.reuse, R121 ;  /* 0x0000007903797220 */ /* 0x040fe20000410000 */
[-C--:B-1----:R-:W-:Y:S03]  /*c1a0*/  HMMA.16816.F32 R116, R152, R160.reuse, R116 ;  /* 0x000000a09874723c */ /* 0x082fe60000001874 */
[C---:B------:R-:W-:Y:S02]  /*c1b0*/  FMUL.FTZ R122, R0.reuse, R122 ;  /* 0x0000007a007a7220 */ /* 0x040fe40000410000 */
[C---:B------:R-:W-:Y:S02]  /*c1c0*/  FMUL.FTZ R123, R0.reuse, R123 ;  /* 0x0000007b007b7220 */ /* 0x040fe40000410000 */
[C---:B------:R-:W-:Y:S02]  /*c1d0*/  FMUL.FTZ R124, R3.reuse, R124 ;  /* 0x0000007c037c7220 */ /* 0x040fe40000410000 */
        /* <DEDUP_REMOVED lines=8> */
[C---:B------:R-:W-:Y:S02]  /*c260*/  FMUL.FTZ R131, R145.reuse, R131 ;  /* 0x0000008391837220 */ /* 0x040fe40000410000 */
[C---:B------:R-:W-:Y:S02]  /*c270*/  FMUL.FTZ R132, R146.reuse, R132 ;  /* 0x0000008492847220 */ /* 0x040fe40000410000 */
[----:B------:R-:W-:Y:S03]  /*c280*/  FMUL.FTZ R133, R146, R133 ;  /* 0x0000008592857220 */ /* 0x000fe60000410000 */
[C---:B------:R-:W-:Y:S01]  /*c290*/  HMMA.16816.F32 R128, R152.reuse, R162, R128 ;  /* 0x000000a29880723c */ /* 0x040fe20000001880 */
[----:B------:R-:W1:Y:S03]  /*c2a0*/  LDSM.16.MT88.4 R160, [R201+0x2000] ;  /* 0x00200000c9a0783b */ /* 0x000e660000004200 */
[C---:B------:R-:W-:Y:S02]  /*c2b0*/  FMUL.FTZ R134, R145.reuse, R134 ;  /* 0x0000008691867220 */ /* 0x040fe40000410000 */
[----:B------:R-:W-:Y:S02]  /*c2c0*/  FMUL.FTZ R135, R145, R135 ;  /* 0x0000008791877220 */ /* 0x000fe40000410000 */
[C---:B------:R-:W-:Y:S04]  /*c2d0*/  FMUL.FTZ R136, R3.reuse, R136 ;  /* 0x0000008803887220 */ /* 0x040fe80000410000 */
[C---:B------:R-:W-:Y:S01]  /*c2e0*/  FMUL.FTZ R137, R3.reuse, R137 ;  /* 0x0000008903897220 */ /* 0x040fe20000410000 */
[-C--:B--2---:R-:W-:Y:S03]  /*c2f0*/  HMMA.16816.F32 R132, R152, R156.reuse, R132 ;  /* 0x0000009c9884723c */ /* 0x084fe60000001884 */
        /* <DEDUP_REMOVED lines=15> */
[----:B------:R-:W2:Y:S03]  /*c3f0*/  LDSM.16.MT88.4 R156, [R201+0x400] ;  /* 0x00040000c99c783b */ /* 0x000ea60000004200 */
[C---:B------:R-:W-:Y:S02]  /*c400*/  FMUL.FTZ R70, R145.reuse, R70 ;  /* 0x0000004691467220 */ /* 0x040fe40000410000 */
[----:B------:R-:W-:Y:S02]  /*c410*/  FMUL.FTZ R71, R145, R71 ;  /* 0x0000004791477220 */ /* 0x000fe40000410000 */
[C---:B------:R-:W-:Y:S04]  /*c420*/  FMUL.FTZ R72, R3.reuse, R72 ;  /* 0x0000004803487220 */ /* 0x040fe80000410000 */
        /* <DEDUP_REMOVED lines=31> */
[----:B------:R-:W-:Y:S01]  /*c620*/  FMUL.FTZ R97, R146, R97 ;  /* 0x0000006192617220 */ /* 0x000fe20000410000 */
[-C--:B------:R-:W-:Y:S01]  /*c630*/  HMMA.16816.F32 R92, R176, R34.reuse, R92 ;  /* 0x00000022b05c723c */ /* 0x080fe2000000185c */
[----:B------:R1:W-:Y:S02]  /*c640*/  MUFU.EX2 R179, R51 ;  /* 0x0000003300b37308 */ /* 0x0003e40000000800 */
[C---:B------:R-:W-:Y:S02]  /*c650*/  FMUL.FTZ R98, R145.reuse, R98 ;  /* 0x0000006291627220 */ /* 0x040fe40000410000 */
[----:B------:R-:W-:Y:S02]  /*c660*/  FMUL.FTZ R99, R145, R99 ;  /* 0x0000006391637220 */ /* 0x000fe40000410000 */
[----:B---3--:R-:W-:Y:S02]  /*c670*/  FFMA.FTZ R0, R0, R243, R189 ;  /* 0x000000f300007223 */ /* 0x008fe400000100bd */
[----:B------:R-:W-:Y:S02]  /*c680*/  FFMA.FTZ R146, R146, R246, R193 ;  /* 0x000000f692927223 */ /* 0x000fe400000100c1 */
[----:B------:R-:W3:Y:S01]  /*c690*/  MUFU.EX2 R176, R45 ;  /* 0x0000002d00b07308 */ /* 0x000ee20000000800 */
[----:B------:R-:W-:Y:S01]  /*c6a0*/  HMMA.16816.F32 R96, R152, R34, R96 ;  /* 0x000000229860723c */ /* 0x000fe20000001860 */
[----:B------:R-:W3:Y:S03]  /*c6b0*/  LDSM.16.MT88.4 R32, [R201+0x1400] ;  /* 0x00140000c920783b */ /* 0x000ee60000004200 */
[----:B------:R-:W-:Y:S02]  /*c6c0*/  FADD.FTZ R146, R197, R146 ;  /* 0x00000092c5927221 */ /* 0x000fe40000010000 */
[----:B----4-:R-:W-:Y:S02]  /*c6d0*/  FFMA.FTZ R145, R145, R245, R192 ;  /* 0x000000f591917223 */ /* 0x010fe400000100c0 */
[-C--:B--2---:R-:W-:Y:S01]  /*c6e0*/  HMMA.16816.F32 R4, R24, R156.reuse, R4 ;  /* 0x0000009c1804723c */ /* 0x084fe20000001804 */
[----:B------:R-:W2:Y:S01]  /*c6f0*/  LDSM.16.MT88.4 R152, [R202+0x1400] ;  /* 0x00140000ca98783b */ /* 0x000ea20000004200 */
[----:B------:R-:W-:Y:S06]  /*c700*/  MUFU.EX2 R178, R53 ;  /* 0x0000003500b27308 */ /* 0x000fec0000000800 */
[C---:B------:R-:W-:Y:S01]  /*c710*/  HMMA.16816.F32 R8, R28.reuse, R156, R8 ;  /* 0x0000009c1c08723c */ /* 0x040fe20000001808 */
[----:B-1----:R-:W-:Y:S03]  /*c720*/  LDSM.16.MT88.4 R48, [R201+0x2800] ;  /* 0x00280000c930783b */ /* 0x002fe60000004200 */
[----:B------:R1:W4:Y:S04]  /*c730*/  MUFU.EX2 R53, R47 ;  /* 0x0000002f00357308 */ /* 0x0003280000000800 */
[-C--:B------:R-:W-:Y:S06]  /*c740*/  HMMA.16816.F32 R12, R28, R158.reuse, R12 ;  /* 0x0000009e1c0c723c */ /* 0x080fec000000180c */
[----:B------:R5:W2:Y:S02]  /*c750*/  MUFU.EX2 R177, R52 ;  /* 0x0000003400b17308 */ /* 0x000aa40000000800 */
[C---:B------:R-:W-:Y:S08]  /*c760*/  HMMA.16816.F32 R16, R24.reuse, R158, R16 ;  /* 0x0000009e1810723c */ /* 0x040ff00000001810 */
[-C--:B------:R-:W-:Y:S01]  /*c770*/  HMMA.16816.F32 R100, R24, R160.reuse, R100 ;  /* 0x000000a01864723c */ /* 0x080fe20000001864 */
[----:B-1----:R-:W-:Y:S07]  /*c780*/  LDSM.16.MT88.4 R44, [R201+0x1800] ;  /* 0x00180000c92c783b */ /* 0x002fee0000004200 */
[C---:B------:R-:W-:Y:S04]  /*c790*/  HMMA.16816.F32 R104, R28.reuse, R160, R104 ;  /* 0x000000a01c68723c */ /* 0x040fe80000001868 */
[----:B-----5:R-:W-:Y:S04]  /*c7a0*/  FFMA.FTZ R52, R3, R244, R190 ;  /* 0x000000f403347223 */ /* 0x020fe800000100be */
[-C--:B------:R-:W-:Y:S04]  /*c7b0*/  HMMA.16816.F32 R108, R28, R162.reuse, R108 ;  /* 0x000000a21c6c723c */ /* 0x080fe8000000186c */
[----:B------:R-:W-:Y:S01]  /*c7c0*/  FADD.FTZ R3, R235, R145 ;  /* 0x00000091eb037221 */ /* 0x000fe20000010000 */
[----:B------:R-:W-:Y:S03]  /*c7d0*/  MOV R145, R148 ;  /* 0x0000009400917202 */ /* 0x000fe60000000f00 */
[C---:B------:R-:W-:Y:S04]  /*c7e0*/  HMMA.16816.F32 R112, R24.reuse, R162, R112 ;  /* 0x000000a21870723c */ /* 0x040fe80000001870 */
[----:B------:R-:W-:Y:S04]  /*c7f0*/  FADD.FTZ R3, R238, R3 ;  /* 0x00000003ee037221 */ /* 0x000fe80000010000 */
[-C--:B---3--:R-:W-:Y:S04]  /*c800*/  HMMA.16816.F32 R116, R24, R32.reuse, R116 ;  /* 0x000000201874723c */ /* 0x088fe80000001874 */
[----:B------:R-:W-:Y:S04]  /*c810*/  FADD.FTZ R3, R242, R3 ;  /* 0x00000003f2037221 */ /* 0x000fe80000010000 */
[C---:B------:R-:W-:Y:S04]  /*c820*/  HMMA.16816.F32 R120, R28.reuse, R32, R120 ;  /* 0x000000201c78723c */ /* 0x040fe80000001878 */
[----:B------:R-:W-:Y:S04]  /*c830*/  FADD.FTZ R3, R228, R3 ;  /* 0x00000003e4037221 */ /* 0x000fe80000010000 */
[-C--:B------:R-:W-:Y:S04]  /*c840*/  HMMA.16816.F32 R124, R28, R34.reuse, R124 ;  /* 0x000000221c7c723c */ /* 0x080fe8000000187c */
[----:B------:R-:W-:Y:S04]  /*c850*/  FADD.FTZ R3, R225, R3 ;  /* 0x00000003e1037221 */ /* 0x000fe80000010000 */
[C---:B------:R-:W-:Y:S01]  /*c860*/  HMMA.16816.F32 R128, R24.reuse, R34, R128 ;  /* 0x000000221880723c */ /* 0x040fe20000001880 */
[----:B------:R-:W1:Y:S07]  /*c870*/  LDSM.16.MT88.4 R32, [R201+0x2400] ;  /* 0x00240000c920783b */ /* 0x000e6e0000004200 */
[-C--:B--2---:R-:W-:Y:S08]  /*c880*/  HMMA.16816.F32 R132, R24, R152.reuse, R132 ;  /* 0x000000981884723c */ /* 0x084ff00000001884 */
[C---:B------:R-:W-:Y:S08]  /*c890*/  HMMA.16816.F32 R136, R28.reuse, R152, R136 ;  /* 0x000000981c88723c */ /* 0x040ff00000001888 */
[-C--:B------:R-:W-:Y:S08]  /*c8a0*/  HMMA.16816.F32 R20, R28, R154.reuse, R20 ;  /* 0x0000009a1c14723c */ /* 0x080ff00000001814 */
[C---:B------:R-:W-:Y:S08]  /*c8b0*/  HMMA.16816.F32 R140, R24.reuse, R154, R140 ;  /* 0x0000009a188c723c */ /* 0x040ff0000000188c */
[-C--:B-1----:R-:W-:Y:S08]  /*c8c0*/  HMMA.16816.F32 R68, R24, R32.reuse, R68 ;  /* 0x000000201844723c */ /* 0x082ff00000001844 */
[C---:B------:R-:W-:Y:S08]  /*c8d0*/  HMMA.16816.F32 R72, R28.reuse, R32, R72 ;  /* 0x000000201c48723c */ /* 0x040ff00000001848 */
[-C--:B------:R-:W-:Y:S08]  /*c8e0*/  HMMA.16816.F32 R76, R28, R34.reuse, R76 ;  /* 0x000000221c4c723c */ /* 0x080ff0000000184c */
[C---:B------:R-:W-:Y:S01]  /*c8f0*/  HMMA.16816.F32 R80, R24.reuse, R34, R80 ;  /* 0x000000221850723c */ /* 0x040fe20000001850 */
[----:B------:R-:W1:Y:S07]  /*c900*/  LDSM.16.MT88.4 R32, [R201+0x800] ;  /* 0x00080000c920783b */ /* 0x000e6e0000004200 */
[-C--:B------:R-:W-:Y:S08]  /*c910*/  HMMA.16816.F32 R84, R24, R36.reuse, R84 ;  /* 0x000000241854723c */ /* 0x080ff00000001854 */
[C---:B------:R-:W-:Y:S08]  /*c920*/  HMMA.16816.F32 R88, R28.reuse, R36, R88 ;  /* 0x000000241c58723c */ /* 0x040ff00000001858 */
[-C--:B------:R-:W-:Y:S07]  /*c930*/  HMMA.16816.F32 R92, R28, R38.reuse, R92 ;  /* 0x000000261c5c723c */ /* 0x080fee000000185c */
[----:B------:R-:W-:Y:S01]  /*c940*/  F2FP.PACK_AB R28, R172, R173 ;  /* 0x000000adac1c723e */ /* 0x000fe200000000ff */
[----:B------:R-:W-:Y:S01]  /*c950*/  HMMA.16816.F32 R96, R24, R38, R96 ;  /* 0x000000261860723c */ /* 0x000fe20000001860 */
[----:B------:R-:W2:Y:S03]  /*c960*/  LDSM.16.MT88.4 R36, [R202+0x1800] ;  /* 0x00180000ca24783b */ /* 0x000ea60000004200 */
[----:B------:R-:W-:Y:S02]  /*c970*/  F2FP.PACK_AB R30, R176, R174 ;  /* 0x000000aeb01e723e */ /* 0x000fe400000000ff */
[----:B------:R-:W-:Y:S02]  /*c980*/  F2FP.PACK_AB R29, R54, R151 ;  /* 0x00000097361d723e */ /* 0x000fe400000000ff */
[----:B------:R-:W-:Y:S04]  /*c990*/  F2FP.PACK_AB R24, R188, R186 ;  /* 0x000000babc18723e */ /* 0x000fe800000000ff */
[----:B------:R-:W-:Y:S02]  /*c9a0*/  F2FP.PACK_AB R25, R187, R185 ;  /* 0x000000b9bb19723e */ /* 0x000fe400000000ff */
[----:B------:R-:W-:Y:S02]  /*c9b0*/  F2FP.PACK_AB R26, R183, R184 ;  /* 0x000000b8b71a723e */ /* 0x000fe400000000ff */
[----:B------:R-:W-:Y:S02]  /*c9c0*/  F2FP.PACK_AB R27, R179, R182 ;  /* 0x000000b6b31b723e */ /* 0x000fe400000000ff */
[----:B----4-:R-:W-:Y:S05]  /*c9d0*/  F2FP.PACK_AB R31, R53, R65 ;  /* 0x00000041351f723e */ /* 0x010fea00000000ff */
        /* <DEDUP_REMOVED lines=9> */
[----:B------:R-:W-:Y:S07]  /*ca70*/  LDSM.16.MT88.4 R40, [R201+0x1c00] ;  /* 0x001c0000c928783b */ /* 0x000fee0000004200 */
[-C--:B------:R-:W-:Y:S08]  /*ca80*/  HMMA.16816.F32 R116, R24, R44.reuse, R116 ;  /* 0x0000002c1874723c */ /* 0x080ff00000001874 */
[C---:B------:R-:W-:Y:S08]  /*ca90*/  HMMA.16816.F32 R120, R28.reuse, R44, R120 ;  /* 0x0000002c1c78723c */ /* 0x040ff00000001878 */
[-C--:B------:R-:W-:Y:S08]  /*caa0*/  HMMA.16816.F32 R124, R28, R46.reuse, R124 ;  /* 0x0000002e1c7c723c */ /* 0x080ff0000000187c */
[C---:B------:R-:W-:Y:S01]  /*cab0*/  HMMA.16816.F32 R128, R24.reuse, R46, R128 ;  /* 0x0000002e1880723c */ /* 0x040fe20000001880 */
[----:B------:R-:W-:Y:S07]  /*cac0*/  LDSM.16.MT88.4 R44, [R202+0x1c00] ;  /* 0x001c0000ca2c783b */ /* 0x000fee0000004200 */
        /* <DEDUP_REMOVED lines=10> */
[C---:B------:R-:W-:Y:S08]  /*cb70*/  HMMA.16816.F32 R88, R28.reuse, R32, R88 ;  /* 0x000000201c58723c */ /* 0x040ff00000001858 */
[-C--:B------:R-:W-:Y:S07]  /*cb80*/  HMMA.16816.F32 R92, R28, R34.reuse, R92 ;  /* 0x000000221c5c723c */ /* 0x080fee000000185c */
[----:B------:R-:W-:Y:S01]  /*cb90*/  F2FP.PACK_AB R30, R61, R60 ;  /* 0x0000003c3d1e723e */ /* 0x000fe200000000ff */
[----:B------:R-:W-:Y:S01]  /*cba0*/  HMMA.16816.F32 R96, R24, R34, R96 ;  /* 0x000000221860723c */ /* 0x000fe20000001860 */
[----:B------:R-:W1:Y:S03]  /*cbb0*/  LDSM.16.MT88.4 R32, [R201+0x2c00] ;  /* 0x002c0000c920783b */ /* 0x000e660000004200 */
[----:B------:R-:W-:Y:S01]  /*cbc0*/  FADD.FTZ R29, R232, R52 ;  /* 0x00000034e81d7221 */ /* 0x000fe20000010000 */
[----:B------:R-:W-:Y:S01]  /*cbd0*/  F2FP.PACK_AB R31, R63, R62 ;  /* 0x0000003e3f1f723e */ /* 0x000fe200000000ff */
[----:B------:R-:W-:Y:S01]  /*cbe0*/  FADD.FTZ R28, R231, R0 ;  /* 0x00000000e71c7221 */ /* 0x000fe20000010000 */
[----:B------:R-:W-:Y:S01]  /*cbf0*/  F2FP.PACK_AB R24, R178, R177 ;  /* 0x000000b1b218723e */ /* 0x000fe200000000ff */
[----:B------:R-:W-:Y:S01]  /*cc00*/  FADD.FTZ R50, R239, R29 ;  /* 0x0000001def327221 */ /* 0x000fe20000010000 */
[----:B------:R-:W-:Y:S03]  /*cc10*/  F2FP.PACK_AB R25, R55, R175 ;  /* 0x000000af3719723e */ /* 0x000fe600000000ff */
[----:B------:R-:W-:Y:S01]  /*cc20*/  F2FP.PACK_AB R26, R180, R64 ;  /* 0x00000040b41a723e */ /* 0x000fe200000000ff */
[----:B------:R-:W-:Y:S01]  /*cc30*/  FADD.FTZ R49, R234, R28 ;  /* 0x0000001cea317221 */ /* 0x000fe20000010000 */
[----:B------:R-:W-:Y:S01]  /*cc40*/  F2FP.PACK_AB R27, R67, R66 ;  /* 0x00000042431b723e */ /* 0x000fe200000000ff */
[----:B------:R-:W-:Y:S01]  /*cc50*/  FADD.FTZ R0, R236, R146 ;  /* 0x00000092ec007221 */ /* 0x000fe20000010000 */
[----:B------:R-:W-:Y:S02]  /*cc60*/  F2FP.PACK_AB R28, R57, R56 ;  /* 0x00000038391c723e */ /* 0x000fe400000000ff */
[----:B------:R-:W-:Y:S01]  /*cc70*/  F2FP.PACK_AB R29, R59, R58 ;  /* 0x0000003a3b1d723e */ /* 0x000fe200000000ff */
[----:B------:R-:W-:Y:S02]  /*cc80*/  FADD.FTZ R48, R241, R0 ;  /* 0x00000000f1307221 */ /* 0x000fe40000010000 */
[-C--:B------:R-:W-:Y:S01]  /*cc90*/  HMMA.16816.F32 R152, R24, R164.reuse, R4 ;  /* 0x000000a41898723c */ /* 0x080fe20000001804 */
[----:B------:R-:W3:Y:S02]  /*cca0*/  LDSM.16.MT88.4 R4, [R202+0x2c00] ;  /* 0x002c0000ca04783b */ /* 0x000ee40000004200 */
[----:B------:R-:W-:Y:S05]  /*ccb0*/  FADD.FTZ R0, R237, R49 ;  /* 0x00000031ed007221 */ /* 0x000fea0000010000 */
[C---:B------:R-:W-:Y:S07]  /*ccc0*/  HMMA.16816.F32 R156, R28.reuse, R164, R8 ;  /* 0x000000a41c9c723c */ /* 0x040fee0000001808 */
[----:B------:R-:W-:Y:S01]  /*ccd0*/  FADD.FTZ R9, R196, R0 ;  /* 0x00000000c4097221 */ /* 0x000fe20000010000 */
[-C--:B------:R-:W-:Y:S04]  /*cce0*/  HMMA.16816.F32 R160, R28, R166.reuse, R12 ;  /* 0x000000a61ca0723c */ /* 0x080fe8000000180c */
[----:B------:R-:W-:Y:S02]  /*ccf0*/  FADD.FTZ R10, R240, R50 ;  /* 0x00000032f00a7221 */ /* 0x000fe40000010000 */
[----:B------:R-:W-:Y:S02]  /*cd00*/  FADD.FTZ R8, R230, R48 ;  /* 0x00000030e6087221 */ /* 0x000fe40000010000 */
        /* <DEDUP_REMOVED lines=24> */
[----:B------:R-:W-:Y:S01]  /*ce90*/  FADD.FTZ R3, R151, R11 ;  /* 0x0000000b97037221 */ /* 0x000fe20000010000 */
[----:B------:R-:W-:Y:S01]  /*cea0*/  MOV R151, R2 ;  /* 0x0000000200977202 */ /* 0x000fe20000000f00 */
[C---:B------:R-:W-:Y:S04]  /*ceb0*/  HMMA.16816.F32 R128, R24.reuse, R42, R128 ;  /* 0x0000002a1880723c */ /* 0x040fe80000001880 */
[----:B------:R-:W-:Y:S02]  /*cec0*/  FADD.FTZ R11, R187, R9 ;  /* 0x00000009bb0b7221 */ /* 0x000fe40000010000 */
[----:B------:R-:W-:Y:S02]  /*ced0*/  FADD.FTZ R9, R54, R3 ;  /* 0x0000000336097221 */ /* 0x000fe40000010000 */
[-C--:B------:R-:W-:Y:S04]  /*cee0*/  HMMA.16816.F32 R132, R24, R44.reuse, R132 ;  /* 0x0000002c1884723c */ /* 0x080fe80000001884 */
[----:B------:R-:W-:Y:S04]  /*cef0*/  FADD.FTZ R8, R173, R12 ;  /* 0x0000000cad087221 */ /* 0x000fe80000010000 */
[C---:B------:R-:W-:Y:S04]  /*cf00*/  HMMA.16816.F32 R136, R28.reuse, R44, R136 ;  /* 0x0000002c1c88723c */ /* 0x040fe80000001888 */
[----:B------:R-:W-:Y:S02]  /*cf10*/  FADD.FTZ R10, R172, R8 ;  /* 0x00000008ac0a7221 */ /* 0x000fe40000010000 */
[----:B------:R-:W-:Y:S02]  /*cf20*/  FADD.FTZ R8, R184, R0 ;  /* 0x00000000b8087221 */ /* 0x000fe40000010000 */
[-C--:B------:R-:W-:Y:S04]  /*cf30*/  HMMA.16816.F32 R168, R28, R46.reuse, R20 ;  /* 0x0000002e1ca8723c */ /* 0x080fe80000001814 */
[----:B------:R-:W-:Y:S02]  /*cf40*/  FADD.FTZ R3, R174, R10 ;  /* 0x0000000aae037221 */ /* 0x000fe40000010000 */
[----:B------:R-:W-:Y:S02]  /*cf50*/  FADD.FTZ R10, R183, R8 ;  /* 0x00000008b70a7221 */ /* 0x000fe40000010000 */
[C---:B------:R-:W-:Y:S04]  /*cf60*/  HMMA.16816.F32 R140, R24.reuse, R46, R140 ;  /* 0x0000002e188c723c */ /* 0x040fe8000000188c */
[----:B------:R-:W-:Y:S04]  /*cf70*/  FADD.FTZ R0, R65, R9 ;  /* 0x0000000941007221 */ /* 0x000fe80000010000 */
[-C--:B-1----:R-:W-:Y:S04]  /*cf80*/  HMMA.16816.F32 R68, R24, R32.reuse, R68 ;  /* 0x000000201844723c */ /* 0x082fe80000001844 */
[----:B------:R-:W-:Y:S04]  /*cf90*/  FADD.FTZ R8, R53, R0 ;  /* 0x0000000035087221 */ /* 0x000fe80000010000 */
[C---:B------:R-:W-:Y:S04]  /*cfa0*/  HMMA.16816.F32 R72, R28.reuse, R32, R72 ;  /* 0x000000201c48723c */ /* 0x040fe80000001848 */
[----:B------:R-:W-:Y:S04]  /*cfb0*/  FADD.FTZ R8, R58, R8 ;  /* 0x000000083a087221 */ /* 0x000fe80000010000 */
        /* <DEDUP_REMOVED lines=15> */
[----:B------:R-:W-:Y:S01]  /*d0b0*/  FADD.FTZ R3, R55, R3 ;  /* 0x0000000337037221 */ /* 0x000fe20000010000 */
[----:B------:R1:W-:Y:S01]  /*d0c0*/  STL [R1+0x4], R4 ;  /* 0x0000040401007387 */ /* 0x0003e20000100800 */
[----:B------:R-:W-:Y:S02]  /*d0d0*/  FADD.FTZ R5, R57, R0 ;  /* 0x0000000039057221 */ /* 0x000fe40000010000 */
[----:B------:R-:W-:Y:S02]  /*d0e0*/  FADD.FTZ R6, R66, R3 ;  /* 0x0000000342067221 */ /* 0x000fe40000010000 */
[----:B------:R-:W-:Y:S02]  /*d0f0*/  FADD.FTZ R5, R60, R5 ;  /* 0x000000053c057221 */ /* 0x000fe40000010000 */
[----:B------:R-:W-:Y:S02]  /*d100*/  FADD.FTZ R6, R67, R6 ;  /* 0x0000000643067221 */ /* 0x000fe40000010000 */
[----:B------:R-:W-:Y:S03]  /*d110*/  FADD.FTZ R0, R59, R8 ;  /* 0x000000083b007221 */ /* 0x000fe60000010000 */
[----:B------:R2:W-:Y:S01]  /*d120*/  STL [R1+0x10], R6 ;  /* 0x0000100601007387 */ /* 0x0005e20000100800 */
[----:B------:R-:W-:Y:S01]  /*d130*/  FADD.FTZ R3, R62, R0 ;  /* 0x000000003e037221 */ /* 0x000fe20000010000 */
[----:B------:R-:W-:Y:S03]  /*d140*/  IADD3 R0, R221, -0x1, RZ ;  /* 0xffffffffdd007810 */ /* 0x000fe60007ffe0ff */
[----:B------:R-:W-:Y:S01]  /*d150*/  FADD.FTZ R3, R63, R3 ;  /* 0x000000033f037221 */ /* 0x000fe20000010000 */
[----:B------:R-:W-:Y:S02]  /*d160*/  MOV R221, R0 ;  /* 0x0000000000dd7202 */ /* 0x000fe40000000f00 */
[----:B------:R-:W-:Y:S01]  /*d170*/  MOV R0, R149 ;  /* 0x0000009500007202 */ /* 0x000fe20000000f00 */
[----:B-1----:R-:W-:Y:S05]  /*d180*/  FADD.FTZ R4, R61, R5 ;  /* 0x000000053d047221 */ /* 0x002fea0000010000 */
[----:B------:R2:W-:Y:S04]  /*d190*/  STL [R1+0xc], R4 ;  /* 0x00000c0401007387 */ /* 0x0005e80000100800 */
[----:B------:R2:W-:Y:S02]  /*d1a0*/  STL [R1+0x8], R3 ;  /* 0x0000080301007387 */ /* 0x0005e40000100800 */
[----:B--2---:R-:W-:-:S05]  /*d1b0*/  @P0 BRA `(.L_x_632) ;  /* 0xffffcb7000000947 */ /* 0x004fca000383ffff */
.L_x_625:
[----:B------:R-:W-:Y:S05]  /*d1c0*/  BRA.DIV ~URZ, `(.L_x_633) ;  /* 0x000057027f007947 */ /* 0x000fea000b800000 */
[----:B-1----:R-:W2:Y:S04]  /*d1d0*/  LDL R0, [R1+0x4] ;  /* 0x0000040001007983 */ /* 0x002ea80000100800 */
[----:B--2---:R1:W2:Y:S02]  /*d1e0*/  SHFL.BFLY PT, R4, R0, 0x2, 0x1f ;  /* 0x0c401f0000047f89 */ /* 0x0042a400000e0000 */
.L_x_685:
[----:B-1----:R-:W3:Y:S02]  /*d1f0*/  LDL.LU R0, [R1+0x4] ;  /* 0x0000040001007983 */ /* 0x002ee40000300800 */
[----:B--23--:R-:W-:Y:S01]  /*d200*/  FADD.FTZ R4, R4, R0 ;  /* 0x0000000004047221 */ /* 0x00cfe20000010000 */
[----:B------:R-:W-:Y:S05]  /*d210*/  BRA.DIV ~URZ, `(.L_x_634) ;  /* 0x000057127f007947 */ /* 0x000fea000b800000 */
[----:B------:R-:W2:Y:S04]  /*d220*/  LDL.LU R2, [R1+0x10] ;  /* 0x0000100001027983 */ /* 0x000ea80000300800 */
[----:B------:R-:W3:Y:S04]  /*d230*/  LDL.LU R0, [R1+0xc] ;  /* 0x00000c0001007983 */ /* 0x000ee80000300800 */
[----:B------:R-:W4:Y:S04]  /*d240*/  LDL.LU R8, [R1+0x8] ;  /* 0x0000080001087983 */ /* 0x000f280000300800 */
[----:B--2---:R-:W1:Y:S04]  /*d250*/  SHFL.BFLY PT, R5, R2, 0x2, 0x1f ;  /* 0x0c401f0002057f89 */ /* 0x004e6800000e0000 */
[----:B---3--:R-:W2:Y:S04]  /*d260*/  SHFL.BFLY PT, R6, R0, 0x2, 0x1f ;  /* 0x0c401f0000067f89 */ /* 0x008ea800000e0000 */
[----:B----4-:R-:W3:Y:S01]  /*d270*/  SHFL.BFLY PT, R7, R8, 0x2, 0x1f ;  /* 0x0c401f0008077f89 */ /* 0x010ee200000e0000 */
[----:B-1----:R-:W-:-:S02]  /*d280*/  FADD.FTZ R5, R5, R2 ;  /* 0x0000000205057221 */ /* 0x002fc40000010000 */
[----:B--2---:R-:W-:-:S03]  /*d290*/  FADD.FTZ R6, R6, R0 ;  /* 0x0000000006067221 */ /* 0x004fc60000010000 */
[----:B------:R-:W1:Y:S01]  /*d2a0*/  SHFL.BFLY PT, R2, R5, 0x1, 0x1f ;  /* 0x0c201f0005027f89 */ /* 0x000e6200000e0000 */
[----:B---3--:R-:W-:-:S03]  /*d2b0*/  FADD.FTZ R7, R7, R8 ;  /* 0x0000000807077221 */ /* 0x008fc60000010000 */
[----:B------:R-:W2:Y:S04]  /*d2c0*/  SHFL.BFLY PT, R0, R4, 0x1, 0x1f ;  /* 0x0c201f0004007f89 */ /* 0x000ea800000e0000 */
[----:B------:R-:W3:Y:S04]  /*d2d0*/  SHFL.BFLY PT, R3, R6, 0x1, 0x1f ;  /* 0x0c201f0006037f89 */ /* 0x000ee800000e0000 */
[----:B------:R4:W4:Y:S01]  /*d2e0*/  SHFL.BFLY PT, R175, R7, 0x1, 0x1f ;  /* 0x0c201f0007af7f89 */ /* 0x00092200000e0000 */
[----:B-1----:R-:W-:Y:S02]  /*d2f0*/  FADD.FTZ R5, R5, R2 ;  /* 0x0000000205057221 */ /* 0x002fe40000010000 */
[----:B--2---:R-:W-:-:S02]  /*d300*/  FADD.FTZ R4, R4, R0 ;  /* 0x0000000004047221 */ /* 0x004fc40000010000 */
[----:B---3--:R-:W-:-:S03]  /*d310*/  FADD.FTZ R6, R6, R3 ;  /* 0x0000000306067221 */ /* 0x008fc60000010000 */
.L_x_686:
[----:B------:R-:W-:Y:S01]  /*d320*/  FSETP.NE.FTZ.AND P3, PT, R4, RZ, PT ;  /* 0x000000ff0400720b */ /* 0x000fe20003f75000 */
[----:B------:R-:W-:Y:S01]  /*d330*/  CS2R R2, SRZ ;  /* 0x0000000000027805 */ /* 0x000fe2000001ff00 */
[----:B------:R-:W-:Y:S01]  /*d340*/  FSETP.NE.FTZ.AND P2, PT, R5, RZ, PT ;  /* 0x000000ff0500720b */ /* 0x000fe20003f55000 */
[----:B----4-:R-:W-:Y:S01]  /*d350*/  FADD.FTZ R7, R175, R7 ;  /* 0x00000007af077221 */ /* 0x010fe20000010000 */
[----:B------:R-:W-:Y:S02]  /*d360*/  FSETP.NE.FTZ.AND P1, PT, R6, RZ, PT ;  /* 0x000000ff0600720b */ /* 0x000fe40003f35000 */
[----:B------:R-:W-:Y:S02]  /*d370*/  MOV R0, RZ ;  /* 0x000000ff00007202 */ /* 0x000fe40000000f00 */
[----:B------:R-:W-:Y:S02]  /*d380*/  FSETP.NE.FTZ.AND P0, PT, R7, RZ, PT ;  /* 0x000000ff0700720b */ /* 0x000fe40003f15000 */
[----:B------:R-:W-:-:S02]  /*d390*/  MOV R47, 0xff800000 ;  /* 0xff800000002f7802 */ /* 0x000fc40000000f00 */
[----:B------:R-:W-:Y:S01]  /*d3a0*/  MOV R46, 0xff800000 ;  /* 0xff800000002e7802 */ /* 0x000fe20000000f00 */
[----:B------:R-:W1:Y:S01]  /*d3b0*/  @P3 MUFU.RCP R0, R4 ;  /* 0x0000000400003308 */ /* 0x000e620000001000 */
[----:B------:R-:W-:Y:S02]  /*d3c0*/  MOV R45, 0xff800000 ;  /* 0xff800000002d7802 */ /* 0x000fe40000000f00 */
[----:B------:R-:W-:Y:S02]  /*d3d0*/  MOV R44, 0xff800000 ;  /* 0xff800000002c7802 */ /* 0x000fe40000000f00 */
[----:B------:R-:W-:-:S03]  /*d3e0*/  @P1 MOV R13, 0x3f317218 ;  /* 0x3f317218000d1802 */ /* 0x000fc60000000f00 */
[----:B------:R-:W2:Y:S08]  /*d3f0*/  @P2 MUFU.RCP R3, R5 ;  /* 0x0000000500032308 */ /* 0x000eb00000001000 */
[----:B------:R-:W3:Y:S01]  /*d400*/  @P1 MUFU.RCP R2, R6 ;  /* 0x0000000600021308 */ /* 0x000ee20000001000 */
[C---:B-1----:R-:W-:Y:S02]  /*d410*/  FMUL.FTZ R152, R0.reuse, R152 ;  /* 0x0000009800987220 */ /* 0x042fe40000410000 */
[----:B------:R-:W-:-:S02]  /*d420*/  FMUL.FTZ R43, R0, R153 ;  /* 0x00000099002b7220 */ /* 0x000fc40000410000 */
[C---:B------:R-:W-:Y:S02]  /*d430*/  FMUL.FTZ R164, R0.reuse, R164 ;  /* 0x000000a400a47220 */ /* 0x040fe40000410000 */
[C---:B------:R-:W-:Y:S01]  /*d440*/  FMUL.FTZ R40, R0.reuse, R165 ;  /* 0x000000a500287220 */ /* 0x040fe20000410000 */
[----:B------:R-:W1:Y:S01]  /*d450*/  @P3 MUFU.LG2 R8, R4 ;  /* 0x0000000400083308 */ /* 0x000e620000000c00 */
[C---:B------:R-:W-:Y:S02]  /*d460*/  FMUL.FTZ R100, R0.reuse, R100 ;  /* 0x0000006400647220 */ /* 0x040fe40000410000 */
[C---:B------:R-:W-:Y:S02]  /*d470*/  FMUL.FTZ R37, R0.reuse, R101 ;  /* 0x0000006500257220 */ /* 0x040fe40000410000 */
[C---:B------:R-:W-:Y:S02]  /*d480*/  FMUL.FTZ R112, R0.reuse, R112 ;  /* 0x0000007000707220 */ /* 0x040fe40000410000 */
[C---:B------:R-:W-:Y:S01]  /*d490*/  FMUL.FTZ R34, R0.reuse, R113 ;  /* 0x0000007100227220 */ /* 0x040fe20000410000 */
[----:B------:R4:W5:Y:S01]  /*d4a0*/  @P2 MUFU.LG2 R4, R5 ;  /* 0x0000000500042308 */ /* 0x0009620000000c00 */
[----:B------:R-:W-:-:S02]  /*d4b0*/  FMUL.FTZ R116, R0, R116 ;  /* 0x0000007400747220 */ /* 0x000fc40000410000 */
[C---:B------:R-:W-:Y:S02]  /*d4c0*/  FMUL.FTZ R31, R0.reuse, R117 ;  /* 0x00000075001f7220 */ /* 0x040fe40000410000 */
[C---:B------:R-:W-:Y:S02]  /*d4d0*/  FMUL.FTZ R128, R0.reuse, R128 ;  /* 0x0000008000807220 */ /* 0x040fe40000410000 */
[C---:B------:R-:W-:Y:S01]  /*d4e0*/  FMUL.FTZ R28, R0.reuse, R129 ;  /* 0x00000081001c7220 */ /* 0x040fe20000410000 */
[----:B------:R-:W1:Y:S01]  /*d4f0*/  @P1 MUFU.LG2 R6, R6 ;  /* 0x0000000600061308 */ /* 0x000e620000000c00 */
[C---:B------:R-:W-:Y:S02]  /*d500*/  FMUL.FTZ R132, R0.reuse, R132 ;  /* 0x0000008400847220 */ /* 0x040fe40000410000 */
[C---:B------:R-:W-:Y:S02]  /*d510*/  FMUL.FTZ R24, R0.reuse, R133 ;  /* 0x0000008500187220 */ /* 0x040fe40000410000 */
[----:B------:R-:W-:-:S02]  /*d520*/  FMUL.FTZ R140, R0, R140 ;  /* 0x0000008c008c7220 */ /* 0x000fc40000410000 */
[C---:B------:R-:W-:Y:S01]  /*d530*/  FMUL.FTZ R20, R0.reuse, R141 ;  /* 0x0000008d00147220 */ /* 0x040fe20000410000 */
[----:B----4-:R-:W-:Y:S01]  /*d540*/  @P3 MOV R5, 0x3f317218 ;  /* 0x3f31721800053802 */ /* 0x010fe20000000f00 */
[C---:B------:R-:W-:Y:S02]  /*d550*/  FMUL.FTZ R68, R0.reuse, R68 ;  /* 0x0000004400447220 */ /* 0x040fe40000410000 */
[C---:B------:R-:W-:Y:S02]  /*d560*/  FMUL.FTZ R16, R0.reuse, R69 ;  /* 0x0000004500107220 */ /* 0x040fe40000410000 */
[C---:B------:R-:W-:Y:S02]  /*d570*/  FMUL.FTZ R80, R0.reuse, R80 ;  /* 0x0000005000507220 */ /* 0x040fe40000410000 */
[C---:B------:R-:W-:Y:S02]  /*d580*/  FMUL.FTZ R12, R0.reuse, R81 ;  /* 0x00000051000c7220 */ /* 0x040fe40000410000 */
[----:B------:R-:W-:-:S02]  /*d590*/  FMUL.FTZ R84, R0, R84 ;  /* 0x0000005400547220 */ /* 0x000fc40000410000 */
[C---:B------:R-:W-:Y:S02]  /*d5a0*/  FMUL.FTZ R85, R0.reuse, R85 ;  /* 0x0000005500557220 */ /* 0x040fe40000410000 */
[C---:B------:R-:W-:Y:S02]  /*d5b0*/  FMUL.FTZ R96, R0.reuse, R96 ;  /* 0x0000006000607220 */ /* 0x040fe40000410000 */
[----:B------:R-:W-:Y:S01]  /*d5c0*/  FMUL.FTZ R97, R0, R97 ;  /* 0x0000006100617220 */ /* 0x000fe20000410000 */
[----:B------:R-:W-:Y:S01]  /*d5d0*/  MOV R0, RZ ;  /* 0x000000ff00007202 */ /* 0x000fe20000000f00 */
[C---:B--2---:R-:W-:Y:S02]  /*d5e0*/  FMUL.FTZ R154, R3.reuse, R154 ;  /* 0x0000009a039a7220 */ /* 0x044fe40000410000 */
[C---:B------:R-:W-:Y:S02]  /*d5f0*/  FMUL.FTZ R42, R3.reuse, R155 ;  /* 0x0000009b032a7220 */ /* 0x040fe40000410000 */
[C---:B------:R-:W-:Y:S01]  /*d600*/  FMUL.FTZ R166, R3.reuse, R166 ;  /* 0x000000a603a67220 */ /* 0x040fe20000410000 */
[----:B------:R-:W-:Y:S01]  /*d610*/  @P0 MUFU.RCP R0, R7 ;  /* 0x0000000700000308 */ /* 0x000fe20000001000 */
        /* <DEDUP_REMOVED lines=22> */
[C---:B---3--:R-:W-:Y:S02]  /*d780*/  FMUL.FTZ R156, R2.reuse, R156 ;  /* 0x0000009c029c7220 */ /* 0x048fe40000410000 */
        /* <DEDUP_REMOVED lines=22> */
[----:B------:R-:W-:Y:S02]  /*d8f0*/  FMUL.FTZ R93, R2, R93 ;  /* 0x0000005d025d7220 */ /* 0x000fe40000410000 */
[----:B------:R-:W2:Y:S01]  /*d900*/  @P0 MUFU.LG2 R2, R7 ;  /* 0x0000000700020308 */ /* 0x000ea20000000c00 */
[----:B-1----:R-:W-:Y:S02]  /*d910*/  @P3 FMUL.FTZ R9, R8, 0.69314718246459960938 ;  /* 0x3f31721808093820 */ /* 0x002fe40000410000 */
[----:B-----5:R-:W-:Y:S02]  /*d920*/  @P2 FMUL.FTZ R8, R4, 0.69314718246459960938 ;  /* 0x3f31721804082820 */ /* 0x020fe40000410000 */
[----:B------:R-:W-:Y:S02]  /*d930*/  @P2 FMUL.FTZ R4, R3, c[0x0][0x2d0] ;  /* 0x0000b40003042a20 */ /* 0x000fe40000410000 */
[----:B------:R-:W-:-:S02]  /*d940*/  @P1 FMUL.FTZ R6, R6, 0.69314718246459960938 ;  /* 0x3f31721806061820 */ /* 0x000fc40000410000 */
[----:B------:R-:W-:Y:S02]  /*d950*/  @P1 FMUL.FTZ R3, R13, c[0x0][0x2d0] ;  /* 0x0000b4000d031a20 */ /* 0x000fe40000410000 */
[----:B------:R-:W-:Y:S02]  /*d960*/  @P3 FMUL.FTZ R5, R5, c[0x0][0x2d0] ;  /* 0x0000b40005053a20 */ /* 0x000fe40000410000 */
[----:B------:R-:W-:Y:S01]  /*d970*/  @P1 FFMA.FTZ R47, R3, R147, R6 ;  /* 0x00000093032f1223 */ /* 0x000fe20000010006 */
[----:B------:R-:W-:Y:S01]  /*d980*/  @P0 MOV R3, 0x3f317218 ;  /* 0x3f31721800030802 */ /* 0x000fe20000000f00 */
[----:B------:R-:W-:Y:S01]  /*d990*/  @P2 FFMA.FTZ R46, R4, R148, R8 ;  /* 0x00000094042e2223 */ /* 0x000fe20000010008 */
[----:B------:R-:W-:Y:S01]  /*d9a0*/  MOV R4, 0x1 ;  /* 0x0000000100047802 */ /* 0x000fe20000000f00 */
[----:B--2---:R-:W-:Y:S02]  /*d9b0*/  @P0 FMUL.FTZ R2, R2, 0.69314718246459960938 ;  /* 0x3f31721802020820 */ /* 0x004fe40000410000 */
[----:B------:R-:W-:-:S02]  /*d9c0*/  @P0 FMUL.FTZ R3, R3, c[0x0][0x2d0] ;  /* 0x0000b40003030a20 */ /* 0x000fc40000410000 */
[----:B------:R-:W-:Y:S02]  /*d9d0*/  @P3 FFMA.FTZ R45, R5, R149, R9 ;  /* 0x00000095052d3223 */ /* 0x000fe40000010009 */
        /* <DEDUP_REMOVED lines=23> */
[----:B------:R-:W-:Y:S01]  /*db50*/  FMUL.FTZ R95, R0, R95 ;  /* 0x0000005f005f7220 */ /* 0x000fe20000410000 */
[----:B------:R-:W-:Y:S01]  /*db60*/  PRMT R0, R4, 0x7610, R0 ;  /* 0x0000761004007816 */ /* 0x000fe20000000000 */
[----:B------:R-:W-:Y:S02]  /*db70*/  @P0 FFMA.FTZ R44, R3, R17, R2 ;  /* 0x00000011032c0223 */ /* 0x000fe40000010002 */
.L_x_594:
[----:B------:R2:W5:Y:S01]  /*db80*/  LDL R8, [R1+0x64] ;  /* 0x0000640001087983 */ /* 0x0005620000100800 */
[----:B------:R-:W-:Y:S03]  /*db90*/  BSSY B0, `(.L_x_635) ;  /* 0x0000012000007945 */ /* 0x000fe60003800000 */
[----:B------:R-:W3:Y:S02]  /*dba0*/  S2R R49, SR_TID.X ;  /* 0x0000000000317919 */ /* 0x000ee40000002100 */
[----:B---3--:R-:W-:-:S13]  /*dbb0*/  LOP3.LUT P6, RZ, R49, 0x7f, RZ, 0xc0, !PT ;  /* 0x0000007f31ff7812 */ /* 0x008fda00078cc0ff */
[----:B------:R-:W-:Y:S05]  /*dbc0*/  @P6 BRA `(.L_x_636) ;  /* 0x000000e000006947 */ /* 0x000fea0003800000 */
[----:B--2---:R-:W2:Y:S01]  /*dbd0*/  S2R R4, SR_LANEID ;  /* 0x0000000000047919 */ /* 0x004ea20000000000 */
[----:B------:R-:W-:Y:S01]  /*dbe0*/  VOTEU.ANY UR4, UPT, PT ;  /* 0x0000000000047886 */ /* 0x000fe200038e0100 */
[----:B-1----:R-:W-:Y:S01]  /*dbf0*/  IMAD.MOV.U32 R6, RZ, RZ, c[0x0][0x580] ;  /* 0x00016000ff067624 */ /* 0x002fe200078e00ff */
[----:B------:R-:W2:Y:S01]  /*dc00*/  FLO.U32 R3, UR4 ;  /* 0x0000000400037d00 */ /* 0x000ea200080e0000 */
[----:B------:R-:W-:-:S07]  /*dc10*/  IMAD.MOV.U32 R7, RZ, RZ, c[0x0][0x584] ;  /* 0x00016100ff077624 */ /* 0x000fce00078e00ff */
[----:B------:R-:W1:Y:S01]  /*dc20*/  POPC R2, UR4 ;  /* 0x0000000400027d09 */ /* 0x000e620008000000 */
[----:B--2---:R-:W-:-:S13]  /*dc30*/  ISETP.EQ.U32.AND P0, PT, R3, R4, PT ;  /* 0x000000040300720c */ /* 0x004fda0003f02070 */
[----:B-1----:R-:W2:Y:S04]  /*dc40*/  @P0 ATOMG.E.ADD.STRONG.GPU PT, R2, [R6.64], R2 ;  /* 0x00000002060209a8 */ /* 0x002ea800081ee1c6 */
[----:B------:R-:W1:Y:S04]  /*dc50*/  S2R R4, SR_LTMASK ;  /* 0x0000000000047919 */ /* 0x000e680000003900 */
[----:B--2---:R1:W2:Y:S02]  /*dc60*/  SHFL.IDX PT, R3, R2, R3, 0x1f ;  /* 0x00001f0302037589 */ /* 0x0042a400000e0000 */
[----:B-1----:R-:W-:-:S06]  /*dc70*/  LOP3.LUT R2, R4, UR4, RZ, 0xc0, !PT ;  /* 0x0000000404027c12 */ /* 0x002fcc000f8ec0ff */
[----:B------:R-:W2:Y:S02]  /*dc80*/  POPC R2, R2 ;  /* 0x0000000200027309 */ /* 0x000ea40000000000 */
[----:B--2--5:R-:W-:-:S05]  /*dc90*/  IADD3 R8, R3, c[0x0][0xc], R2 ;  /* 0x0000030003087a10 */ /* 0x024fca0007ffe002 */
[----:B------:R1:W-:Y:S02]  /*dca0*/  STL [R1+0x64], R8 ;  /* 0x0000640801007387 */ /* 0x0003e40000100800 */
.L_x_636:
[----:B--2---:R-:W-:Y:S05]  /*dcb0*/  BSYNC B0 ;  /* 0x0000000000007941 */ /* 0x004fea0003800000 */
.L_x_635:
[----:B------:R-:W-:Y:S01]  /*dcc0*/  PRMT R0, R0, 0x9910, RZ ;  /* 0x0000991000007816 */ /* 0x000fe200000000ff */
[----:B------:R-:W-:Y:S01]  /*dcd0*/  BSSY B1, `(.L_x_637) ;  /* 0x00001e5000017945 */ /* 0x000fe20003800000 */
[----:B-----5:R-:W-:Y:S02]  /*dce0*/  IMAD.MOV.U32 R64, RZ, RZ, R8 ;  /* 0x000000ffff407224 */ /* 0x020fe400078e0008 */
[----:B------:R-:W-:-:S13]  /*dcf0*/  ISETP.NE.AND P0, PT, R0, RZ, PT ;  /* 0x000000ff0000720c */ /* 0x000fda0003f05270 */
[----:B------:R-:W-:Y:S05]  /*dd00*/  @!P0 BRA `(.L_x_638) ;  /* 0x000012e000008947 */ /* 0x000fea0003800000 */
[----:B------:R-:W2:Y:S04]  /*dd10*/  LDL R52, [R1+0x54] ;  /* 0x0000540001347983 */ /* 0x000ea80000100800 */
[----:B------:R-:W3:Y:S04]  /*dd20*/  LDL R51, [R1+0x58] ;  /* 0x0000580001337983 */ /* 0x000ee80000100800 */
[----:B------:R-:W4:Y:S04]  /*dd30*/  LDL R50, [R1+0x60] ;  /* 0x0000600001327983 */ /* 0x000f280000100800 */
[----:B------:R-:W5:Y:S01]  /*dd40*/  LDL R48, [R1+0x5c] ;  /* 0x00005c0001307983 */ /* 0x000f620000100800 */
[----:B------:R-:W-:Y:S01]  /*dd50*/  WARPSYNC 0xffffffff ;  /* 0xffffffff00007948 */ /* 0x000fe20003800000 */
[----:B------:R-:W-:-:S02]  /*dd60*/  F2FP.PACK_AB R43, R43, R152 ;  /* 0x000000982b2b723e */ /* 0x000fc400000000ff */
[----:B------:R-:W-:Y:S01]  /*dd70*/  BAR.SYNC.DEFER_BLOCKING 0x1, 0x80 ;  /* 0x0042000000007b1d */ /* 0x000fe20000010000 */
        /* <DEDUP_REMOVED lines=39> */
[----:B-1----:R-:W-:Y:S02]  /*dff0*/  F2FP.PACK_AB R8, R85, R84 ;  /* 0x000000545508723e */ /* 0x002fe400000000ff */
[----:B------:R-:W-:Y:S02]  /*e000*/  F2FP.PACK_AB R7, R87, R86 ;  /* 0x000000565707723e */ /* 0x000fe400000000ff */
[----:B------:R-:W-:-:S02]  /*e010*/  F2FP.PACK_AB R4, R97, R96 ;  /* 0x000000606104723e */ /* 0x000fc400000000ff */
[----:B------:R-:W-:Y:S02]  /*e020*/  F2FP.PACK_AB R3, R99, R98 ;  /* 0x000000626303723e */ /* 0x000fe400000000ff */
[----:B------:R-:W-:Y:S02]  /*e030*/  F2FP.PACK_AB R6, R89, R88 ;  /* 0x000000585906723e */ /* 0x000fe400000000ff */
[----:B------:R-:W-:Y:S02]  /*e040*/  F2FP.PACK_AB R5, R5, R90 ;  /* 0x0000005a0505723e */ /* 0x000fe400000000ff */
[----:B------:R-:W-:Y:S02]  /*e050*/  F2FP.PACK_AB R2, R93, R92 ;  /* 0x0000005c5d02723e */ /* 0x000fe400000000ff */
[----:B------:R-:W-:Y:S01]  /*e060*/  F2FP.PACK_AB R0, R95, R94 ;  /* 0x0000005e5f00723e */ /* 0x000fe200000000ff */
[----:B--2---:R1:W-:Y:S04]  /*e070*/  STS [R52+0x80], R43 ;  /* 0x0000802b34007388 */ /* 0x0043e80000000800 */
[----:B------:R1:W-:Y:S04]  /*e080*/  STS [R52+0x280], R42 ;  /* 0x0002802a34007388 */ /* 0x0003e80000000800 */
[----:B---3--:R1:W-:Y:S04]  /*e090*/  STS [R51], R40 ;  /* 0x0000002833007388 */ /* 0x0083e80000000800 */
[----:B------:R1:W-:Y:S04]  /*e0a0*/  STS [R51+0x200], R39 ;  /* 0x0002002733007388 */ /* 0x0003e80000000800 */
[----:B------:R1:W-:Y:S04]  /*e0b0*/  STS [R52+0x1080], R41 ;  /* 0x0010802934007388 */ /* 0x0003e80000000800 */
[----:B------:R1:W-:Y:S04]  /*e0c0*/  STS [R52+0x1280], R158 ;  /* 0x0012809e34007388 */ /* 0x0003e80000000800 */
[----:B------:R1:W-:Y:S04]  /*e0d0*/  STS [R51+0x1000], R38 ;  /* 0x0010002633007388 */ /* 0x0003e80000000800 */
[----:B------:R1:W-:Y:S04]  /*e0e0*/  STS [R51+0x1200], R162 ;  /* 0x001200a233007388 */ /* 0x0003e80000000800 */
[----:B----4-:R1:W-:Y:S04]  /*e0f0*/  STS [R50+0x80], R37 ;  /* 0x0000802532007388 */ /* 0x0103e80000000800 */
[----:B------:R1:W-:Y:S04]  /*e100*/  STS [R50+0x280], R36 ;  /* 0x0002802432007388 */ /* 0x0003e80000000800 */
[----:B-----5:R1:W-:Y:S04]  /*e110*/  STS [R48], R34 ;  /* 0x0000002230007388 */ /* 0x0203e80000000800 */
[----:B------:R1:W-:Y:S04]  /*e120*/  STS [R48+0x200], R33 ;  /* 0x0002002130007388 */ /* 0x0003e80000000800 */
        /* <DEDUP_REMOVED lines=36> */
[----:B------:R-:W-:Y:S06]  /*e370*/  BAR.SYNC.DEFER_BLOCKING 0x1, 0x80 ;  /* 0x0042000000007b1d */ /* 0x000fec0000010000 */
[----:B------:R-:W-:Y:S05]  /*e380*/  BRA.CONV ~URZ, `(.L_x_639) ;  /* 0x000000837f007947 */ /* 0x000fea000b800000 */
[----:B-1----:R-:W-:Y:S01]  /*e390*/  SHF.R.S32.HI R48, RZ, 0x1f, R49 ;  /* 0x0000001fff307819 */ /* 0x002fe20000011431 */
[----:B------:R-:W-:Y:S01]  /*e3a0*/  IMAD.MOV.U32 R148, RZ, RZ, RZ ;  /* 0x000000ffff947224 */ /* 0x000fe200078e00ff */
[----:B------:R-:W-:Y:S01]  /*e3b0*/  MOV R2, 0xe410 ;  /* 0x0000e41000027802 */ /* 0x000fe20000000f00 */
[----:B------:R-:W-:Y:S01]  /*e3c0*/  IMAD.MOV.U32 R3, RZ, RZ, 0x1f ;  /* 0x0000001fff037424 */ /* 0x000fe200078e00ff */
[----:B------:R-:W-:-:S04]  /*e3d0*/  LEA.HI R48, R48, R49, RZ, 0x7 ;  /* 0x0000003130307211 */ /* 0x000fc800078f38ff */
[----:B------:R-:W-:-:S05]  /*e3e0*/  SHF.R.S32.HI R48, RZ, 0x7, R48 ;  /* 0x00000007ff307819 */ /* 0x000fca0000011430 */
[----:B------:R-:W-:Y:S02]  /*e3f0*/  IMAD.MOV.U32 R147, RZ, RZ, R48 ;  /* 0x000000ffff937224 */ /* 0x000fe400078e0030 */
[----:B------:R-:W-:Y:S05]  /*e400*/  CALL.REL.NOINC `($__internal_4_$__cuda_sm70_shflsync_idx_p) ;  /* 0x00004bb000007944 */ /* 0x000fea0003c00000 */
.L_x_639:
[----:B-1----:R-:W2:Y:S04]  /*e410*/  LDL R2, [R1+0x50] ;  /* 0x0000500001027983 */ /* 0x002ea80000100800 */
[----:B------:R-:W3:Y:S04]  /*e420*/  LDL.LU R8, [R1+0x48] ;  /* 0x0000480001087983 */ /* 0x000ee80000300800 */
[----:B------:R-:W4:Y:S04]  /*e430*/  LDL.LU R15, [R1+0x44] ;  /* 0x00004400010f7983 */ /* 0x000f280000300800 */
[----:B------:R-:W5:Y:S04]  /*e440*/  LDL R14, [R1] ;  /* 0x00000000010e7983 */ /* 0x000f680000100800 */
[----:B------:R-:W2:Y:S01]  /*e450*/  LDL.LU R19, [R1+0x40] ;  /* 0x0000400001137983 */ /* 0x000ea20000300800 */
[----:B------:R-:W-:-:S03]  /*e460*/  IMAD.MOV.U32 R0, RZ, RZ, 0x1 ;  /* 0x00000001ff007424 */ /* 0x000fc600078e00ff */
[----:B------:R-:W4:Y:S02]  /*e470*/  LDL R13, [R1+0x70] ;  /* 0x00007000010d7983 */ /* 0x000f240000100800 */
[----:B------:R-:W-:Y:S02]  /*e480*/  ISETP.NE.AND P1, PT, R0, c[0x0][0x4e8], PT ;  /* 0x00013a0000007a0c */ /* 0x000fe40003f25270 */
[----:B------:R-:W4:Y:S01]  /*e490*/  LDL R18, [R1+0x68] ;  /* 0x0000680001127983 */ /* 0x000f220000100800 */
[----:B------:R-:W-:Y:S02]  /*e4a0*/  ULDC UR5, c[0x0][0x4e8] ;  /* 0x00013a0000057ab9 */ /* 0x000fe40000000800 */
[----:B------:R-:W-:Y:S02]  /*e4b0*/  ULDC UR4, c[0x0][0x388] ;  /* 0x0000e20000047ab9 */ /* 0x000fe40000000800 */
[----:B------:R-:W-:Y:S01]  /*e4c0*/  UIMAD UR4, UR5, UR4, URZ ;  /* 0x00000004050472a4 */ /* 0x000fe2000f8e023f */
[----:B------:R-:W1:Y:S01]  /*e4d0*/  S2R R20, SR_TID.X ;  /* 0x0000000000147919 */ /* 0x000e620000002100 */
[----:B------:R-:W-:Y:S01]  /*e4e0*/  BSSY B0, `(.L_x_640) ;  /* 0x0000077000007945 */ /* 0x000fe20003800000 */
[----:B------:R-:W-:-:S02]  /*e4f0*/  IADD3 R65, R218, 0x40, RZ ;  /* 0x00000040da417810 */ /* 0x000fc40007ffe0ff */
[----:B------:R-:W-:Y:S02]  /*e500*/  SHF.R.S32.HI R66, RZ, 0x1f, R252 ;  /* 0x0000001fff427819 */ /* 0x000fe400000114fc */
[----:B------:R-:W-:Y:S02]  /*e510*/  SHF.R.S32.HI R67, RZ, 0x1f, R218 ;  /* 0x0000001fff437819 */ /* 0x000fe400000114da */
[----:B---3--:R-:W-:-:S05]  /*e520*/  SHF.R.S32.HI R5, RZ, 0x1f, R8 ;  /* 0x0000001fff057819 */ /* 0x008fca0000011408 */
[----:B------:R-:W-:Y:S02]  /*e530*/  IMAD R6, R5, c[0x0][0x490], RZ ;  /* 0x0001240005067a24 */ /* 0x000fe400078e02ff */
[----:B--2---:R-:W-:-:S04]  /*e540*/  IMAD.IADD R4, R2, 0x1, R19 ;  /* 0x0000000102047824 */ /* 0x004fc800078e0213 */
[----:B------:R-:W-:-:S04]  /*e550*/  @P1 IMAD.HI.U32 R7, R4, c[0x0][0x4ec], RZ ;  /* 0x00013b0004071a27 */ /* 0x000fc800078e00ff */
[----:B------:R-:W-:-:S04]  /*e560*/  IMAD.WIDE.U32 R2, R8, c[0x0][0x490], RZ ;  /* 0x0001240008027a25 */ /* 0x000fc800078e00ff */
[C---:B------:R-:W-:Y:S02]  /*e570*/  IMAD R6, R8.reuse, c[0x0][0x494], R6 ;  /* 0x0001250008067a24 */ /* 0x040fe400078e0206 */
[----:B------:R-:W-:Y:S01]  /*e580*/  IMAD.MOV.U32 R0, RZ, RZ, R4 ;  /* 0x000000ffff007224 */ /* 0x000fe200078e0004 */
[----:B------:R-:W-:Y:S02]  /*e590*/  @P1 SHF.R.U32.HI R0, RZ, c[0x0][0x4f0], R7 ;  /* 0x00013c00ff001a19 */ /* 0x000fe40000011607 */
[----:B------:R-:W-:Y:S01]  /*e5a0*/  IADD3 R3, R3, R6, RZ ;  /* 0x0000000603037210 */ /* 0x000fe20007ffe0ff */
[----:B------:R-:W-:Y:S01]  /*e5b0*/  IMAD R6, R5, c[0x0][0x3e8], RZ ;  /* 0x0000fa0005067a24 */ /* 0x000fe200078e02ff */
[----:B----4-:R-:W-:Y:S01]  /*e5c0*/  SHF.R.S32.HI R5, RZ, 0x1f, R15 ;  /* 0x0000001fff057819 */ /* 0x010fe2000001140f */
[----:B------:R-:W-:Y:S02]  /*e5d0*/  IMAD.MOV R7, RZ, RZ, -R0 ;  /* 0x000000ffff077224 */ /* 0x000fe400078e0a00 */
[----:B------:R-:W-:-:S02]  /*e5e0*/  IMAD R10, R8, c[0x0][0x3ec], R6 ;  /* 0x0000fb00080a7a24 */ /* 0x000fc400078e0206 */
[----:B------:R-:W-:Y:S02]  /*e5f0*/  IMAD R4, R7, c[0x0][0x4e8], R4 ;  /* 0x00013a0007047a24 */ /* 0x000fe400078e0204 */
[----:B------:R-:W-:-:S04]  /*e600*/  IMAD.WIDE.U32 R8, R8, c[0x0][0x3e8], RZ ;  /* 0x0000fa0008087a25 */ /* 0x000fc800078e00ff */
[----:B------:R-:W-:Y:S02]  /*e610*/  IMAD R11, R5, c[0x0][0x498], RZ ;  /* 0x00012600050b7a24 */ /* 0x000fe400078e02ff */
[----:B------:R-:W-:Y:S01]  /*e620*/  IMAD.WIDE.U32 R6, R15, c[0x0][0x498], R2 ;  /* 0x000126000f067a25 */ /* 0x000fe200078e0002 */
[----:B------:R-:W-:-:S03]  /*e630*/  MOV R2, R8 ;  /* 0x0000000800027202 */ /* 0x000fc60000000f00 */
[----:B------:R-:W-:Y:S01]  /*e640*/  IMAD R12, R5, c[0x0][0x3f0], RZ ;  /* 0x0000fc00050c7a24 */ /* 0x000fe200078e02ff */
[----:B------:R-:W-:Y:S01]  /*e650*/  SHF.R.S32.HI R5, RZ, 0x1f, R0 ;  /* 0x0000001fff057819 */ /* 0x000fe20000011400 */
[----:B------:R-:W-:Y:S01]  /*e660*/  IMAD R11, R15, c[0x0][0x49c], R11 ;  /* 0x000127000f0b7a24 */ /* 0x000fe200078e020b */
[----:B------:R-:W-:Y:S01]  /*e670*/  IADD3 R6, P0, R0, R6, RZ ;  /* 0x0000000600067210 */ /* 0x000fe20007f1e0ff */
[----:B------:R-:W-:-:S03]  /*e680*/  IMAD.IADD R3, R9, 0x1, R10 ;  /* 0x0000000109037824 */ /* 0x000fc600078e020a */
[----:B------:R-:W-:Y:S01]  /*e690*/  IADD3.X R7, R5, R7, R11, P0, !PT ;  /* 0x0000000705077210 */ /* 0x000fe200007fe40b */
[C---:B------:R-:W-:Y:S02]  /*e6a0*/  IMAD R11, R15.reuse, c[0x0][0x3f4], R12 ;  /* 0x0000fd000f0b7a24 */ /* 0x040fe400078e020c */
[----:B------:R-:W-:Y:S02]  /*e6b0*/  IMAD.WIDE.U32 R8, R15, c[0x0][0x3f0], R2 ;  /* 0x0000fc000f087a25 */ /* 0x000fe400078e0002 */
[----:B------:R-:W2:Y:S01]  /*e6c0*/  S2R R15, SR_TID.X ;  /* 0x00000000000f7919 */ /* 0x000ea20000002100 */
[----:B------:R-:W-:Y:S01]  /*e6d0*/  SHF.R.S32.HI R0, RZ, 0x1f, R4 ;  /* 0x0000001fff007819 */ /* 0x000fe20000011404 */
[----:B-----5:R-:W-:-:S04]  /*e6e0*/  IMAD.IADD R5, R14, 0x1, R19 ;  /* 0x000000010e057824 */ /* 0x020fc800078e0213 */
[----:B------:R-:W-:Y:S02]  /*e6f0*/  IMAD R0, R0, c[0x0][0x488], RZ ;  /* 0x0001220000007a24 */ /* 0x000fe400078e02ff */
[----:B------:R-:W-:-:S04]  /*e700*/  IMAD.WIDE.U32 R2, R4, c[0x0][0x488], R6 ;  /* 0x0001220004027a25 */ /* 0x000fc800078e0006 */
[----:B------:R-:W-:Y:S02]  /*e710*/  IMAD R10, R4, c[0x0][0x48c], R0 ;  /* 0x00012300040a7a24 */ /* 0x000fe400078e0200 */
[----:B------:R-:W-:Y:S01]  /*e720*/  @P1 IMAD.HI.U32 R6, R5, c[0x0][0x4ec], RZ ;  /* 0x00013b0005061a27 */ /* 0x000fe200078e00ff */
[----:B------:R-:W-:-:S03]  /*e730*/  LEA R4, P0, R2, c[0x0][0x450], 0x2 ;  /* 0x0001140002047a11 */ /* 0x000fc600078010ff */
[----:B------:R-:W-:Y:S01]  /*e740*/  IMAD.IADD R3, R3, 0x1, R10 ;  /* 0x0000000103037824 */ /* 0x000fe200078e020a */
[----:B--2---:R-:W-:-:S04]  /*e750*/  SHF.R.S32.HI R14, RZ, 0x1f, R15 ;  /* 0x0000001fff0e7819 */ /* 0x004fc8000001140f */
[-C--:B------:R-:W-:Y:S01]  /*e760*/  LEA.HI R14, R14, R15.reuse, RZ, 0x5 ;  /* 0x0000000f0e0e7211 */ /* 0x080fe200078f28ff */
[----:B------:R-:W-:Y:S01]  /*e770*/  IMAD.MOV.U32 R0, RZ, RZ, R5 ;  /* 0x000000ffff007224 */ /* 0x000fe200078e0005 */
[----:B------:R-:W-:Y:S02]  /*e780*/  @P1 SHF.R.U32.HI R0, RZ, c[0x0][0x4f0], R6 ;  /* 0x00013c00ff001a19 */ /* 0x000fe40000011606 */
[----:B------:R-:W-:Y:S01]  /*e790*/  LOP3.LUT R14, R14, 0xffffffe0, RZ, 0xc0, !PT ;  /* 0xffffffe00e0e7812 */ /* 0x000fe200078ec0ff */
[----:B------:R-:W-:Y:S01]  /*e7a0*/  IMAD.MOV.U32 R6, RZ, RZ, R8 ;  /* 0x000000ffff067224 */ /* 0x000fe200078e0008 */
[----:B------:R-:W-:Y:S02]  /*e7b0*/  LEA.HI.X R3, R2, c[0x0][0x454], R3, 0x2, P0 ;  /* 0x0001150002037a11 */ /* 0x000fe400000f1403 */
[----:B------:R-:W-:Y:S02]  /*e7c0*/  IADD3 R14, -R14, R15, RZ ;  /* 0x0000000f0e0e7210 */ /* 0x000fe40007ffe1ff */
[----:B------:R-:W-:Y:S01]  /*e7d0*/  SHF.R.S32.HI R8, RZ, 0x1f, R0 ;  /* 0x0000001fff087819 */ /* 0x000fe20000011400 */
[----:B------:R-:W-:Y:S01]  /*e7e0*/  IMAD.IADD R2, R13, 0x1, R19 ;  /* 0x000000010d027824 */ /* 0x000fe200078e0213 */
[----:B------:R-:W-:Y:S01]  /*e7f0*/  IADD3 R7, R9, R11, RZ ;  /* 0x0000000b09077210 */ /* 0x000fe20007ffe0ff */
[----:B------:R-:W-:Y:S01]  /*e800*/  SHFL.IDX PT, R12, R4, RZ, 0x1c1f ;  /* 0x001c1fff040c7589 */ /* 0x000fe200000e0000 */
[----:B------:R-:W-:Y:S01]  /*e810*/  LOP3.LUT P0, RZ, R14, 0x3, RZ, 0xc0, !PT ;  /* 0x000000030eff7812 */ /* 0x000fe2000780c0ff */
[----:B------:R-:W-:-:S02]  /*e820*/  IMAD R16, R8, c[0x0][0x3e0], RZ ;  /* 0x0000f80008107a24 */ /* 0x000fc400078e02ff */
[----:B------:R-:W2:Y:S04]  /*e830*/  SHFL.IDX PT, R13, R3, RZ, 0x1c1f ;  /* 0x001c1fff030d7589 */ /* 0x000ea800000e0000 */
[----:B------:R-:W-:Y:S04]  /*e840*/  SHFL.IDX PT, R10, R4, 0x1, 0x1c1f ;  /* 0x003c1f00040a7f89 */ /* 0x000fe800000e0000 */
[----:B------:R-:W3:Y:S04]  /*e850*/  SHFL.IDX PT, R11, R3, 0x1, 0x1c1f ;  /* 0x003c1f00030b7f89 */ /* 0x000ee800000e0000 */
[----:B------:R-:W-:Y:S04]  /*e860*/  SHFL.IDX PT, R14, R4, 0x2, 0x1c1f ;  /* 0x005c1f00040e7f89 */ /* 0x000fe800000e0000 */
[----:B------:R-:W4:Y:S04]  /*e870*/  SHFL.IDX PT, R15, R3, 0x2, 0x1c1f ;  /* 0x005c1f00030f7f89 */ /* 0x000f2800000e0000 */
[----:B------:R-:W-:Y:S04]  /*e880*/  SHFL.IDX PT, R8, R4, 0x3, 0x1c1f ;  /* 0x007c1f0004087f89 */ /* 0x000fe800000e0000 */
[----:B------:R5:W1:Y:S01]  /*e890*/  SHFL.IDX PT, R9, R3, 0x3, 0x1c1f ;  /* 0x007c1f0003097f89 */ /* 0x000a6200000e0000 */
[----:B------:R-:W-:-:S02]  /*e8a0*/  IADD3 R17, R2, 0x8, RZ ;  /* 0x0000000802117810 */ /* 0x000fc40007ffe0ff */
[----:B------:R-:W-:Y:S02]  /*e8b0*/  ISETP.GE.OR P3, PT, R2, UR4, P0 ;  /* 0x0000000402007c0c */ /* 0x000fe40008766670 */
[----:B------:R-:W-:Y:S01]  /*e8c0*/  ISETP.GE.OR P2, PT, R17, UR4, P0 ;  /* 0x0000000411007c0c */ /* 0x000fe20008746670 */
[C---:B------:R-:W-:Y:S02]  /*e8d0*/  IMAD R16, R0.reuse, c[0x0][0x3e4], R16 ;  /* 0x0000f90000107a24 */ /* 0x040fe400078e0210 */
[----:B------:R-:W-:Y:S01]  /*e8e0*/  IMAD.WIDE.U32 R6, R0, c[0x0][0x3e0], R6 ;  /* 0x0000f80000067a25 */ /* 0x000fe200078e0006 */
[C---:B-----5:R-:W-:Y:S02]  /*e8f0*/  IADD3 R3, R2.reuse, 0x40, RZ ;  /* 0x0000004002037810 */ /* 0x060fe40007ffe0ff */
[----:B------:R-:W-:Y:S02]  /*e900*/  IADD3 R2, R2, 0x48, RZ ;  /* 0x0000004802027810 */ /* 0x000fe40007ffe0ff */
[----:B------:R-:W-:-:S02]  /*e910*/  ISETP.GE.OR P1, PT, R3, UR4, P0 ;  /* 0x0000000403007c0c */ /* 0x000fc40008726670 */
[----:B------:R-:W-:Y:S01]  /*e920*/  ISETP.GE.OR P0, PT, R2, UR4, P0 ;  /* 0x0000000402007c0c */ /* 0x000fe20008706670 */
[----:B------:R-:W-:Y:S01]  /*e930*/  IMAD.MOV R4, RZ, RZ, -R0 ;  /* 0x000000ffff047224 */ /* 0x000fe200078e0a00 */
[----:B--2---:R2:W-:Y:S01]  /*e940*/  @!P3 ST.E [R12.64], R45 ;  /* 0x0000002d0c00b985 */ /* 0x0045e2000c101906 */
[----:B------:R-:W-:Y:S02]  /*e950*/  IMAD.SHL.U32 R0, R18, 0x2, RZ ;  /* 0x0000000212007824 */ /* 0x000fe400078e00ff */
[----:B------:R-:W-:Y:S01]  /*e960*/  IMAD R4, R4, c[0x0][0x4e8], R5 ;  /* 0x00013a0004047a24 */ /* 0x000fe200078e0205 */
[----:B---3--:R3:W-:Y:S05]  /*e970*/  @!P2 ST.E [R10.64], R46 ;  /* 0x0000002e0a00a985 */ /* 0x0087ea000c101906 */
[----:B----4-:R4:W-:Y:S01]  /*e980*/  @!P1 ST.E [R14.64], R47 ;  /* 0x0000002f0e009985 */ /* 0x0109e2000c101906 */
[----:B------:R-:W-:-:S03]  /*e990*/  SHF.R.S32.HI R5, RZ, 0x1f, R4 ;  /* 0x0000001fff057819 */ /* 0x000fc60000011404 */
[----:B-1----:R4:W-:Y:S01]  /*e9a0*/  @!P0 ST.E [R8.64], R44 ;  /* 0x0000002c08008985 */ /* 0x0029e2000c101906 */
[----:B------:R-:W-:-:S03]  /*e9b0*/  SHF.R.S32.HI R18, RZ, 0x1f, R20 ;  /* 0x0000001fff127819 */ /* 0x000fc60000011414 */
[----:B------:R4:W1:Y:S04]  /*e9c0*/  LDS.128 R36, [R0+0x880] ;  /* 0x0008800000247984 */ /* 0x0008680000000c00 */
        /* <DEDUP_REMOVED lines=8> */
[----:B------:R-:W-:Y:S01]  /*ea50*/  IADD3 R3, R7, R16, RZ ;  /* 0x0000001007037210 */ /* 0x000fe20007ffe0ff */
[----:B------:R-:W-:Y:S01]  /*ea60*/  IMAD.MOV.U32 R2, RZ, RZ, R6 ;  /* 0x000000ffff027224 */ /* 0x000fe200078e0006 */
[----:B------:R-:W-:Y:S01]  /*ea70*/  LEA.HI R18, R18, R20, RZ, 0x2 ;  /* 0x0000001412127211 */ /* 0x000fe200078f10ff */
[----:B------:R-:W-:-:S02]  /*ea80*/  IMAD R5, R5, c[0x0][0x3d8], RZ ;  /* 0x0000f60005057a24 */ /* 0x000fc400078e02ff */
[----:B------:R-:W-:Y:S01]  /*ea90*/  IMAD.WIDE.U32 R2, R4, c[0x0][0x3d8], R2 ;  /* 0x0000f60004027a25 */ /* 0x000fe200078e0002 */
[----:B------:R-:W-:-:S03]  /*eaa0*/  SHF.R.S32.HI R18, RZ, 0x2, R18 ;  /* 0x00000002ff127819 */ /* 0x000fc60000011412 */
[----:B------:R-:W-:Y:S01]  /*eab0*/  IMAD R5, R4, c[0x0][0x3dc], R5 ;  /* 0x0000f70004057a24 */ /* 0x000fe200078e0205 */
[----:B--2---:R-:W-:Y:S01]  /*eac0*/  LEA R12, P0, R2, c[0x0][0x380], 0x1 ;  /* 0x0000e000020c7a11 */ /* 0x004fe200078008ff */
[----:B---3--:R-:W-:-:S03]  /*ead0*/  IMAD.IADD R11, R18, 0x1, R19 ;  /* 0x00000001120b7824 */ /* 0x008fc600078e0213 */
[----:B------:R-:W-:-:S04]  /*eae0*/  IADD3 R3, R3, R5, RZ ;  /* 0x0000000503037210 */ /* 0x000fc80007ffe0ff */
[----:B------:R-:W-:Y:S02]  /*eaf0*/  LEA.HI.X R10, R2, c[0x0][0x384], R3, 0x1, P0 ;  /* 0x0000e100020a7a11 */ /* 0x000fe400000f0c03 */
[----:B------:R-:W-:Y:S01]  /*eb00*/  ISETP.GE.AND P0, PT, R11, UR4, PT ;  /* 0x000000040b007c0c */ /* 0x000fe2000bf06270 */
[----:B------:R4:W2:Y:S01]  /*eb10*/  SHFL.IDX PT, R2, R12, RZ, 0x1c1f ;  /* 0x001c1fff0c027589 */ /* 0x0008a200000e0000 */
[----:B------:R-:W-:-:S03]  /*eb20*/  IADD3 R13, R218, 0x40, RZ ;  /* 0x00000040da0d7810 */ /* 0x000fc60007ffe0ff */
[----:B------:R4:W3:Y:S01]  /*eb30*/  SHFL.IDX PT, R3, R10, RZ, 0x1c1f ;  /* 0x001c1fff0a037589 */ /* 0x0008e200000e0000 */
[----:B------:R-:W-:-:S07]  /*eb40*/  SHF.R.S32.HI R13, RZ, 0x1f, R13 ;  /* 0x0000001fff0d7819 */ /* 0x000fce000001140d */
[----:B------:R-:W-:Y:S05]  /*eb50*/  @P0 BRA `(.L_x_641) ;  /* 0x000000f000000947 */ /* 0x000fea0003800000 */
[----:B------:R-:W5:Y:S01]  /*eb60*/  LDS.128 R24, [R0+0x80] ;  /* 0x0000800000187984 */ /* 0x000f620000000c00 */
[----:B------:R-:W-:Y:S02]  /*eb70*/  ISETP.GE.AND P5, PT, R218, c[0x0][0x3c8], PT ;  /* 0x0000f200da007a0c */ /* 0x000fe40003fa6270 */
[----:B------:R-:W-:Y:S01]  /*eb80*/  ISETP.GE.AND P4, PT, R252, c[0x0][0x3c8], PT ;  /* 0x0000f200fc007a0c */ /* 0x000fe20003f86270 */
[----:B------:R-:W4:Y:S01]  /*eb90*/  LDS.128 R20, [R0+0x2080] ;  /* 0x0020800000147984 */ /* 0x000f220000000c00 */
[----:B------:R-:W-:-:S03]  /*eba0*/  ISETP.GE.AND P3, PT, R65, c[0x0][0x3c8], PT ;  /* 0x0000f20041007a0c */ /* 0x000fc60003f66270 */
[----:B------:R-:W3:Y:S06]  /*ebb0*/  LDS.128 R16, [R0+0x4080] ;  /* 0x0040800000107984 */ /* 0x000eec0000000c00 */
[-C--:B--2---:R-:W-:Y:S02]  /*ebc0*/  @!P5 LEA R6, P2, R218, R2.reuse, 0x1 ;  /* 0x00000002da06d211 */ /* 0x084fe400078408ff */
[-C--:B------:R-:W-:Y:S02]  /*ebd0*/  @!P4 LEA R4, P1, R252, R2.reuse, 0x1 ;  /* 0x00000002fc04c211 */ /* 0x080fe400078208ff */
[----:B------:R-:W-:-:S02]  /*ebe0*/  @!P3 LEA R2, P0, R65, R2, 0x1 ;  /* 0x000000024102b211 */ /* 0x000fc400078008ff */
[-C--:B---3--:R-:W-:Y:S02]  /*ebf0*/  @!P5 LEA.HI.X R7, R218, R3.reuse, R67, 0x1, P2 ;  /* 0x00000003da07d211 */ /* 0x088fe400010f0c43 */
[-C--:B------:R-:W-:Y:S02]  /*ec00*/  @!P4 LEA.HI.X R5, R252, R3.reuse, R66, 0x1, P1 ;  /* 0x00000003fc05c211 */ /* 0x080fe400008f0c42 */
[----:B------:R-:W-:Y:S01]  /*ec10*/  @!P3 LEA.HI.X R3, R65, R3, R13, 0x1, P0 ;  /* 0x000000034103b211 */ /* 0x000fe200000f0c0d */
[----:B-----5:R2:W-:Y:S04]  /*ec20*/  @!P5 ST.E.128 [R6.64], R24 ;  /* 0x000000180600d985 */ /* 0x0205e8000c101d06 */
[----:B----4-:R2:W-:Y:S04]  /*ec30*/  @!P4 ST.E.128 [R4.64], R20 ;  /* 0x000000140400c985 */ /* 0x0105e8000c101d06 */
[----:B------:R2:W-:Y:S02]  /*ec40*/  @!P3 ST.E.128 [R2.64], R16 ;  /* 0x000000100200b985 */ /* 0x0005e4000c101d06 */
.L_x_641:
[----:B------:R-:W-:Y:S05]  /*ec50*/  BSYNC B0 ;  /* 0x0000000000007941 */ /* 0x000fea0003800000 */
.L_x_640:
[----:B--23--:R-:W-:Y:S01]  /*ec60*/  IADD3 R3, R11, 0x20, RZ ;  /* 0x000000200b037810 */ /* 0x00cfe20007ffe0ff */
[----:B------:R2:W3:Y:S01]  /*ec70*/  SHFL.IDX PT, R2, R10, 0x1, 0x1c1f ;  /* 0x003c1f000a027f89 */ /* 0x0004e200000e0000 */
[----:B------:R-:W-:Y:S02]  /*ec80*/  BSSY B0, `(.L_x_642) ;  /* 0x0000010000007945 */ /* 0x000fe40003800000 */
[----:B------:R-:W-:Y:S01]  /*ec90*/  ISETP.GE.AND P0, PT, R3, UR4, PT ;  /* 0x0000000403007c0c */ /* 0x000fe2000bf06270 */
[----:B----4-:R2:W4:-:S12]  /*eca0*/  SHFL.IDX PT, R0, R12, 0x1, 0x1c1f ;  /* 0x003c1f000c007f89 */ /* 0x01051800000e0000 */
[----:B------:R-:W-:Y:S05]  /*ecb0*/  @P0 BRA `(.L_x_643) ;  /* 0x000000c000000947 */ /* 0x000fea0003800000 */
[----:B------:R-:W-:Y:S02]  /*ecc0*/  ISETP.GE.AND P2, PT, R218, c[0x0][0x3c8], PT ;  /* 0x0000f200da007a0c */ /* 0x000fe40003f46270 */
[----:B------:R-:W-:Y:S02]  /*ecd0*/  ISETP.GE.AND P1, PT, R252, c[0x0][0x3c8], PT ;  /* 0x0000f200fc007a0c */ /* 0x000fe40003f26270 */
[----:B------:R-:W-:-:S09]  /*ece0*/  ISETP.GE.AND P0, PT, R65, c[0x0][0x3c8], PT ;  /* 0x0000f20041007a0c */ /* 0x000fd20003f06270 */
[-C--:B----4-:R-:W-:Y:S02]  /*ecf0*/  @!P2 LEA R8, P5, R218, R0.reuse, 0x1 ;  /* 0x00000000da08a211 */ /* 0x090fe400078a08ff */
[-C--:B------:R-:W-:Y:S02]  /*ed00*/  @!P1 LEA R6, P4, R252, R0.reuse, 0x1 ;  /* 0x00000000fc069211 */ /* 0x080fe400078808ff */
[C---:B------:R-:W-:Y:S02]  /*ed10*/  @!P0 LEA R4, P3, R65.reuse, R0, 0x1 ;  /* 0x0000000041048211 */ /* 0x040fe400078608ff */
[-C--:B---3--:R-:W-:Y:S02]  /*ed20*/  @!P2 LEA.HI.X R9, R218, R2.reuse, R67, 0x1, P5 ;  /* 0x00000002da09a211 */ /* 0x088fe400028f0c43 */
[-C--:B------:R-:W-:Y:S02]  /*ed30*/  @!P1 LEA.HI.X R7, R252, R2.reuse, R66, 0x1, P4 ;  /* 0x00000002fc079211 */ /* 0x080fe400020f0c42 */
[----:B------:R-:W-:Y:S01]  /*ed40*/  @!P0 LEA.HI.X R5, R65, R2, R13, 0x1, P3 ;  /* 0x0000000241058211 */ /* 0x000fe200018f0c0d */
[----:B-1----:R1:W-:Y:S04]  /*ed50*/  @!P2 ST.E.128 [R8.64], R36 ;  /* 0x000000240800a985 */ /* 0x0023e8000c101d06 */
[----:B------:R1:W-:Y:S04]  /*ed60*/  @!P1 ST.E.128 [R6.64], R32 ;  /* 0x0000002006009985 */ /* 0x0003e8000c101d06 */
[----:B------:R1:W-:Y:S02]  /*ed70*/  @!P0 ST.E.128 [R4.64], R28 ;  /* 0x0000001c04008985 */ /* 0x0003e4000c101d06 */
.L_x_643:
[----:B------:R-:W-:Y:S05]  /*ed80*/  BSYNC B0 ;  /* 0x0000000000007941 */ /* 0x000fea0003800000 */
.L_x_642:
[----:B------:R-:W-:Y:S01]  /*ed90*/  IADD3 R3, R11, 0x40, RZ ;  /* 0x000000400b037810 */ /* 0x000fe20007ffe0ff */
[----:B---3--:R3:W2:Y:S01]  /*eda0*/  SHFL.IDX PT, R2, R10, 0x2, 0x1c1f ;  /* 0x005c1f000a027f89 */ /* 0x0086a200000e0000 */
[----:B------:R-:W-:Y:S02]  /*edb0*/  BSSY B0, `(.L_x_644) ;  /* 0x0000010000007945 */ /* 0x000fe40003800000 */
[----:B------:R-:W-:Y:S01]  /*edc0*/  ISETP.GE.AND P0, PT, R3, UR4, PT ;  /* 0x0000000403007c0c */ /* 0x000fe2000bf06270 */
[----:B----4-:R3:W4:-:S12]  /*edd0*/  SHFL.IDX PT, R0, R12, 0x2, 0x1c1f ;  /* 0x005c1f000c007f89 */ /* 0x01071800000e0000 */
[----:B------:R-:W-:Y:S05]  /*ede0*/  @P0 BRA `(.L_x_645) ;  /* 0x000000c000000947 */ /* 0x000fea0003800000 */
[----:B------:R-:W-:Y:S02]  /*edf0*/  ISETP.GE.AND P2, PT, R218, c[0x0][0x3c8], PT ;  /* 0x0000f200da007a0c */ /* 0x000fe40003f46270 */
[----:B------:R-:W-:Y:S02]  /*ee00*/  ISETP.GE.AND P1, PT, R252, c[0x0][0x3c8], PT ;  /* 0x0000f200fc007a0c */ /* 0x000fe40003f26270 */
[----:B------:R-:W-:-:S09]  /*ee10*/  ISETP.GE.AND P0, PT, R65, c[0x0][0x3c8], PT ;  /* 0x0000f20041007a0c */ /* 0x000fd20003f06270 */
[-C--:B-1--4-:R-:W-:Y:S02]  /*ee20*/  @!P2 LEA R8, P5, R218, R0.reuse, 0x1 ;  /* 0x00000000da08a211 */ /* 0x092fe400078a08ff */
[-C--:B------:R-:W-:Y:S02]  /*ee30*/  @!P1 LEA R6, P4, R252, R0.reuse, 0x1 ;  /* 0x00000000fc069211 */ /* 0x080fe400078808ff */
[C---:B------:R-:W-:Y:S02]  /*ee40*/  @!P0 LEA R4, P3, R65.reuse, R0, 0x1 ;  /* 0x0000000041048211 */ /* 0x040fe400078608ff */
[-C--:B--2---:R-:W-:Y:S02]  /*ee50*/  @!P2 LEA.HI.X R9, R218, R2.reuse, R67, 0x1, P5 ;  /* 0x00000002da09a211 */ /* 0x084fe400028f0c43 */
[-C--:B------:R-:W-:Y:S02]  /*ee60*/  @!P1 LEA.HI.X R7, R252, R2.reuse, R66, 0x1, P4 ;  /* 0x00000002fc079211 */ /* 0x080fe400020f0c42 */
[----:B------:R-:W-:Y:S01]  /*ee70*/  @!P0 LEA.HI.X R5, R65, R2, R13, 0x1, P3 ;  /* 0x0000000241058211 */ /* 0x000fe200018f0c0d */
[----:B------:R1:W-:Y:S04]  /*ee80*/  @!P2 ST.E.128 [R8.64], R48 ;  /* 0x000000300800a985 */ /* 0x0003e8000c101d06 */
[----:B------:R1:W-:Y:S04]  /*ee90*/  @!P1 ST.E.128 [R6.64], R44 ;  /* 0x0000002c06009985 */ /* 0x0003e8000c101d06 */
[----:B------:R1:W-:Y:S02]  /*eea0*/  @!P0 ST.E.128 [R4.64], R40 ;  /* 0x0000002804008985 */ /* 0x0003e4000c101d06 */
.L_x_645:
[----:B------:R-:W-:Y:S05]  /*eeb0*/  BSYNC B0 ;  /* 0x0000000000007941 */ /* 0x000fea0003800000 */
.L_x_644:
[----:B------:R-:W-:Y:S01]  /*eec0*/  IADD3 R3, R11, 0x60, RZ ;  /* 0x000000600b037810 */ /* 0x000fe20007ffe0ff */
[----:B--2---:R2:W3:Y:S03]  /*eed0*/  SHFL.IDX PT, R2, R10, 0x3, 0x1c1f ;  /* 0x007c1f000a027f89 */ /* 0x0044e600000e0000 */
[----:B------:R-:W-:Y:S01]  /*eee0*/  ISETP.GE.AND P0, PT, R3, UR4, PT ;  /* 0x0000000403007c0c */ /* 0x000fe2000bf06270 */
[----:B----4-:R2:W4:-:S12]  /*eef0*/  SHFL.IDX PT, R0, R12, 0x3, 0x1c1f ;  /* 0x007c1f000c007f89 */ /* 0x01051800000e0000 */
[----:B------:R-:W-:Y:S05]  /*ef00*/  @P0 BRA `(.L_x_646) ;  /* 0x00000c1000000947 */ /* 0x000fea0003800000 */
[----:B------:R-:W-:Y:S02]  /*ef10*/  ISETP.GE.AND P1, PT, R218, c[0x0][0x3c8], PT ;  /* 0x0000f200da007a0c */ /* 0x000fe40003f26270 */
[----:B------:R-:W-:-:S11]  /*ef20*/  ISETP.GE.AND P0, PT, R252, c[0x0][0x3c8], PT ;  /* 0x0000f200fc007a0c */ /* 0x000fd60003f06270 */
[-C--:B-1--4-:R-:W-:Y:S02]  /*ef30*/  @!P1 LEA R6, P3, R218, R0.reuse, 0x1 ;  /* 0x00000000da069211 */ /* 0x092fe400078608ff */
[----:B------:R-:W-:Y:S02]  /*ef40*/  @!P0 LEA R4, P2, R252, R0, 0x1 ;  /* 0x00000000fc048211 */ /* 0x000fe400078408ff */
[-C--:B---3--:R-:W-:Y:S02]  /*ef50*/  @!P1 LEA.HI.X R7, R218, R2.reuse, R67, 0x1, P3 ;  /* 0x00000002da079211 */ /* 0x088fe400018f0c43 */
[----:B------:R-:W-:-:S03]  /*ef60*/  @!P0 LEA.HI.X R5, R252, R2, R66, 0x1, P2 ;  /* 0x00000002fc058211 */ /* 0x000fc600010f0c42 */
[----:B------:R1:W-:Y:S04]  /*ef70*/  @!P1 ST.E.128 [R6.64], R56 ;  /* 0x0000003806009985 */ /* 0x0003e8000c101d06 */
[----:B------:R1:W-:Y:S01]  /*ef80*/  @!P0 ST.E.128 [R4.64], R52 ;  /* 0x0000003404008985 */ /* 0x0003e2000c101d06 */
[----:B------:R-:W-:-:S13]  /*ef90*/  ISETP.GE.AND P0, PT, R65, c[0x0][0x3c8], PT ;  /* 0x0000f20041007a0c */ /* 0x000fda0003f06270 */
[----:B------:R-:W-:Y:S05]  /*efa0*/  @P0 BRA `(.L_x_646) ;  /* 0x00000b7000000947 */ /* 0x000fea0003800000 */
[----:B-1----:R-:W-:-:S04]  /*efb0*/  LEA R4, P0, R65, R0, 0x1 ;  /* 0x0000000041047211 */ /* 0x002fc800078008ff */
[----:B------:R-:W-:-:S05]  /*efc0*/  LEA.HI.X R5, R65, R2, R13, 0x1, P0 ;  /* 0x0000000241057211 */ /* 0x000fca00000f0c0d */
[----:B------:R1:W-:Y:S01]  /*efd0*/  ST.E.128 [R4.64], R60 ;  /* 0x0000003c04007985 */ /* 0x0003e2000c101d06 */
[----:B------:R-:W-:Y:S05]  /*efe0*/  BRA `(.L_x_646) ;  /* 0x00000b3000007947 */ /* 0x000fea0003800000 */
.L_x_638:
[----:B------:R-:W2:Y:S04]  /*eff0*/  LDL R2, [R1+0x48] ;  /* 0x0000480001027983 */ /* 0x000ea80000100800 */
[----:B------:R-:W3:Y:S04]  /*f000*/  LDL R0, [R1+0x44] ;  /* 0x0000440001007983 */ /* 0x000ee80000100800 */
[----:B------:R-:W4:Y:S04]  /*f010*/  LDL R4, [R1+0x40] ;  /* 0x0000400001047983 */ /* 0x000f280000100800 */
[----:B------:R-:W5:Y:S01]  /*f020*/  S2R R3, SR_TID.X ;  /* 0x0000000000037919 */ /* 0x000f620000002100 */
[----:B------:R-:W-:Y:S01]  /*f030*/  BSSY B0, `(.L_x_647) ;  /* 0x0000026000007945 */ /* 0x000fe20003800000 */
[----:B-----5:R-:W-:Y:S01]  /*f040*/  ISETP.GE.AND P0, PT, R3, 0x80, PT ;  /* 0x000000800300780c */ /* 0x020fe20003f06270 */
[----:B--2---:R-:W-:-:S02]  /*f050*/  IMAD.MOV.U32 R12, RZ, RZ, R2 ;  /* 0x000000ffff0c7224 */ /* 0x004fc400078e0002 */
[----:B---3--:R-:W-:-:S03]  /*f060*/  IMAD.MOV.U32 R11, RZ, RZ, R0 ;  /* 0x000000ffff0b7224 */ /* 0x008fc600078e0000 */
[----:B-1----:R-:W-:Y:S01]  /*f070*/  SHF.R.S32.HI R8, RZ, 0x1f, R12 ;  /* 0x0000001fff087819 */ /* 0x002fe2000001140c */
[----:B----4-:R-:W-:Y:S01]  /*f080*/  IMAD.MOV.U32 R13, RZ, RZ, R4 ;  /* 0x000000ffff0d7224 */ /* 0x010fe200078e0004 */
[----:B------:R-:W-:-:S05]  /*f090*/  SHF.R.S32.HI R10, RZ, 0x1f, R11 ;  /* 0x0000001fff0a7819 */ /* 0x000fca000001140b */
[----:B------:R-:W-:Y:S05]  /*f0a0*/  @P0 BRA `(.L_x_648) ;  /* 0x000001e000000947 */ /* 0x000fea0003800000 */
[----:B------:R-:W-:Y:S02]  /*f0b0*/  MOV R2, c[0x0][0x4e8] ;  /* 0x00013a0000027a02 */ /* 0x000fe40000000f00 */
[----:B------:R-:W-:-:S03]  /*f0c0*/  IADD3 R6, R13, R3, RZ ;  /* 0x000000030d067210 */ /* 0x000fc60007ffe0ff */
[----:B------:R-:W-:-:S05]  /*f0d0*/  IMAD R0, R2, c[0x0][0x388], RZ ;  /* 0x0000e20002007a24 */ /* 0x000fca00078e02ff */
[----:B------:R-:W-:-:S13]  /*f0e0*/  ISETP.GE.AND P0, PT, R6, R0, PT ;  /* 0x000000000600720c */ /* 0x000fda0003f06270 */
[----:B------:R-:W-:Y:S05]  /*f0f0*/  @P0 BRA `(.L_x_648) ;  /* 0x0000019000000947 */ /* 0x000fea0003800000 */
[----:B------:R-:W-:Y:S01]  /*f100*/  ISETP.NE.AND P0, PT, R2, 0x1, PT ;  /* 0x000000010200780c */ /* 0x000fe20003f05270 */
[----:B------:R-:W-:Y:S01]  /*f110*/  IMAD R4, R8, c[0x0][0x490], RZ ;  /* 0x0001240008047a24 */ /* 0x000fe200078e02ff */
[----:B------:R-:W-:Y:S01]  /*f120*/  MOV R0, R6 ;  /* 0x0000000600007202 */ /* 0x000fe20000000f00 */
[----:B------:R-:W-:-:S04]  /*f130*/  IMAD.WIDE.U32 R2, R12, c[0x0][0x490], RZ ;  /* 0x000124000c027a25 */ /* 0x000fc800078e00ff */
[----:B------:R-:W-:Y:S02]  /*f140*/  IMAD R4, R12, c[0x0][0x494], R4 ;  /* 0x000125000c047a24 */ /* 0x000fe400078e0204 */
[----:B------:R-:W-:-:S03]  /*f150*/  IMAD R9, R10, c[0x0][0x498], RZ ;  /* 0x000126000a097a24 */ /* 0x000fc600078e02ff */
[----:B------:R-:W-:Y:S01]  /*f160*/  IADD3 R3, R3, R4, RZ ;  /* 0x0000000403037210 */ /* 0x000fe20007ffe0ff */
[----:B------:R-:W-:-:S05]  /*f170*/  @P0 IMAD.HI.U32 R5, R6, c[0x0][0x4ec], RZ ;  /* 0x00013b0006050a27 */ /* 0x000fca00078e00ff */
[----:B------:R-:W-:Y:S01]  /*f180*/  @P0 SHF.R.U32.HI R0, RZ, c[0x0][0x4f0], R5 ;  /* 0x00013c00ff000a19 */ /* 0x000fe20000011605 */
[----:B------:R-:W-:-:S03]  /*f190*/  IMAD.WIDE.U32 R4, R11, c[0x0][0x498], R2 ;  /* 0x000126000b047a25 */ /* 0x000fc600078e0002 */
[C---:B------:R-:W-:Y:S01]  /*f1a0*/  IADD3 R7, -R0.reuse, RZ, RZ ;  /* 0x000000ff00077210 */ /* 0x040fe20007ffe1ff */
[----:B------:R-:W-:Y:S01]  /*f1b0*/  IMAD R3, R11, c[0x0][0x49c], R9 ;  /* 0x000127000b037a24 */ /* 0x000fe200078e0209 */
[----:B------:R-:W-:-:S03]  /*f1c0*/  IADD3 R4, P0, R0, R4, RZ ;  /* 0x0000000400047210 */ /* 0x000fc60007f1e0ff */
[----:B------:R-:W-:Y:S01]  /*f1d0*/  IMAD R2, R7, c[0x0][0x4e8], R6 ;  /* 0x00013a0007027a24 */ /* 0x000fe200078e0206 */
[----:B------:R-:W-:-:S04]  /*f1e0*/  SHF.R.S32.HI R6, RZ, 0x1f, R0 ;  /* 0x0000001fff067819 */ /* 0x000fc80000011400 */
[----:B------:R-:W-:Y:S02]  /*f1f0*/  SHF.R.S32.HI R0, RZ, 0x1f, R2 ;  /* 0x0000001fff007819 */ /* 0x000fe40000011402 */
[----:B------:R-:W-:-:S03]  /*f200*/  IADD3.X R5, R6, R5, R3, P0, !PT ;  /* 0x0000000506057210 */ /* 0x000fc600007fe403 */
[----:B------:R-:W-:-:S04]  /*f210*/  IMAD R0, R0, c[0x0][0x488], RZ ;  /* 0x0001220000007a24 */ /* 0x000fc800078e02ff */
[C---:B------:R-:W-:Y:S02]  /*f220*/  IMAD R0, R2.reuse, c[0x0][0x48c], R0 ;  /* 0x0001230002007a24 */ /* 0x040fe400078e0200 */
[----:B------:R-:W-:-:S05]  /*f230*/  IMAD.WIDE.U32 R2, R2, c[0x0][0x488], R4 ;  /* 0x0001220002027a25 */ /* 0x000fca00078e0004 */
[----:B------:R-:W-:Y:S02]  /*f240*/  IADD3 R0, R3, R0, RZ ;  /* 0x0000000003007210 */ /* 0x000fe40007ffe0ff */
[----:B------:R-:W-:-:S04]  /*f250*/  LEA R4, P0, R2, c[0x0][0x450], 0x2 ;  /* 0x0001140002047a11 */ /* 0x000fc800078010ff */
[----:B------:R-:W-:Y:S02]  /*f260*/  LEA.HI.X R5, R2, c[0x0][0x454], R0, 0x2, P0 ;  /* 0x0001150002057a11 */ /* 0x000fe400000f1400 */
[----:B------:R-:W-:-:S05]  /*f270*/  MOV R0, 0xff800000 ;  /* 0xff80000000007802 */ /* 0x000fca0000000f00 */
[----:B------:R1:W-:Y:S02]  /*f280*/  STG.E [R4.64], R0 ;  /* 0x0000000004007986 */ /* 0x0003e4000c101906 */
.L_x_648:
[----:B------:R-:W-:Y:S05]  /*f290*/  BSYNC B0 ;  /* 0x0000000000007941 */ /* 0x000fea0003800000 */
.L_x_647:
[----:B------:R-:W2:Y:S01]  /*f2a0*/  LDL R2, [R1] ;  /* 0x0000000001027983 */ /* 0x000ea20000100800 */
[----:B-1----:R-:W-:Y:S01]  /*f2b0*/  MOV R0, c[0x0][0x4e8] ;  /* 0x00013a0000007a02 */ /* 0x002fe20000000f00 */
[----:B------:R-:W-:-:S03]  /*f2c0*/  IMAD R6, R10, c[0x0][0x3f0], RZ ;  /* 0x0000fc000a067a24 */ /* 0x000fc600078e02ff */
[----:B------:R-:W-:Y:S01]  /*f2d0*/  ISETP.NE.AND P0, PT, R0, 0x1, PT ;  /* 0x000000010000780c */ /* 0x000fe20003f05270 */
[----:B------:R-:W-:Y:S02]  /*f2e0*/  IMAD R0, R8, c[0x0][0x3e8], RZ ;  /* 0x0000fa0008007a24 */ /* 0x000fe400078e02ff */
[----:B------:R-:W-:Y:S02]  /*f2f0*/  IMAD R8, R11, c[0x0][0x3f4], R6 ;  /* 0x0000fd000b087a24 */ /* 0x000fe400078e0206 */
[----:B------:R-:W-:Y:S01]  /*f300*/  IMAD R5, R12, c[0x0][0x3ec], R0 ;  /* 0x0000fb000c057a24 */ /* 0x000fe200078e0200 */
[----:B--2---:R-:W-:Y:S01]  /*f310*/  IADD3 R4, R2, R13, RZ ;  /* 0x0000000d02047210 */ /* 0x004fe20007ffe0ff */
[----:B------:R-:W-:-:S03]  /*f320*/  IMAD.WIDE.U32 R2, R12, c[0x0][0x3e8], RZ ;  /* 0x0000fa000c027a25 */ /* 0x000fc600078e00ff */
[----:B------:R-:W-:-:S03]  /*f330*/  MOV R0, R4 ;  /* 0x0000000400007202 */ /* 0x000fc60000000f00 */
[----:B------:R-:W-:Y:S01]  /*f340*/  @P0 IMAD.HI.U32 R7, R4, c[0x0][0x4ec], RZ ;  /* 0x00013b0004070a27 */ /* 0x000fe200078e00ff */
[----:B------:R-:W-:-:S04]  /*f350*/  IADD3 R3, R3, R5, RZ ;  /* 0x0000000503037210 */ /* 0x000fc80007ffe0ff */
[----:B------:R-:W-:Y:S01]  /*f360*/  @P0 SHF.R.U32.HI R0, RZ, c[0x0][0x4f0], R7 ;  /* 0x00013c00ff000a19 */ /* 0x000fe20000011607 */
[----:B------:R-:W-:-:S03]  /*f370*/  IMAD.WIDE.U32 R2, R11, c[0x0][0x3f0], R2 ;  /* 0x0000fc000b027a25 */ /* 0x000fc600078e0002 */
[----:B------:R-:W-:Y:S02]  /*f380*/  SHF.R.S32.HI R6, RZ, 0x1f, R0 ;  /* 0x0000001fff067819 */ /* 0x000fe40000011400 */
[----:B------:R-:W-:Y:S02]  /*f390*/  IADD3 R5, -R0, RZ, RZ ;  /* 0x000000ff00057210 */ /* 0x000fe40007ffe1ff */
[----:B------:R-:W-:Y:S01]  /*f3a0*/  IADD3 R3, R3, R8, RZ ;  /* 0x0000000803037210 */ /* 0x000fe20007ffe0ff */
[----:B------:R-:W-:Y:S02]  /*f3b0*/  IMAD R6, R6, c[0x0][0x3e0], RZ ;  /* 0x0000f80006067a24 */ /* 0x000fe400078e02ff */
[----:B------:R-:W-:Y:S02]  /*f3c0*/  IMAD R4, R5, c[0x0][0x4e8], R4 ;  /* 0x00013a0005047a24 */ /* 0x000fe400078e0204 */
[C---:B------:R-:W-:Y:S02]  /*f3d0*/  IMAD R5, R0.reuse, c[0x0][0x3e4], R6 ;  /* 0x0000f90000057a24 */ /* 0x040fe400078e0206 */
[----:B------:R-:W-:Y:S01]  /*f3e0*/  IMAD.WIDE.U32 R2, R0, c[0x0][0x3e0], R2 ;  /* 0x0000f80000027a25 */ /* 0x000fe200078e0002 */
[----:B------:R-:W-:-:S04]  /*f3f0*/  SHF.R.S32.HI R0, RZ, 0x1f, R4 ;  /* 0x0000001fff007819 */ /* 0x000fc80000011404 */
[----:B------:R-:W-:Y:S01]  /*f400*/  IADD3 R3, R3, R5, RZ ;  /* 0x0000000503037210 */ /* 0x000fe20007ffe0ff */
[----:B------:R-:W-:-:S04]  /*f410*/  IMAD R0, R0, c[0x0][0x3d8], RZ ;  /* 0x0000f60000007a24 */ /* 0x000fc800078e02ff */
[----:B------:R-:W-:-:S04]  /*f420*/  IMAD.WIDE.U32 R2, R4, c[0x0][0x3d8], R2 ;  /* 0x0000f60004027a25 */ /* 0x000fc800078e0002 */
[----:B------:R-:W-:Y:S01]  /*f430*/  IMAD R4, R4, c[0x0][0x3dc], R0 ;  /* 0x0000f70004047a24 */ /* 0x000fe200078e0200 */
[----:B------:R-:W-:-:S04]  /*f440*/  LEA R11, P0, R2, c[0x0][0x380], 0x1 ;  /* 0x0000e000020b7a11 */ /* 0x000fc800078008ff */
[----:B------:R-:W-:-:S04]  /*f450*/  IADD3 R4, R3, R4, RZ ;  /* 0x0000000403047210 */ /* 0x000fc80007ffe0ff */
[----:B------:R-:W-:Y:S01]  /*f460*/  LEA.HI.X R5, R2, c[0x0][0x384], R4, 0x1, P0 ;  /* 0x0000e10002057a11 */ /* 0x000fe200000f0c04 */
[----:B------:R-:W-:Y:S05]  /*f470*/  BRA.DIV ~URZ, `(.L_x_649) ;  /* 0x000037127f007947 */ /* 0x000fea000b800000 */
[----:B------:R1:W2:Y:S02]  /*f480*/  SHFL.IDX PT, R4, R5, RZ, 0x1c1f ;  /* 0x001c1fff05047589 */ /* 0x0002a400000e0000 */
.L_x_687:
[----:B------:R-:W-:Y:S05]  /*f490*/  BRA.DIV ~URZ, `(.L_x_650) ;  /* 0x000037627f007947 */ /* 0x000fea000b800000 */
[----:B------:R3:W4:Y:S02]  /*f4a0*/  SHFL.IDX PT, R0, R11, RZ, 0x1c1f ;  /* 0x001c1fff0b007589 */ /* 0x00072400000e0000 */
.L_x_688:
[----:B------:R-:W5:Y:S04]  /*f4b0*/  LDL.LU R3, [R1+0x40] ;  /* 0x0000400001037983 */ /* 0x000f680000300800 */
[----:B------:R-:W1:Y:S01]  /*f4c0*/  S2R R6, SR_TID.X ;  /* 0x0000000000067919 */ /* 0x000e620000002100 */
[----:B------:R-:W-:-:S04]  /*f4d0*/  IMAD.MOV.U32 R12, RZ, RZ, c[0x0][0x4e8] ;  /* 0x00013a00ff0c7624 */ /* 0x000fc800078e00ff */
[----:B------:R-:W-:Y:S01]  /*f4e0*/  IMAD R12, R12, c[0x0][0x388], RZ ;  /* 0x0000e2000c0c7a24 */ /* 0x000fe200078e02ff */
[----:B-1----:R-:W-:-:S04]  /*f4f0*/  SHF.R.S32.HI R2, RZ, 0x1f, R6 ;  /* 0x0000001fff027819 */ /* 0x002fc80000011406 */
[----:B------:R-:W-:-:S04]  /*f500*/  LEA.HI R2, R2, R6, RZ, 0x2 ;  /* 0x0000000602027211 */ /* 0x000fc800078f10ff */
[----:B------:R-:W-:Y:S01]  /*f510*/  SHF.R.S32.HI R2, RZ, 0x2, R2 ;  /* 0x00000002ff027819 */ /* 0x000fe20000011402 */
[----:B------:R-:W-:Y:S04]  /*f520*/  BSSY B0, `(.L_x_651) ;  /* 0x0000015000007945 */ /* 0x000fe80003800000 */
[----:B-----5:R-:W-:-:S05]  /*f530*/  IMAD.IADD R10, R2, 0x1, R3 ;  /* 0x00000001020a7824 */ /* 0x020fca00078e0203 */
[----:B------:R-:W-:-:S13]  /*f540*/  ISETP.GE.AND P0, PT, R10, R12, PT ;  /* 0x0000000c0a00720c */ /* 0x000fda0003f06270 */
[----:B------:R-:W-:Y:S05]  /*f550*/  @P0 BRA `(.L_x_652) ;  /* 0x0000011000000947 */ /* 0x000fea0003800000 */
[C---:B------:R-:W-:Y:S02]  /*f560*/  IADD3 R13, R218.reuse, 0x40, RZ ;  /* 0x00000040da0d7810 */ /* 0x040fe40007ffe0ff */
[----:B------:R-:W-:Y:S02]  /*f570*/  ISETP.GE.AND P2, PT, R218, c[0x0][0x3c8], PT ;  /* 0x0000f200da007a0c */ /* 0x000fe40003f46270 */
[----:B------:R-:W-:Y:S02]  /*f580*/  ISETP.GE.AND P1, PT, R252, c[0x0][0x3c8], PT ;  /* 0x0000f200fc007a0c */ /* 0x000fe40003f26270 */
[----:B------:R-:W-:Y:S02]  /*f590*/  ISETP.GE.AND P0, PT, R13, c[0x0][0x3c8], PT ;  /* 0x0000f2000d007a0c */ /* 0x000fe40003f06270 */
[----:B------:R-:W-:Y:S02]  /*f5a0*/  IADD3 R14, R218, 0x40, RZ ;  /* 0x00000040da0e7810 */ /* 0x000fe40007ffe0ff */
[----:B------:R-:W-:-:S02]  /*f5b0*/  SHF.R.S32.HI R16, RZ, 0x1f, R218 ;  /* 0x0000001fff107819 */ /* 0x000fc400000114da */
[----:B------:R-:W-:Y:S02]  /*f5c0*/  SHF.R.S32.HI R15, RZ, 0x1f, R252 ;  /* 0x0000001fff0f7819 */ /* 0x000fe400000114fc */
[----:B------:R-:W-:Y:S02]  /*f5d0*/  SHF.R.S32.HI R14, RZ, 0x1f, R14 ;  /* 0x0000001fff0e7819 */ /* 0x000fe4000001140e */
[-C--:B----4-:R-:W-:Y:S02]  /*f5e0*/  @!P2 LEA R8, P5, R218, R0.reuse, 0x1 ;  /* 0x00000000da08a211 */ /* 0x090fe400078a08ff */
[-C--:B------:R-:W-:Y:S02]  /*f5f0*/  @!P1 LEA R6, P4, R252, R0.reuse, 0x1 ;  /* 0x00000000fc069211 */ /* 0x080fe400078808ff */
[----:B------:R-:W-:Y:S02]  /*f600*/  @!P0 LEA R2, P3, R13, R0, 0x1 ;  /* 0x000000000d028211 */ /* 0x000fe400078608ff */
[----:B--2---:R-:W-:-:S02]  /*f610*/  @!P2 LEA.HI.X R9, R218, R4, R16, 0x1, P5 ;  /* 0x00000004da09a211 */ /* 0x004fc400028f0c10 */
[-C--:B------:R-:W-:Y:S02]  /*f620*/  @!P1 LEA.HI.X R7, R252, R4.reuse, R15, 0x1, P4 ;  /* 0x00000004fc079211 */ /* 0x080fe400020f0c0f */
[----:B------:R-:W-:Y:S01]  /*f630*/  @!P0 LEA.HI.X R3, R13, R4, R14, 0x1, P3 ;  /* 0x000000040d038211 */ /* 0x000fe200018f0c0e */
[----:B------:R1:W-:Y:S04]  /*f640*/  @!P2 ST.E.128 [R8.64], RZ ;  /* 0x000000ff0800a985 */ /* 0x0003e8000c101d06 */
[----:B------:R1:W-:Y:S04]  /*f650*/  @!P1 ST.E.128 [R6.64], RZ ;  /* 0x000000ff06009985 */ /* 0x0003e8000c101d06 */
[----:B------:R1:W-:Y:S02]  /*f660*/  @!P0 ST.E.128 [R2.64], RZ ;  /* 0x000000ff02008985 */ /* 0x0003e4000c101d06 */
.L_x_652:
[----:B------:R-:W-:Y:S05]  /*f670*/  BSYNC B0 ;  /* 0x0000000000007941 */ /* 0x000fea0003800000 */
.L_x_651:
[----:B------:R-:W-:Y:S05]  /*f680*/  BRA.DIV ~URZ, `(.L_x_653) ;  /* 0x000035e27f007947 */ /* 0x000fea000b800000 */
[----:B--2---:R2:W1:Y:S04]  /*f690*/  SHFL.IDX PT, R4, R5, 0x1, 0x1c1f ;  /* 0x003c1f0005047f89 */ /* 0x00446800000e0000 */
[----:B----4-:R2:W4:Y:S02]  /*f6a0*/  SHFL.IDX PT, R0, R11, 0x1, 0x1c1f ;  /* 0x003c1f000b007f89 */ /* 0x01052400000e0000 */
.L_x_689:
[----:B-1----:R-:W-:Y:S01]  /*f6b0*/  IADD3 R2, R10, 0x20, RZ ;  /* 0x000000200a027810 */ /* 0x002fe20007ffe0ff */
[----:B------:R-:W-:Y:S03]  /*f6c0*/  BSSY B0, `(.L_x_654) ;  /* 0x0000014000007945 */ /* 0x000fe60003800000 */
        /* <DEDUP_REMOVED lines=13> */
[----:B------:R-:W-:-:S02]  /*f7a0*/  @!P2 LEA.HI.X R9, R218, R4, R16, 0x1, P5 ;  /* 0x00000004da09a211 */ /* 0x000fc400028f0c10 */
[-C--:B------:R-:W-:Y:S02]  /*f7b0*/  @!P1 LEA.HI.X R7, R252, R4.reuse, R15, 0x1, P4 ;  /* 0x00000004fc079211 */ /* 0x080fe400020f0c0f */
[----:B------:R-:W-:Y:S01]  /*f7c0*/  @!P0 LEA.HI.X R3, R13, R4, R14, 0x1, P3 ;  /* 0x000000040d038211 */ /* 0x000fe200018f0c0e */
[----:B------:R1:W-:Y:S04]  /*f7d0*/  @!P2 ST.E.128 [R8.64], RZ ;  /* 0x000000ff0800a985 */ /* 0x0003e8000c101d06 */
[----:B------:R1:W-:Y:S04]  /*f7e0*/  @!P1 ST.E.128 [R6.64], RZ ;  /* 0x000000ff06009985 */ /* 0x0003e8000c101d06 */
[----:B------:R1:W-:Y:S02]  /*f7f0*/  @!P0 ST.E.128 [R2.64], RZ ;  /* 0x000000ff02008985 */ /* 0x0003e4000c101d06 */
.L_x_655:
[----:B------:R-:W-:Y:S05]  /*f800*/  BSYNC B0 ;  /* 0x0000000000007941 */ /* 0x000fea0003800000 */
.L_x_654:
[----:B------:R-:W-:Y:S05]  /*f810*/  BRA.DIV ~URZ, `(.L_x_656) ;  /* 0x000035227f007947 */ /* 0x000fea000b800000 */
[----:B------:R1:W2:Y:S02]  /*f820*/  SHFL.IDX PT, R4, R5, 0x2, 0x1c1f ;  /* 0x005c1f0005047f89 */ /* 0x0002a400000e0000 */
.L_x_690:
[----:B------:R-:W-:Y:S05]  /*f830*/  BRA.DIV ~URZ, `(.L_x_657) ;  /* 0x000035727f007947 */ /* 0x000fea000b800000 */
[----:B----4-:R4:W1:Y:S02]  /*f840*/  SHFL.IDX PT, R0, R11, 0x2, 0x1c1f ;  /* 0x005c1f000b007f89 */ /* 0x01086400000e0000 */
.L_x_691:
        /* <DEDUP_REMOVED lines=12> */
[-C--:B------:R-:W-:Y:S02]  /*f910*/  @!P2 LEA R8, P5, R218, R0.reuse, 0x1 ;  /* 0x00000000da08a211 */ /* 0x080fe400078a08ff */
        /* <DEDUP_REMOVED lines=8> */
.L_x_659:
[----:B------:R-:W-:Y:S05]  /*f9a0*/  BSYNC B0 ;  /* 0x0000000000007941 */ /* 0x000fea0003800000 */
.L_x_658:
[----:B------:R-:W-:Y:S05]  /*f9b0*/  BRA.DIV ~URZ, `(.L_x_660) ;  /* 0x000034627f007947 */ /* 0x000fea000b800000 */
[----:B--2---:R2:W1:Y:S04]  /*f9c0*/  SHFL.IDX PT, R4, R5, 0x3, 0x1c1f ;  /* 0x007c1f0005047f89 */ /* 0x00446800000e0000 */
[----:B------:R2:W3:Y:S02]  /*f9d0*/  SHFL.IDX PT, R0, R11, 0x3, 0x1c1f ;  /* 0x007c1f000b007f89 */ /* 0x0004e400000e0000 */
.L_x_692:
[----:B------:R-:W-:-:S04]  /*f9e0*/  IADD3 R10, R10, 0x60, RZ ;  /* 0x000000600a0a7810 */ /* 0x000fc80007ffe0ff */
[----:B------:R-:W-:-:S13]  /*f9f0*/  ISETP.GE.AND P0, PT, R10, R12, PT ;  /* 0x0000000c0a00720c */ /* 0x000fda0003f06270 */
[----:B------:R-:W-:Y:S05]  /*fa00*/  @P0 BRA `(.L_x_646) ;  /* 0x0000011000000947 */ /* 0x000fea0003800000 */
[C---:B--2---:R-:W-:Y:S02]  /*fa10*/  IADD3 R5, R218.reuse, 0x40, RZ ;  /* 0x00000040da057810 */ /* 0x044fe40007ffe0ff */
[----:B------:R-:W-:Y:S02]  /*fa20*/  ISETP.GE.AND P2, PT, R218, c[0x0][0x3c8], PT ;  /* 0x0000f200da007a0c */ /* 0x000fe40003f46270 */
[----:B------:R-:W-:Y:S02]  /*fa30*/  ISETP.GE.AND P1, PT, R252, c[0x0][0x3c8], PT ;  /* 0x0000f200fc007a0c */ /* 0x000fe40003f26270 */
[----:B------:R-:W-:Y:S02]  /*fa40*/  ISETP.GE.AND P0, PT, R5, c[0x0][0x3c8], PT ;  /* 0x0000f20005007a0c */ /* 0x000fe40003f06270 */
[----:B---34-:R-:W-:Y:S02]  /*fa50*/  IADD3 R11, R218, 0x40, RZ ;  /* 0x00000040da0b7810 */ /* 0x018fe40007ffe0ff */
[----:B------:R-:W-:-:S02]  /*fa60*/  SHF.R.S32.HI R14, RZ, 0x1f, R218 ;  /* 0x0000001fff0e7819 */ /* 0x000fc400000114da */
[----:B------:R-:W-:Y:S02]  /*fa70*/  SHF.R.S32.HI R13, RZ, 0x1f, R252 ;  /* 0x0000001fff0d7819 */ /* 0x000fe400000114fc */
[----:B------:R-:W-:Y:S02]  /*fa80*/  SHF.R.S32.HI R11, RZ, 0x1f, R11 ;  /* 0x0000001fff0b7819 */ /* 0x000fe4000001140b */
[-C--:B-1----:R-:W-:Y:S02]  /*fa90*/  @!P2 LEA R8, P5, R218, R0.reuse, 0x1 ;  /* 0x00000000da08a211 */ /* 0x082fe400078a08ff */
        /* <DEDUP_REMOVED lines=8> */
.L_x_646:
[----:B------:R-:W-:Y:S05]  /*fb20*/  BSYNC B1 ;  /* 0x0000000000017941 */ /* 0x000fea0003800000 */
.L_x_637:
[----:B---34-:R-:W3:Y:S02]  /*fb30*/  LDL R0, [R1+0x6c] ;  /* 0x00006c0001007983 */ /* 0x018ee40000100800 */
[----:B---3--:R-:W-:-:S13]  /*fb40*/  ISETP.NE.AND P0, PT, R0, RZ, PT ;  /* 0x000000ff0000720c */ /* 0x008fda0003f05270 */
[----:B------:R-:W-:Y:S01]  /*fb50*/  @P0 WARPSYNC 0xffffffff ;  /* 0xffffffff00000948 */ /* 0x000fe20003800000 */
[----:B------:R-:W-:Y:S06]  /*fb60*/  @P0 BAR.SYNC.DEFER_BLOCKING 0x5, 0x80 ;  /* 0x0142000000000b1d */ /* 0x000fec0000010000 */
[----:B------:R-:W3:Y:S04]  /*fb70*/  @P0 LDS R0, [0xc100] ;  /* 0x00c10000ff000984 */ /* 0x000ee80000000800 */
[----:B---3--:R3:W-:Y:S04]  /*fb80*/  @P0 STL [R1+0x64], R0 ;  /* 0x0000640001000387 */ /* 0x0087e80000100800 */
[----:B------:R-:W-:Y:S06]  /*fb90*/  @P0 BAR.ARV 0x4, 0x80 ;  /* 0x0102000000000b1d */ /* 0x000fec0000002000 */
[----:B------:R-:W-:Y:S05]  /*fba0*/  @P0 BRA `(.L_x_661) ;  /* 0x0000007000000947 */ /* 0x000fea0003800000 */
[----:B------:R-:W-:Y:S05]  /*fbb0*/  BRA.DIV ~URZ, `(.L_x_662) ;  /* 0x000033327f007947 */ /* 0x000fea000b800000 */
[----:B---3--:R3:W4:Y:S02]  /*fbc0*/  SHFL.IDX PT, R0, R64, RZ, 0x1f ;  /* 0x00001fff40007589 */ /* 0x00872400000e0000 */
.L_x_693:
[----:B------:R-:W-:Y:S01]  /*fbd0*/  WARPSYNC 0xffffffff ;  /* 0xffffffff00007948 */ /* 0x000fe20003800000 */
[----:B------:R-:W-:Y:S06]  /*fbe0*/  BAR.SYNC.DEFER_BLOCKING 0x4, 0x80 ;  /* 0x0102000000007b1d */ /* 0x000fec0000010000 */
[----:B----4-:R4:W-:Y:S04]  /*fbf0*/  STL [R1+0x64], R0 ;  /* 0x0000640001007387 */ /* 0x0109e80000100800 */
[----:B------:R4:W-:Y:S04]  /*fc00*/  @!P6 STS [0xc100], R64 ;  /* 0x00c10040ff00e388 */ /* 0x0009e80000000800 */
[----:B------:R-:W-:Y:S06]  /*fc10*/  BAR.ARV 0x5, 0x80 ;  /* 0x0142000000007b1d */ /* 0x000fec0000002000 */
.L_x_661:
[----:B---34-:R-:W3:Y:S02]  /*fc20*/  LDL R0, [R1+0x64] ;  /* 0x0000640001007983 */ /* 0x018ee40000100800 */
[----:B---3--:R-:W-:-:S13]  /*fc30*/  ISETP.GE.AND P0, PT, R0, c[0x0][0x538], PT ;  /* 0x00014e0000007a0c */ /* 0x008fda0003f06270 */
[----:B-12---:R-:W-:Y:S01]  /*fc40*/  @P0 CALL.REL.NOINC `(.L_x_663) ;  /* 0x0000001000000944 */ /* 0x006fe20003c00000 */
[----:B------:R-:W-:Y:S05]  /*fc50*/  BRA `(.L_x_664) ;  /* 0xffff0da000007947 */ /* 0x000fea000383ffff */
.L_x_663:
[----:B------:R-:W-:Y:S05]  /*fc60*/  EXIT ;  /* 0x000000000000794d */ /* 0x000fea0003800000 */
.L_x_595:
[----:B------:R-:W-:Y:S01]  /*fc70*/  IMAD.MOV.U32 R147, RZ, RZ, R5 ;  /* 0x000000ffff937224 */ /* 0x000fe200078e0005 */
[----:B------:R-:W-:Y:S01]  /*fc80*/  MOV R148, RZ ;  /* 0x000000ff00947202 */ /* 0x000fe20000000f00 */
[----:B------:R-:W-:Y:S01]  /*fc90*/  IMAD.MOV.U32 R3, RZ, RZ, 0x1c1f ;  /* 0x00001c1fff037424 */ /* 0x000fe200078e00ff */
[----:B------:R-:W-:Y:S02]  /*fca0*/  MOV R2, 0xfcc0 ;  /* 0x0000fcc000027802 */ /* 0x000fe40000000f00 */
[----:B-----5:R-:W-:Y:S05]  /*fcb0*/  CALL.REL.NOINC `($__internal_4_$__cuda_sm70_shflsync_idx_p) ;  /* 0x0000330000007944 */ /* 0x020fea0003c00000 */
[----:B------:R-:W-:Y:S01]  /*fcc0*/  MOV R4, R149 ;  /* 0x0000009500047202 */ /* 0x000fe20000000f00 */
[----:B------:R-:W-:Y:S05]  /*fcd0*/  BRA `(.L_x_665) ;  /* 0xffff186000007947 */ /* 0x000fea000383ffff */
.L_x_596:
[----:B------:R-:W-:Y:S01]  /*fce0*/  IMAD.MOV.U32 R147, RZ, RZ, R11 ;  /* 0x000000ffff937224 */ /* 0x000fe200078e000b */
[----:B------:R-:W-:Y:S01]  /*fcf0*/  MOV R148, RZ ;  /* 0x000000ff00947202 */ /* 0x000fe20000000f00 */
[----:B------:R-:W-:Y:S01]  /*fd00*/  IMAD.MOV.U32 R3, RZ, RZ, 0x1c1f ;  /* 0x00001c1fff037424 */ /* 0x000fe200078e00ff */
[----:B------:R-:W-:Y:S02]  /*fd10*/  MOV R2, 0xfd30 ;  /* 0x0000fd3000027802 */ /* 0x000fe40000000f00 */
[----:B-12--5:R-:W-:Y:S05]  /*fd20*/  CALL.REL.NOINC `($__internal_4_$__cuda_sm70_shflsync_idx_p) ;  /* 0x0000329000007944 */ /* 0x026fea0003c00000 */
[----:B------:R-:W-:Y:S01]  /*fd30*/  MOV R0, R149 ;  /* 0x0000009500007202 */ /* 0x000fe20000000f00 */
[----:B------:R-:W-:Y:S05]  /*fd40*/  BRA `(.L_x_666) ;  /* 0xffff181000007947 */ /* 0x000fea000383ffff */
.L_x_599:
[----:B------:R-:W-:Y:S01]  /*fd50*/  IMAD.MOV.U32 R147, RZ, RZ, R5 ;  /* 0x000000ffff937224 */ /* 0x000fe200078e0005 */
[----:B------:R-:W-:Y:S01]  /*fd60*/  MOV R148, 0x1 ;  /* 0x0000000100947802 */ /* 0x000fe20000000f00 */
[----:B-1----:R-:W-:Y:S01]  /*fd70*/  IMAD.MOV.U32 R3, RZ, RZ, 0x1c1f ;  /* 0x00001c1fff037424 */ /* 0x002fe200078e00ff */
[----:B------:R-:W-:-:S02]  /*fd80*/  MOV R2, 0xfda0 ;  /* 0x0000fda000027802 */ /* 0x000fc40000000f00 */
[----:B--2-45:R-:W-:Y:S05]  /*fd90*/  CALL.REL.NOINC `($__internal_4_$__cuda_sm70_shflsync_idx_p) ;  /* 0x0000322000007944 */ /* 0x034fea0003c00000 */
[----:B------:R-:W-:Y:S01]  /*fda0*/  IMAD.MOV.U32 R4, RZ, RZ, R149 ;  /* 0x000000ffff047224 */ /* 0x000fe200078e0095 */
[----:B------:R-:W-:Y:S01]  /*fdb0*/  MOV R148, 0x1 ;  /* 0x0000000100947802 */ /* 0x000fe20000000f00 */
[----:B------:R-:W-:Y:S01]  /*fdc0*/  IMAD.MOV.U32 R147, RZ, RZ, R11 ;  /* 0x000000ffff937224 */ /* 0x000fe200078e000b */
[----:B------:R-:W-:-:S02]  /*fdd0*/  MOV R3, 0x1c1f ;  /* 0x00001c1f00037802 */ /* 0x000fc40000000f00 */
[----:B------:R-:W-:Y:S02]  /*fde0*/  MOV R2, 0xfe00 ;  /* 0x0000fe0000027802 */ /* 0x000fe40000000f00 */
[----:B------:R-:W-:Y:S05]  /*fdf0*/  CALL.REL.NOINC `($__internal_4_$__cuda_sm70_shflsync_idx_p) ;  /* 0x000031c000007944 */ /* 0x000fea0003c00000 */
[----:B------:R-:W-:Y:S01]  /*fe00*/  MOV R0, R149 ;  /* 0x0000009500007202 */ /* 0x000fe20000000f00 */
[----:B------:R-:W-:Y:S05]  /*fe10*/  BRA `(.L_x_667) ;  /* 0xffff196000007947 */ /* 0x000fea000383ffff */
.L_x_602:
[----:B------:R-:W-:Y:S01]  /*fe20*/  IMAD.MOV.U32 R147, RZ, RZ, R5 ;  /* 0x000000ffff937224 */ /* 0x000fe200078e0005 */
[----:B------:R-:W-:Y:S01]  /*fe30*/  MOV R148, 0x2 ;  /* 0x0000000200947802 */ /* 0x000fe20000000f00 */
[----:B-1----:R-:W-:Y:S01]  /*fe40*/  IMAD.MOV.U32 R3, RZ, RZ, 0x1c1f ;  /* 0x00001c1fff037424 */ /* 0x002fe200078e00ff */
[----:B------:R-:W-:Y:S02]  /*fe50*/  MOV R2, 0xfe70 ;  /* 0x0000fe7000027802 */ /* 0x000fe40000000f00 */
[----:B--23-5:R-:W-:Y:S05]  /*fe60*/  CALL.REL.NOINC `($__internal_4_$__cuda_sm70_shflsync_idx_p) ;  /* 0x0000315000007944 */ /* 0x02cfea0003c00000 */
[----:B------:R-:W-:Y:S01]  /*fe70*/  MOV R4, R149 ;  /* 0x0000009500047202 */ /* 0x000fe20000000f00 */
[----:B------:R-:W-:Y:S05]  /*fe80*/  BRA `(.L_x_668) ;  /* 0xffff1a9000007947 */ /* 0x000fea000383ffff */
.L_x_603:
[----:B------:R-:W-:Y:S01]  /*fe90*/  IMAD.MOV.U32 R147, RZ, RZ, R11 ;  /* 0x000000ffff937224 */ /* 0x000fe200078e000b */
[----:B------:R-:W-:Y:S01]  /*fea0*/  MOV R148, 0x2 ;  /* 0x0000000200947802 */ /* 0x000fe20000000f00 */
[----:B-1----:R-:W-:Y:S01]  /*feb0*/  IMAD.MOV.U32 R3, RZ, RZ, 0x1c1f ;  /* 0x00001c1fff037424 */ /* 0x002fe200078e00ff */
[----:B------:R-:W-:Y:S02]  /*fec0*/  MOV R2, 0xfee0 ;  /* 0x0000fee000027802 */ /* 0x000fe40000000f00 */
[----:B--2345:R-:W-:Y:S05]  /*fed0*/  CALL.REL.NOINC `($__internal_4_$__cuda_sm70_shflsync_idx_p) ;  /* 0x000030e000007944 */ /* 0x03cfea0003c00000 */
[----:B------:R-:W-:Y:S01]  /*fee0*/  MOV R0, R149 ;  /* 0x0000009500007202 */ /* 0x000fe20000000f00 */
[----:B------:R-:W-:Y:S05]  /*fef0*/  BRA `(.L_x_669) ;  /* 0xffff1a4000007947 */ /* 0x000fea000383ffff */
.L_x_606:
[----:B------:R-:W-:Y:S01]  /*ff00*/  IMAD.MOV.U32 R147, RZ, RZ, R5 ;  /* 0x000000ffff937224 */ /* 0x000fe200078e0005 */
[----:B------:R-:W-:Y:S01]  /*ff10*/  MOV R148, 0x3 ;  /* 0x0000000300947802 */ /* 0x000fe20000000f00 */
[----:B--2---:R-:W-:Y:S01]  /*ff20*/  IMAD.MOV.U32 R3, RZ, RZ, 0x1c1f ;  /* 0x00001c1fff037424 */ /* 0x004fe200078e00ff */
[----:B------:R-:W-:-:S02]  /*ff30*/  MOV R2, 0xff50 ;  /* 0x0000ff5000027802 */ /* 0x000fc40000000f00 */
[----:B-1-345:R-:W-:Y:S05]  /*ff40*/  CALL.REL.NOINC `($__internal_4_$__cuda_sm70_shflsync_idx_p) ;  /* 0x0000307000007944 */ /* 0x03afea0003c00000 */
        /* <DEDUP_REMOVED lines=8> */
.L_x_609:
[----:B------:R-:W-:Y:S01]  /*ffd0*/  IMAD.MOV.U32 R147, RZ, RZ, R5 ;  /* 0x000000ffff937224 */ /* 0x000fe200078e0005 */
[----:B------:R-:W-:Y:S01]  /*ffe0*/  MOV R148, RZ ;  /* 0x000000ff00947202 */ /* 0x000fe20000000f00 */
[----:B------:R-:W-:Y:S01]  /*fff0*/  IMAD.MOV.U32 R3, RZ, RZ, 0x1c1f ;  /* 0x00001c1fff037424 */ /* 0x000fe200078e00ff */
[----:B------:R-:W-:Y:S02]  /*10000*/  MOV R2, 0x10020 ;  /* 0x0001002000027802 */ /* 0x000fe40000000f00 */
[----:B------:R-:W-:Y:S05]  /*10010*/  CALL.REL.NOINC `($__internal_4_$__cuda_sm70_shflsync_idx_p) ;  /* 0x00002fa000007944 */ /* 0x000fea0003c00000 */
[----:B------:R-:W-:Y:S01]  /*10020*/  MOV R4, R149 ;  /* 0x0000009500047202 */ /* 0x000fe20000000f00 */
[----:B------:R-:W-:Y:S05]  /*10030*/  BRA `(.L_x_671) ;  /* 0xffff300000007947 */ /* 0x000fea000383ffff */
.L_x_610:
[----:B------:R-:W-:Y:S01]  /*10040*/  IMAD.MOV.U32 R147, RZ, RZ, R12 ;  /* 0x000000ffff937224 */ /* 0x000fe200078e000c */
[----:B------:R-:W-:Y:S01]  /*10050*/  MOV R148, RZ ;  /* 0x000000ff00947202 */ /* 0x000fe20000000f00 */
[----:B------:R-:W-:Y:S01]  /*10060*/  IMAD.MOV.U32 R3, RZ, RZ, 0x1c1f ;  /* 0x00001c1fff037424 */ /* 0x000fe200078e00ff */
[----:B------:R-:W-:Y:S02]  /*10070*/  MOV R2, 0x10090 ;  /* 0x0001009000027802 */ /* 0x000fe40000000f00 */
[----:B-12---:R-:W-:Y:S05]  /*10080*/  CALL.REL.NOINC `($__internal_4_$__cuda_sm70_shflsync_idx_p) ;  /* 0x00002f3000007944 */ /* 0x006fea0003c00000 */
[C---:B------:R-:W-:Y:S01]  /*10090*/  IADD3 R8, P0, R149.reuse, R150, RZ ;  /* 0x0000009695087210 */ /* 0x040fe20007f1e0ff */
[----:B------:R-:W-:Y:S01]  /*100a0*/  IMAD.MOV.U32 R147, RZ, RZ, R5 ;  /* 0x000000ffff937224 */ /* 0x000fe200078e0005 */
[----:B------:R-:W-:Y:S01]  /*100b0*/  IADD3 R0, R218, 0x40, RZ ;  /* 0x00000040da007810 */ /* 0x000fe20007ffe0ff */
[----:B------:R-:W-:Y:S01]  /*100c0*/  IMAD.MOV.U32 R148, RZ, RZ, 0x1 ;  /* 0x00000001ff947424 */ /* 0x000fe200078e00ff */
[----:B------:R-:W-:Y:S01]  /*100d0*/  IADD3 R6, P6, R149, R151, RZ ;  /* 0x0000009795067210 */ /* 0x000fe20007fde0ff */
[----:B------:R-:W-:Y:S01]  /*100e0*/  IMAD.X R9, R4, 0x1, R140, P0 ;  /* 0x0000000104097824 */ /* 0x000fe200000e068c */
[----:B------:R-:W-:-:S02]  /*100f0*/  ISETP.GE.AND P2, PT, R218, c[0x0][0x1d4], PT ;  /* 0x00007500da007a0c */ /* 0x000fc40003f46270 */
[----:B------:R-:W-:Y:S01]  /*10100*/  ISETP.GE.AND P1, PT, R252, c[0x0][0x1d4], PT ;  /* 0x00007500fc007a0c */ /* 0x000fe20003f26270 */
[----:B------:R-:W-:Y:S01]  /*10110*/  IMAD.X R7, R4, 0x1, R141, P6 ;  /* 0x0000000104077824 */ /* 0x000fe200030e068d */
[----:B------:R-:W-:Y:S02]  /*10120*/  ISETP.GE.AND P0, PT, R0, c[0x0][0x1d4], PT ;  /* 0x0000750000007a0c */ /* 0x000fe40003f06270 */
[----:B------:R-:W-:Y:S02]  /*10130*/  IADD3 R2, P6, R149, R152, RZ ;  /* 0x0000009895027210 */ /* 0x000fe40007fde0ff */
[----:B------:R-:W-:Y:S02]  /*10140*/  SEL R11, RZ, 0x10, P2 ;  /* 0x00000010ff0b7807 */ /* 0x000fe40001000000 */
[----:B------:R-:W-:Y:S01]  /*10150*/  SEL R10, RZ, 0x10, P1 ;  /* 0x00000010ff0a7807 */ /* 0x000fe20000800000 */
[----:B------:R-:W-:Y:S01]  /*10160*/  IMAD.X R3, R4, 0x1, R142, P6 ;  /* 0x0000000104037824 */ /* 0x000fe200030e068e */
[----:B------:R-:W-:Y:S01]  /*10170*/  SEL R5, RZ, 0x10, P0 ;  /* 0x00000010ff057807 */ /* 0x000fe20000000000 */
[----:B------:R-:W-:Y:S01]  /*10180*/  @!PT LDS RZ, [RZ] ;  /* 0x00000000fffff984 */ /* 0x000fe20000000800 */
[----:B------:R-:W-:Y:S01]  /*10190*/  @!PT LDS RZ, [RZ] ;  /* 0x00000000fffff984 */ /* 0x000fe20000000800 */
[----:B------:R-:W-:Y:S01]  /*101a0*/  @!PT LDS RZ, [RZ] ;  /* 0x00000000fffff984 */ /* 0x000fe20000000800 */
[----:B------:R1:W-:Y:S04]  /*101b0*/  LDGSTS.E.BYPASS.LTC128B.128 [R219+0x3100], [R8.64], !P2 ;  /* 0x0310000008db7fae */ /* 0x0003e8000d101d46 */
[----:B------:R1:W-:Y:S04]  /*101c0*/  LDGSTS.E.BYPASS.LTC128B.128 [R219+0x4100], [R6.64], !P1 ;  /* 0x0410000006db7fae */ /* 0x0003e8000c901d46 */
[----:B------:R2:W-:Y:S02]  /*101d0*/  LDGSTS.E.BYPASS.LTC128B.128 [R219+0x5100], [R2.64], !P0 ;  /* 0x0510000002db7fae */ /* 0x0005e4000c101d46 */
[----:B--2---:R-:W-:Y:S01]  /*101e0*/  IMAD.MOV.U32 R3, RZ, RZ, 0x1c1f ;  /* 0x00001c1fff037424 */ /* 0x004fe200078e00ff */
[----:B------:R-:W-:-:S02]  /*101f0*/  MOV R2, 0x10210 ;  /* 0x0001021000027802 */ /* 0x000fc40000000f00 */
[----:B-1----:R-:W-:Y:S05]  /*10200*/  CALL.REL.NOINC `($__internal_4_$__cuda_sm70_shflsync_idx_p) ;  /* 0x00002db000007944 */ /* 0x002fea0003c00000 */
        /* <DEDUP_REMOVED lines=8> */
.L_x_611:
[----:B------:R-:W-:Y:S01]  /*10290*/  IMAD.MOV.U32 R147, RZ, RZ, R0 ;  /* 0x000000ffff937224 */ /* 0x000fe200078e0000 */
[----:B------:R-:W-:Y:S01]  /*102a0*/  MOV R148, RZ ;  /* 0x000000ff00947202 */ /* 0x000fe20000000f00 */
[----:B------:R-:W-:Y:S01]  /*102b0*/  IMAD.MOV.U32 R3, RZ, RZ, 0x1c1f ;  /* 0x00001c1fff037424 */ /* 0x000fe200078e00ff */
[----:B------:R-:W-:Y:S02]  /*102c0*/  MOV R2, 0x102e0 ;  /* 0x000102e000027802 */ /* 0x000fe40000000f00 */
[----:B------:R-:W-:Y:S05]  /*102d0*/  CALL.REL.NOINC `($__internal_4_$__cuda_sm70_shflsync_idx_p) ;  /* 0x00002ce000007944 */ /* 0x000fea0003c00000 */
[----:B------:R-:W-:Y:S01]  /*102e0*/  MOV R2, R149 ;  /* 0x0000009500027202 */ /* 0x000fe20000000f00 */
[----:B------:R-:W-:Y:S05]  /*102f0*/  BRA `(.L_x_673) ;  /* 0xffff30f000007947 */ /* 0x000fea000383ffff */
.L_x_612:
[----:B------:R-:W-:Y:S01]  /*10300*/  IMAD.MOV.U32 R147, RZ, RZ, R0 ;  /* 0x000000ffff937224 */ /* 0x000fe200078e0000 */
[----:B------:R-:W-:Y:S01]  /*10310*/  MOV R148, 0x1 ;  /* 0x0000000100947802 */ /* 0x000fe20000000f00 */
[----:B------:R-:W-:Y:S01]  /*10320*/  IMAD.MOV.U32 R3, RZ, RZ, 0x1c1f ;  /* 0x00001c1fff037424 */ /* 0x000fe200078e00ff */
[----:B------:R-:W-:Y:S02]  /*10330*/  MOV R2, 0x10350 ;  /* 0x0001035000027802 */ /* 0x000fe40000000f00 */
[----:B-1----:R-:W-:Y:S05]  /*10340*/  CALL.REL.NOINC `($__internal_4_$__cuda_sm70_shflsync_idx_p) ;  /* 0x00002c7000007944 */ /* 0x002fea0003c00000 */
[----:B------:R-:W-:Y:S02]  /*10350*/  IMAD.IADD R2, R4, 0x1, R149 ;  /* 0x0000000104027824 */ /* 0x000fe400078e0295 */
[----:B------:R-:W-:-:S02]  /*10360*/  IMAD.MOV.U32 R147, RZ, RZ, R0 ;  /* 0x000000ffff937224 */ /* 0x000fc400078e0000 */
[----:B------:R-:W-:Y:S01]  /*10370*/  IMAD.MOV.U32 R148, RZ, RZ, 0x2 ;  /* 0x00000002ff947424 */ /* 0x000fe200078e00ff */
[----:B------:R-:W-:Y:S01]  /*10380*/  IMNMX R2, R5, R2, PT ;  /* 0x0000000205027217 */ /* 0x000fe20003800200 */
[----:B------:R-:W-:-:S03]  /*10390*/  IMAD.MOV.U32 R3, RZ, RZ, 0x1c1f ;  /* 0x00001c1fff037424 */ /* 0x000fc600078e00ff */
        /* <DEDUP_REMOVED lines=31> */
[----:B------:R-:W-:Y:S02]  /*10590*/  FSEL R188, R31, -INF , P0 ;  /* 0xff8000001fbc7808 */ /* 0x000fe40000000000 */
[----:B------:R-:W-:Y:S02]  /*105a0*/  MOV R2, 0x105c0 ;  /* 0x000105c000027802 */ /* 0x000fe40000000f00 */
[----:B------:R-:W-:Y:S05]  /*105b0*/  CALL.REL.NOINC `($__internal_4_$__cuda_sm70_shflsync_idx_p) ;  /* 0x00002a0000007944 */ /* 0x000fea0003c00000 */
[----:B------:R-:W-:Y:S02]  /*105c0*/  IMAD.IADD R2, R4, 0x1, R149 ;  /* 0x0000000104027824 */ /* 0x000fe400078e0295 */
[----:B------:R-:W-:Y:S02]  /*105d0*/  IMAD.MOV.U32 R147, RZ, RZ, R0 ;  /* 0x000000ffff937224 */ /* 0x000fe400078e0000 */
        /* <DEDUP_REMOVED lines=37> */
[----:B------:R-:W-:Y:S01]  /*10830*/  IMAD.IADD R4, R4, 0x1, R149 ;  /* 0x0000000104047824 */ /* 0x000fe200078e0295 */
[----:B------:R-:W-:Y:S01]  /*10840*/  FMNMX.FTZ R149, R7, R8, !PT ;  /* 0x0000000807957209 */ /* 0x000fe20007810000 */
[----:B------:R-:W-:Y:S01]  /*10850*/  IMAD.MOV.U32 R3, RZ, RZ, 0x2 ;  /* 0x00000002ff037424 */ /* 0x000fe200078e00ff */
[----:B------:R-:W-:Y:S02]  /*10860*/  FMNMX.FTZ R148, R9, R10, !PT ;  /* 0x0000000a09947209 */ /* 0x000fe40007810000 */
[----:B------:R-:W-:Y:S02]  /*10870*/  IMNMX R5, R5, R4, PT ;  /* 0x0000000405057217 */ /* 0x000fe40003800200 */
[----:B------:R-:W-:-:S02]  /*10880*/  FMNMX.FTZ R149, R11, R149, !PT ;  /* 0x000000950b957209 */ /* 0x000fc40007810000 */
[C---:B------:R-:W-:Y:S02]  /*10890*/  ISETP.GT.AND P6, PT, R5.reuse, RZ, PT ;  /* 0x000000ff0500720c */ /* 0x040fe40003fc4270 */
[C---:B------:R-:W-:Y:S02]  /*108a0*/  ISETP.GT.AND P2, PT, R5.reuse, 0x1, PT ;  /* 0x000000010500780c */ /* 0x040fe40003f44270 */
[----:B------:R-:W-:Y:S02]  /*108b0*/  ISETP.GT.AND P1, PT, R5, 0x8, PT ;  /* 0x000000080500780c */ /* 0x000fe40003f24270 */
[----:B------:R-:W-:Y:S02]  /*108c0*/  FSEL R30, R102, -INF , P6 ;  /* 0xff800000661e7808 */ /* 0x000fe40003000000 */
[----:B------:R-:W-:Y:S02]  /*108d0*/  FSEL R31, R103, -INF , P2 ;  /* 0xff800000671f7808 */ /* 0x000fe40001000000 */
[----:B------:R-:W-:-:S02]  /*108e0*/  ISETP.GT.AND P0, PT, R5, 0x9, PT ;  /* 0x000000090500780c */ /* 0x000fc40003f04270 */
[----:B------:R-:W-:Y:S02]  /*108f0*/  FSEL R33, R98, -INF , P1 ;  /* 0xff80000062217808 */ /* 0x000fe40000800000 */
[----:B------:R-:W-:Y:S02]  /*10900*/  FMNMX.FTZ R147, R22, R24, !PT ;  /* 0x0000001816937209 */ /* 0x000fe40007810000 */
[----:B------:R-:W-:Y:S02]  /*10910*/  FMNMX.FTZ R6, R30, R31, !PT ;  /* 0x0000001f1e067209 */ /* 0x000fe40007810000 */
[----:B------:R-:W-:Y:S02]  /*10920*/  FMNMX.FTZ R149, R12, R149, !PT ;  /* 0x000000950c957209 */ /* 0x000fe40007810000 */
[----:B------:R-:W-:Y:S02]  /*10930*/  FSEL R35, R99, -INF , P0 ;  /* 0xff80000063237808 */ /* 0x000fe40000000000 */
[----:B------:R-:W-:-:S02]  /*10940*/  ISETP.GT.AND P6, PT, R5, 0x10, PT ;  /* 0x000000100500780c */ /* 0x000fc40003fc4270 */
[----:B------:R-:W-:Y:S02]  /*10950*/  FMNMX.FTZ R148, R14, R148, !PT ;  /* 0x000000940e947209 */ /* 0x000fe40007810000 */
[----:B------:R-:W-:Y:S02]  /*10960*/  FMNMX.FTZ R147, R27, R147, !PT ;  /* 0x000000931b937209 */ /* 0x000fe40007810000 */
[----:B------:R-:W-:Y:S02]  /*10970*/  FMNMX.FTZ R6, R33, R6, !PT ;  /* 0x0000000621067209 */ /* 0x000fe40007810000 */
[----:B------:R-:W-:Y:S02]  /*10980*/  FMNMX.FTZ R149, R13, R149, !PT ;  /* 0x000000950d957209 */ /* 0x000fe40007810000 */
[----:B------:R-:W-:Y:S02]  /*10990*/  ISETP.GT.AND P2, PT, R5, 0x11, PT ;  /* 0x000000110500780c */ /* 0x000fe40003f44270 */
[----:B------:R-:W-:-:S02]  /*109a0*/  FSEL R40, R94, -INF , P6 ;  /* 0xff8000005e287808 */ /* 0x000fc40003000000 */
        /* <DEDUP_REMOVED lines=65> */
[----:B------:R-:W-:Y:S01]  /*10dc0*/  FMNMX.FTZ R148, R189, R148, !PT ;  /* 0x00000094bd947209 */ /* 0x000fe20007810000 */
[----:B------:R-:W-:Y:S01]  /*10dd0*/  IMAD.MOV.U32 R144, RZ, RZ, R149 ;  /* 0x000000ffff907224 */ /* 0x000fe200078e0095 */
[----:B------:R-:W-:-:S02]  /*10de0*/  FMNMX.FTZ R147, R185, R147, !PT ;  /* 0x00000093b9937209 */ /* 0x000fc40007810000 */
[----:B------:R-:W-:Y:S02]  /*10df0*/  FMNMX.FTZ R6, R177, R6, !PT ;  /* 0x00000006b1067209 */ /* 0x000fe40007810000 */
[----:B------:R-:W-:Y:S02]  /*10e00*/  FMNMX.FTZ R148, R188, R148, !PT ;  /* 0x00000094bc947209 */ /* 0x000fe40007810000 */
[----:B------:R-:W-:Y:S02]  /*10e10*/  FMNMX.FTZ R147, R184, R147, !PT ;  /* 0x00000093b8937209 */ /* 0x000fe40007810000 */
[----:B------:R-:W-:Y:S02]  /*10e20*/  FMNMX.FTZ R6, R176, R6, !PT ;  /* 0x00000006b0067209 */ /* 0x000fe40007810000 */
[----:B------:R-:W-:Y:S02]  /*10e30*/  MOV R2, 0x10e50 ;  /* 0x00010e5000027802 */ /* 0x000fe40000000f00 */
[----:B------:R-:W-:Y:S05]  /*10e40*/  CALL.REL.NOINC `($__internal_3_$__cuda_sm70_shflsync_bfly_p) ;  /* 0x0000211000007944 */ /* 0x000fea0003c00000 */
[----:B------:R-:W-:Y:S01]  /*10e50*/  FMNMX.FTZ R149, R149, R175, !PT ;  /* 0x000000af95957209 */ /* 0x000fe20007810000 */
[----:B------:R-:W-:Y:S01]  /*10e60*/  IMAD.MOV.U32 R3, RZ, RZ, 0x1 ;  /* 0x00000001ff037424 */ /* 0x000fe200078e00ff */
[----:B------:R-:W-:-:S03]  /*10e70*/  MOV R2, 0x10ea0 ;  /* 0x00010ea000027802 */ /* 0x000fc60000000f00 */
[----:B------:R-:W-:Y:S02]  /*10e80*/  IMAD.MOV.U32 R144, RZ, RZ, R149 ;  /* 0x000000ffff907224 */ /* 0x000fe400078e0095 */
[----:B------:R-:W-:Y:S05]  /*10e90*/  CALL.REL.NOINC `($__internal_3_$__cuda_sm70_shflsync_bfly_p) ;  /* 0x000020c000007944 */ /* 0x000fea0003c00000 */
[----:B------:R-:W-:Y:S01]  /*10ea0*/  FMNMX.FTZ R149, R149, R175, !PT ;  /* 0x000000af95957209 */ /* 0x000fe20007810000 */
[----:B------:R-:W-:Y:S01]  /*10eb0*/  IMAD.MOV.U32 R144, RZ, RZ, R148 ;  /* 0x000000ffff907224 */ /* 0x000fe200078e0094 */
[----:B------:R-:W-:Y:S01]  /*10ec0*/  MOV R2, 0x10ef0 ;  /* 0x00010ef000027802 */ /* 0x000fe20000000f00 */
[----:B------:R-:W-:Y:S02]  /*10ed0*/  IMAD.MOV.U32 R3, RZ, RZ, 0x2 ;  /* 0x00000002ff037424 */ /* 0x000fe400078e00ff */
        /* <DEDUP_REMOVED lines=26> */
[----:B------:R-:W-:Y:S01]  /*11080*/  MOV R17, R175 ;  /* 0x000000af00117202 */ /* 0x000fe20000000f00 */
[----:B------:R-:W-:Y:S05]  /*11090*/  BRA `(.L_x_674) ;  /* 0xffff30c000007947 */ /* 0x000fea000383ffff */
.L_x_616:
[----:B------:R-:W-:Y:S01]  /*110a0*/  MOV R148, RZ ;  /* 0x000000ff00947202 */ /* 0x000fe20000000f00 */
[----:B------:R-:W-:Y:S01]  /*110b0*/  IMAD.MOV.U32 R147, RZ, RZ, R5 ;  /* 0x000000ffff937224 */ /* 0x000fe200078e0005 */
[----:B------:R-:W-:Y:S01]  /*110c0*/  MOV R2, 0x110f0 ;  /* 0x000110f000027802 */ /* 0x000fe20000000f00 */
[----:B------:R-:W-:Y:S02]  /*110d0*/  IMAD.MOV.U32 R3, RZ, RZ, 0x1c1f ;  /* 0x00001c1fff037424 */ /* 0x000fe400078e00ff */
[----:B--2---:R-:W-:Y:S05]  /*110e0*/  CALL.REL.NOINC `($__internal_4_$__cuda_sm70_shflsync_idx_p) ;  /* 0x00001ed000007944 */ /* 0x004fea0003c00000 */
[----:B------:R-:W-:Y:S01]  /*110f0*/  MOV R4, R149 ;  /* 0x0000009500047202 */ /* 0x000fe20000000f00 */
[----:B------:R-:W-:-:S05]  /*11100*/  BRA `(.L_x_675) ;  /* 0xffff4bf000007947 */ /* 0x000fca000383ffff */
.L_x_617:
[----:B------:R-:W-:Y:S01]  /*11110*/  MOV R148, RZ ;  /* 0x000000ff00947202 */ /* 0x000fe20000000f00 */
[----:B------:R-:W-:Y:S01]  /*11120*/  IMAD.MOV.U32 R147, RZ, RZ, R12 ;  /* 0x000000ffff937224 */ /* 0x000fe200078e000c */
[----:B------:R-:W-:Y:S01]  /*11130*/  MOV R2, 0x11160 ;  /* 0x0001116000027802 */ /* 0x000fe20000000f00 */
[----:B------:R-:W-:Y:S02]  /*11140*/  IMAD.MOV.U32 R3, RZ, RZ, 0x1c1f ;  /* 0x00001c1fff037424 */ /* 0x000fe400078e00ff */
[----:B-123--:R-:W-:Y:S05]  /*11150*/  CALL.REL.NOINC `($__internal_4_$__cuda_sm70_shflsync_idx_p) ;  /* 0x00001e6000007944 */ /* 0x00efea0003c00000 */
[C---:B------:R-:W-:Y:S01]  /*11160*/  ISETP.GE.AND P6, PT, R218.reuse, c[0x0][0x1d4], PT ;  /* 0x00007500da007a0c */ /* 0x040fe20003fc6270 */
[----:B------:R-:W-:Y:S01]  /*11170*/  IMAD.MOV.U32 R147, RZ, RZ, R5 ;  /* 0x000000ffff937224 */ /* 0x000fe200078e0005 */
[C---:B------:R-:W-:Y:S01]  /*11180*/  IADD3 R2, P0, R149.reuse, R20, RZ ;  /* 0x0000001495027210 */ /* 0x040fe20007f1e0ff */
[----:B------:R-:W-:Y:S01]  /*11190*/  IMAD.MOV.U32 R148, RZ, RZ, 0x1 ;  /* 0x00000001ff947424 */ /* 0x000fe200078e00ff */
[----:B------:R-:W-:Y:S02]  /*111a0*/  IADD3 R0, R218, 0x40, RZ ;  /* 0x00000040da007810 */ /* 0x000fe40007ffe0ff */
[----:B------:R-:W-:Y:S01]  /*111b0*/  ISETP.GE.AND P2, PT, R252, c[0x0][0x1d4], PT ;  /* 0x00007500fc007a0c */ /* 0x000fe20003f46270 */
[----:B------:R-:W-:Y:S01]  /*111c0*/  IMAD.X R3, R4, 0x1, R13, P0 ;  /* 0x0000000104037824 */ /* 0x000fe200000e060d */
[C---:B------:R-:W-:Y:S02]  /*111d0*/  IADD3 R6, P1, R149.reuse, R21, RZ ;  /* 0x0000001595067210 */ /* 0x040fe40007f3e0ff */
[----:B------:R-:W-:Y:S02]  /*111e0*/  ISETP.GE.AND P0, PT, R0, c[0x0][0x1d4], PT ;  /* 0x0000750000007a0c */ /* 0x000fe40003f06270 */
[----:B------:R-:W-:Y:S01]  /*111f0*/  SEL R11, RZ, 0x10, P6 ;  /* 0x00000010ff0b7807 */ /* 0x000fe20003000000 */
[----:B------:R-:W-:Y:S01]  /*11200*/  @!PT LDS RZ, [RZ] ;  /* 0x00000000fffff984 */ /* 0x000fe20000000800 */
[----:B------:R-:W-:Y:S01]  /*11210*/  @!PT LDS RZ, [RZ] ;  /* 0x00000000fffff984 */ /* 0x000fe20000000800 */
[----:B------:R-:W-:Y:S01]  /*11220*/  @!PT LDS RZ, [RZ] ;  /* 0x00000000fffff984 */ /* 0x000fe20000000800 */
[----:B------:R1:W-:Y:S01]  /*11230*/  LDGSTS.E.BYPASS.LTC128B.128 [R219+0x100], [R2.64], !P6 ;  /* 0x0010000002db7fae */ /* 0x0003e2000f101d46 */
[C---:B------:R-:W-:Y:S01]  /*11240*/  IMAD.X R7, R4.reuse, 0x1, R14, P1 ;  /* 0x0000000104077824 */ /* 0x040fe200008e060e */
[----:B------:R-:W-:Y:S02]  /*11250*/  SEL R10, RZ, 0x10, P2 ;  /* 0x00000010ff0a7807 */ /* 0x000fe40001000000 */
[----:B------:R-:W-:Y:S02]  /*11260*/  SEL R5, RZ, 0x10, P0 ;  /* 0x00000010ff057807 */ /* 0x000fe40000000000 */
[----:B------:R2:W-:Y:S01]  /*11270*/  LDGSTS.E.BYPASS.LTC128B.128 [R219+0x1100], [R6.64], !P2 ;  /* 0x0110000006db7fae */ /* 0x0005e2000d101d46 */
[----:B-1----:R-:W-:Y:S05]  /*11280*/  IADD3 R2, P1, R149, R22, RZ ;  /* 0x0000001695027210 */ /* 0x002fea0007f3e0ff */
[----:B------:R-:W-:Y:S05]  /*11290*/  IMAD.X R3, R4, 0x1, R15, P1 ;  /* 0x0000000104037824 */ /* 0x000fea00008e060f */
[----:B------:R1:W-:Y:S02]  /*112a0*/  LDGSTS.E.BYPASS.LTC128B.128 [R219+0x2100], [R2.64], !P0 ;  /* 0x0210000002db7fae */ /* 0x0003e4000c101d46 */
[----:B-1----:R-:W-:Y:S01]  /*112b0*/  MOV R2, 0x112e0 ;  /* 0x000112e000027802 */ /* 0x002fe20000000f00 */
[----:B------:R-:W-:Y:S02]  /*112c0*/  IMAD.MOV.U32 R3, RZ, RZ, 0x1c1f ;  /* 0x00001c1fff037424 */ /* 0x000fe400078e00ff */
[----:B--2---:R-:W-:Y:S05]  /*112d0*/  CALL.REL.NOINC `($__internal_4_$__cuda_sm70_shflsync_idx_p) ;  /* 0x00001ce000007944 */ /* 0x004fea0003c00000 */
[----:B------:R-:W-:Y:S01]  /*112e0*/  MOV R148, 0x1 ;  /* 0x0000000100947802 */ /* 0x000fe20000000f00 */
[----:B------:R-:W-:Y:S01]  /*112f0*/  IMAD.MOV.U32 R4, RZ, RZ, R149 ;  /* 0x000000ffff047224 */ /* 0x000fe200078e0095 */
[----:B------:R-:W-:Y:S01]  /*11300*/  MOV R3, 0x1c1f ;  /* 0x00001c1f00037802 */ /* 0x000fe20000000f00 */
[----:B------:R-:W-:Y:S01]  /*11310*/  IMAD.MOV.U32 R147, RZ, RZ, R12 ;  /* 0x000000ffff937224 */ /* 0x000fe200078e000c */
[----:B------:R-:W-:Y:S02]  /*11320*/  MOV R2, 0x11340 ;  /* 0x0001134000027802 */ /* 0x000fe40000000f00 */
[----:B------:R-:W-:Y:S05]  /*11330*/  CALL.REL.NOINC `($__internal_4_$__cuda_sm70_shflsync_idx_p) ;  /* 0x00001c8000007944 */ /* 0x000fea0003c00000 */
[----:B------:R-:W-:Y:S01]  /*11340*/  MOV R0, R149 ;  /* 0x0000009500007202 */ /* 0x000fe20000000f00 */
[----:B------:R-:W-:-:S05]  /*11350*/  BRA `(.L_x_676) ;  /* 0xffff4b0000007947 */ /* 0x000fca000383ffff */
.L_x_620:
[----:B------:R-:W-:Y:S01]  /*11360*/  MOV R148, RZ ;  /* 0x000000ff00947202 */ /* 0x000fe20000000f00 */
[----:B------:R-:W-:Y:S01]  /*11370*/  IMAD.MOV.U32 R147, RZ, RZ, R174 ;  /* 0x000000ffff937224 */ /* 0x000fe200078e00ae */
[----:B------:R-:W-:Y:S01]  /*11380*/  MOV R2, 0x113b0 ;  /* 0x000113b000027802 */ /* 0x000fe20000000f00 */
[----:B------:R-:W-:Y:S02]  /*11390*/  IMAD.MOV.U32 R3, RZ, RZ, 0x1c1f ;  /* 0x00001c1fff037424 */ /* 0x000fe400078e00ff */
[----:B------:R-:W-:Y:S05]  /*113a0*/  CALL.REL.NOINC `($__internal_4_$__cuda_sm70_shflsync_idx_p) ;  /* 0x00001c1000007944 */ /* 0x000fea0003c00000 */
[----:B------:R-:W-:Y:S01]  /*113b0*/  MOV R144, R149 ;  /* 0x0000009500907202 */ /* 0x000fe20000000f00 */
[----:B------:R-:W-:-:S05]  /*113c0*/  BRA `(.L_x_677) ;  /* 0xffff56c000007947 */ /* 0x000fca000383ffff */
.L_x_621:
[----:B------:R-:W-:Y:S01]  /*113d0*/  MOV R148, RZ ;  /* 0x000000ff00947202 */ /* 0x000fe20000000f00 */
[----:B------:R-:W-:Y:S01]  /*113e0*/  IMAD.MOV.U32 R147, RZ, RZ, R177 ;  /* 0x000000ffff937224 */ /* 0x000fe200078e00b1 */
[----:B------:R-:W-:Y:S01]  /*113f0*/  MOV R2, 0x11420 ;  /* 0x0001142000027802 */ /* 0x000fe20000000f00 */
[----:B------:R-:W-:Y:S02]  /*11400*/  IMAD.MOV.U32 R3, RZ, RZ, 0x1c1f ;  /* 0x00001c1fff037424 */ /* 0x000fe400078e00ff */
[----:B-12---:R-:W-:Y:S05]  /*11410*/  CALL.REL.NOINC `($__internal_4_$__cuda_sm70_shflsync_idx_p) ;  /* 0x00001ba000007944 */ /* 0x006fea0003c00000 */
        /* <DEDUP_REMOVED lines=32> */
.L_x_622:
[----:B------:R-:W-:Y:S01]  /*11620*/  MOV R3, 0x1c1f ;  /* 0x00001c1f00037802 */ /* 0x000fe20000000f00 */
[----:B------:R-:W-:Y:S01]  /*11630*/  IMAD.MOV.U32 R148, RZ, RZ, RZ ;  /* 0x000000ffff947224 */ /* 0x000fe200078e00ff */
[----:B------:R-:W-:Y:S02]  /*11640*/  MOV R2, 0x11660 ;  /* 0x0001166000027802 */ /* 0x000fe40000000f00 */
[----:B--2---:R-:W-:Y:S05]  /*11650*/  CALL.REL.NOINC `($__internal_4_$__cuda_sm70_shflsync_idx_p) ;  /* 0x0000196000007944 */ /* 0x004fea0003c00000 */
[----:B------:R-:W-:Y:S01]  /*11660*/  MOV R0, R149 ;  /* 0x0000009500007202 */ /* 0x000fe20000000f00 */
[----:B------:R-:W-:-:S05]  /*11670*/  BRA `(.L_x_679) ;  /* 0xffff57c000007947 */ /* 0x000fca000383ffff */
.L_x_623:
[----:B------:R-:W-:Y:S01]  /*11680*/  MOV R3, 0x1c1f ;  /* 0x00001c1f00037802 */ /* 0x000fe20000000f00 */
[----:B------:R-:W-:Y:S01]  /*11690*/  IMAD.MOV.U32 R148, RZ, RZ, 0x1 ;  /* 0x00000001ff947424 */ /* 0x000fe200078e00ff */
[----:B------:R-:W-:Y:S02]  /*116a0*/  MOV R2, 0x116c0 ;  /* 0x000116c000027802 */ /* 0x000fe40000000f00 */
[----:B-12---:R-:W-:Y:S05]  /*116b0*/  CALL.REL.NOINC `($__internal_4_$__cuda_sm70_shflsync_idx_p) ;  /* 0x0000190000007944 */ /* 0x006fea0003c00000 */
[----:B------:R-:W-:Y:S01]  /*116c0*/  MOV R2, 0x11910 ;  /* 0x0001191000027802 */ /* 0x000fe20000000f00 */
[----:B------:R-:W-:Y:S02]  /*116d0*/  IMAD.IADD R149, R144, 0x1, R149 ;  /* 0x0000000190957824 */ /* 0x000fe400078e0295 */
[----:B------:R-:W-:Y:S02]  /*116e0*/  IMAD.MOV.U32 R148, RZ, RZ, 0x2 ;  /* 0x00000002ff947424 */ /* 0x000fe400078e00ff */
[----:B------:R-:W-:Y:S01]  /*116f0*/  IMAD.MOV.U32 R3, RZ, RZ, 0x1c1f ;  /* 0x00001c1fff037424 */ /* 0x000fe200078e00ff */
[C---:B------:R-:W-:Y:S02]  /*11700*/  ISETP.GT.AND P6, PT, R149.reuse, RZ, PT ;  /* 0x000000ff9500720c */ /* 0x040fe40003fc4270 */
[C---:B------:R-:W-:Y:S02]  /*11710*/  ISETP.GT.AND P2, PT, R149.reuse, 0x1, PT ;  /* 0x000000019500780c */ /* 0x040fe40003f44270 */
[C---:B------:R-:W-:Y:S02]  /*11720*/  ISETP.GT.AND P1, PT, R149.reuse, 0x8, PT ;  /* 0x000000089500780c */ /* 0x040fe40003f24270 */
[----:B------:R-:W-:Y:S02]  /*11730*/  ISETP.GT.AND P0, PT, R149, 0x9, PT ;  /* 0x000000099500780c */ /* 0x000fe40003f04270 */
[----:B------:R-:W-:Y:S02]  /*11740*/  FSEL R16, R6, -INF , P6 ;  /* 0xff80000006107808 */ /* 0x000fe40003000000 */
[----:B------:R-:W-:Y:S02]  /*11750*/  FSEL R7, R7, -INF , P2 ;  /* 0xff80000007077808 */ /* 0x000fe40001000000 */
[----:B------:R-:W-:Y:S02]  /*11760*/  FSEL R18, R18, -INF , P1 ;  /* 0xff80000012127808 */ /* 0x000fe40000800000 */
[----:B------:R-:W-:Y:S02]  /*11770*/  FSEL R19, R19, -INF , P0 ;  /* 0xff80000013137808 */ /* 0x000fe40000000000 */
[C---:B------:R-:W-:Y:S02]  /*11780*/  ISETP.GT.AND P6, PT, R149.reuse, 0x10, PT ;  /* 0x000000109500780c */ /* 0x040fe40003fc4270 */
        /* <DEDUP_REMOVED lines=23> */
[----:B------:R-:W-:Y:S05]  /*11900*/  CALL.REL.NOINC `($__internal_4_$__cuda_sm70_shflsync_idx_p) ;  /* 0x000016b000007944 */ /* 0x000fea0003c00000 */
[----:B------:R-:W-:Y:S01]  /*11910*/  MOV R2, 0x11b60 ;  /* 0x00011b6000027802 */ /* 0x000fe20000000f00 */
[----:B------:R-:W-:Y:S02]  /*11920*/  IMAD.IADD R149, R144, 0x1, R149 ;  /* 0x0000000190957824 */ /* 0x000fe400078e0295 */
[----:B------:R-:W-:Y:S02]  /*11930*/  IMAD.MOV.U32 R148, RZ, RZ, 0x3 ;  /* 0x00000003ff947424 */ /* 0x000fe400078e00ff */
[----:B------:R-:W-:Y:S01]  /*11940*/  IMAD.MOV.U32 R3, RZ, RZ, 0x1c1f ;  /* 0x00001c1fff037424 */ /* 0x000fe200078e00ff */
[C---:B------:R-:W-:Y:S02]  /*11950*/  ISETP.GT.AND P6, PT, R149.reuse, RZ, PT ;  /* 0x000000ff9500720c */ /* 0x040fe40003fc4270 */
[C---:B------:R-:W-:Y:S02]  /*11960*/  ISETP.GT.AND P2, PT, R149.reuse, 0x1, PT ;  /* 0x000000019500780c */ /* 0x040fe40003f44270 */
[C---:B------:R-:W-:Y:S02]  /*11970*/  ISETP.GT.AND P1, PT, R149.reuse, 0x8, PT ;  /* 0x000000089500780c */ /* 0x040fe40003f24270 */
        /* <DEDUP_REMOVED lines=24> */
[----:B------:R-:W-:Y:S02]  /*11b00*/  ISETP.GT.AND P0, PT, R149, 0x39, PT ;  /* 0x000000399500780c */ /* 0x000fe40003f04270 */
[----:B------:R-:W-:Y:S02]  /*11b10*/  FSEL R250, R56, -INF , P6 ;  /* 0xff80000038fa7808 */ /* 0x000fe40003000000 */
[----:B------:R-:W-:Y:S02]  /*11b20*/  FSEL R249, R57, -INF , P2 ;  /* 0xff80000039f97808 */ /* 0x000fe40001000000 */
[----:B------:R-:W-:Y:S02]  /*11b30*/  FSEL R248, R60, -INF , P1 ;  /* 0xff8000003cf87808 */ /* 0x000fe40000800000 */
[----:B------:R-:W-:Y:S02]  /*11b40*/  FSEL R247, R61, -INF , P0 ;  /* 0xff8000003df77808 */ /* 0x000fe40000000000 */
[----:B------:R-:W-:Y:S05]  /*11b50*/  CALL.REL.NOINC `($__internal_4_$__cuda_sm70_shflsync_idx_p) ;  /* 0x0000146000007944 */ /* 0x000fea0003c00000 */
[----:B------:R-:W-:Y:S01]  /*11b60*/  FMNMX.FTZ R0, R16, R146, !PT ;  /* 0x0000009210007209 */ /* 0x000fe20007810000 */
[----:B------:R-:W-:Y:S01]  /*11b70*/  IMAD.IADD R144, R144, 0x1, R149 ;  /* 0x0000000190907824 */ /* 0x000fe200078e0295 */
[----:B------:R-:W-:Y:S01]  /*11b80*/  FMNMX.FTZ R4, R8, R150, !PT ;  /* 0x0000009608047209 */ /* 0x000fe20007810000 */
[----:B------:R-:W-:Y:S01]  /*11b90*/  IMAD.MOV.U32 R3, RZ, RZ, 0x2 ;  /* 0x00000002ff037424 */ /* 0x000fe200078e00ff */
[----:B------:R-:W-:Y:S02]  /*11ba0*/  FMNMX.FTZ R0, R7, R0, !PT ;  /* 0x0000000007007209 */ /* 0x000fe40007810000 */
        /* <DEDUP_REMOVED lines=97> */
[----:B------:R-:W-:Y:S02]  /*121c0*/  MOV R2, 0x121e0 ;  /* 0x000121e000027802 */ /* 0x000fe40000000f00 */
[----:B------:R-:W-:Y:S05]  /*121d0*/  CALL.REL.NOINC `($__internal_3_$__cuda_sm70_shflsync_bfly_p) ;  /* 0x00000d8000007944 */ /* 0x000fea0003c00000 */
[----:B------:R-:W-:Y:S01]  /*121e0*/  IMAD.MOV.U32 R3, RZ, RZ, 0x2 ;  /* 0x00000002ff037424 */ /* 0x000fe200078e00ff */
[----:B------:R-:W-:Y:S01]  /*121f0*/  FMNMX.FTZ R149, R144, R175, !PT ;  /* 0x000000af90957209 */ /* 0x000fe20007810000 */
[----:B------:R-:W-:Y:S01]  /*12200*/  IMAD.MOV.U32 R144, RZ, RZ, R0 ;  /* 0x000000ffff907224 */ /* 0x000fe200078e0000 */
        /* <DEDUP_REMOVED lines=24> */
[----:B------:R-:W-:Y:S01]  /*12390*/  MOV R3, R175 ;  /* 0x000000af00037202 */ /* 0x000fe20000000f00 */
[----:B------:R-:W-:-:S05]  /*123a0*/  BRA `(.L_x_680) ;  /* 0xffff580000007947 */ /* 0x000fca000383ffff */
.L_x_626:
[----:B-1--4-:R-:W-:Y:S01]  /*123b0*/  MOV R3, 0x1c1f ;  /* 0x00001c1f00037802 */ /* 0x012fe20000000f00 */
[----:B------:R-:W-:Y:S01]  /*123c0*/  IMAD.MOV.U32 R148, RZ, RZ, RZ ;  /* 0x000000ffff947224 */ /* 0x000fe200078e00ff */
[----:B------:R-:W-:Y:S02]  /*123d0*/  MOV R2, 0x123f0 ;  /* 0x000123f000027802 */ /* 0x000fe40000000f00 */
[----:B------:R-:W-:Y:S05]  /*123e0*/  CALL.REL.NOINC `($__internal_4_$__cuda_sm70_shflsync_idx_p) ;  /* 0x00000bd000007944 */ /* 0x000fea0003c00000 */
[----:B------:R-:W-:Y:S01]  /*123f0*/  MOV R3, R149 ;  /* 0x0000009500037202 */ /* 0x000fe20000000f00 */
[----:B------:R-:W-:-:S05]  /*12400*/  BRA `(.L_x_681) ;  /* 0xffff7bd000007947 */ /* 0x000fca000383ffff */
.L_x_629:
[----:B------:R-:W-:Y:S01]  /*12410*/  MOV R148, RZ ;  /* 0x000000ff00947202 */ /* 0x000fe20000000f00 */
[----:B------:R-:W-:Y:S01]  /*12420*/  IMAD.MOV.U32 R147, RZ, RZ, R174 ;  /* 0x000000ffff937224 */ /* 0x000fe200078e00ae */
[----:B------:R-:W-:Y:S01]  /*12430*/  MOV R2, 0x12460 ;  /* 0x0001246000027802 */ /* 0x000fe20000000f00 */
[----:B------:R-:W-:Y:S02]  /*12440*/  IMAD.MOV.U32 R3, RZ, RZ, 0x1c1f ;  /* 0x00001c1fff037424 */ /* 0x000fe400078e00ff */
[----:B------:R-:W-:Y:S05]  /*12450*/  CALL.REL.NOINC `($__internal_4_$__cuda_sm70_shflsync_idx_p) ;  /* 0x00000b6000007944 */ /* 0x000fea0003c00000 */
[----:B------:R-:W-:Y:S01]  /*12460*/  MOV R144, R149 ;  /* 0x0000009500907202 */ /* 0x000fe20000000f00 */
[----:B------:R-:W-:-:S05]  /*12470*/  BRA `(.L_x_682) ;  /* 0xffff886000007947 */ /* 0x000fca000383ffff */
.L_x_630:
[----:B------:R-:W-:Y:S01]  /*12480*/  MOV R148, RZ ;  /* 0x000000ff00947202 */ /* 0x000fe20000000f00 */
[----:B------:R-:W-:Y:S01]  /*12490*/  IMAD.MOV.U32 R147, RZ, RZ, R175 ;  /* 0x000000ffff937224 */ /* 0x000fe200078e00af */
[----:B------:R-:W-:Y:S01]  /*124a0*/  MOV R2, 0x124d0 ;  /* 0x000124d000027802 */ /* 0x000fe20000000f00 */
[----:B------:R-:W-:Y:S02]  /*124b0*/  IMAD.MOV.U32 R3, RZ, RZ, 0x1c1f ;  /* 0x00001c1fff037424 */ /* 0x000fe400078e00ff */
[----:B-12---:R-:W-:Y:S05]  /*124c0*/  CALL.REL.NOINC `($__internal_4_$__cuda_sm70_shflsync_idx_p) ;  /* 0x00000af000007944 */ /* 0x006fea0003c00000 */
[C---:B------:R-:W-:Y:S01]  /*124d0*/  IADD3 R2, -R217.reuse, 0x10, RZ ;  /* 0x00000010d9027810 */ /* 0x040fe20007ffe1ff */
[----:B------:R-:W-:Y:S01]  /*124e0*/  IMAD.MOV.U32 R148, RZ, RZ, 0x1 ;  /* 0x00000001ff947424 */ /* 0x000fe200078e00ff */
[----:B------:R-:W-:Y:S02]  /*124f0*/  ISETP.NE.U32.AND P0, PT, R217, RZ, PT ;  /* 0x000000ffd900720c */ /* 0x000fe40003f05070 */
[----:B------:R-:W-:Y:S04]  /*12500*/  LOP3.LUT R2, R2, 0xf, RZ, 0xc0, !PT ;  /* 0x0000000f02027812 */ /* 0x000fe800078ec0ff */
[----:B------:R-:W-:Y:S04]  /*12510*/  IADD3 R2, P6, P5, R2, R149, R181 ;  /* 0x0000009502027210 */ /* 0x000fe80007dde0b5 */
[----:B------:R-:W-:Y:S05]  /*12520*/  IADD3.X R3, RZ, R144, R178, P6, P5 ;  /* 0x00000090ff037210 */ /* 0x000fea00037ea4b2 */
[----:B------:R-:W-:Y:S01]  /*12530*/  @!PT LDS RZ, [RZ] ;  /* 0x00000000fffff984 */ /* 0x000fe20000000800 */
[----:B------:R-:W-:Y:S01]  /*12540*/  @!PT LDS RZ, [RZ] ;  /* 0x00000000fffff984 */ /* 0x000fe20000000800 */
[----:B------:R-:W-:Y:S01]  /*12550*/  @!PT LDS RZ, [RZ] ;  /* 0x00000000fffff984 */ /* 0x000fe20000000800 */
[----:B------:R1:W-:Y:S01]  /*12560*/  LDGSTS.E.BYPASS.LTC128B.128.ZFILL [R219+0x3100], [R2.64], P0 ;  /* 0x0310000002db7fae */ /* 0x0003e20008141d46 */
[C---:B------:R-:W-:Y:S05]  /*12570*/  IADD3 R146, P0, R149.reuse, R179, RZ ;  /* 0x000000b395927210 */ /* 0x040fea0007f1e0ff */
[C---:B------:R-:W-:Y:S05]  /*12580*/  IMAD.X R147, R144.reuse, 0x1, R176, P0 ;  /* 0x0000000190937824 */ /* 0x040fea00000e06b0 */
[----:B------:R2:W-:Y:S01]  /*12590*/  LDGSTS.E.BYPASS.LTC128B.128 [R219+0x4100], [R146.64], !P2 ;  /* 0x0410000092db7fae */ /* 0x0005e2000d101d46 */
[----:B-1----:R-:W-:Y:S05]  /*125a0*/  IADD3 R2, P0, R149, R180, RZ ;  /* 0x000000b495027210 */ /* 0x002fea0007f1e0ff */
[----:B------:R-:W-:Y:S05]  /*125b0*/  IMAD.X R3, R144, 0x1, R177, P0 ;  /* 0x0000000190037824 */ /* 0x000fea00000e06b1 */
[----:B------:R1:W-:Y:S01]  /*125c0*/  LDGSTS.E.BYPASS.LTC128B.128 [R219+0x5100], [R2.64], !P1 ;  /* 0x0510000002db7fae */ /* 0x0003e2000c901d46 */
[----:B--2---:R-:W-:Y:S01]  /*125d0*/  IMAD.MOV.U32 R147, RZ, RZ, R174 ;  /* 0x000000ffff937224 */ /* 0x004fe200078e00ae */
[----:B-1----:R-:W-:Y:S01]  /*125e0*/  MOV R2, 0x12610 ;  /* 0x0001261000027802 */ /* 0x002fe20000000f00 */
[----:B------:R-:W-:Y:S02]  /*125f0*/  IMAD.MOV.U32 R3, RZ, RZ, 0x1c1f ;  /* 0x00001c1fff037424 */ /* 0x000fe400078e00ff */
[----:B------:R-:W-:Y:S05]  /*12600*/  CALL.REL.NOINC `($__internal_4_$__cuda_sm70_shflsync_idx_p) ;  /* 0x000009b000007944 */ /* 0x000fea0003c00000 */
        /* <DEDUP_REMOVED lines=8> */
.L_x_631:
[----:B------:R-:W-:Y:S02]  /*12690*/  MOV R3, 0x2 ;  /* 0x0000000200037802 */ /* 0x000fe40000000f00 */
[----:B------:R-:W-:Y:S02]  /*126a0*/  MOV R2, 0x126c0 ;  /* 0x000126c000027802 */ /* 0x000fe40000000f00 */
[----:B-1----:R-:W-:Y:S05]  /*126b0*/  CALL.REL.NOINC `($__internal_3_$__cuda_sm70_shflsync_bfly_p) ;  /* 0x000008a000007944 */ /* 0x002fea0003c00000 */
        /* <DEDUP_REMOVED lines=33> */
.L_x_633:
[----:B------:R2:W5:Y:S01]  /*128d0*/  LDL R144, [R1+0x4] ;  /* 0x0000040001907983 */ /* 0x0005620000100800 */
[----:B-1----:R-:W-:-:S02]  /*128e0*/  MOV R3, 0x2 ;  /* 0x0000000200037802 */ /* 0x002fc40000000f00 */
[----:B------:R-:W-:Y:S02]  /*128f0*/  MOV R2, 0x12910 ;  /* 0x0001291000027802 */ /* 0x000fe40000000f00 */
[----:B--2--5:R-:W-:Y:S05]  /*12900*/  CALL.REL.NOINC `($__internal_3_$__cuda_sm70_shflsync_bfly_p) ;  /* 0x0000065000007944 */ /* 0x024fea0003c00000 */
[----:B------:R-:W-:Y:S01]  /*12910*/  MOV R4, R175 ;  /* 0x000000af00047202 */ /* 0x000fe20000000f00 */
[----:B------:R-:W-:Y:S05]  /*12920*/  BRA `(.L_x_685) ;  /* 0xffffa8c000007947 */ /* 0x000fea000383ffff */
.L_x_634:
[----:B------:R-:W-:Y:S01]  /*12930*/  IMAD.MOV.U32 R144, RZ, RZ, R4 ;  /* 0x000000ffff907224 */ /* 0x000fe200078e0004 */
[----:B------:R-:W-:Y:S02]  /*12940*/  MOV R3, 0x1 ;  /* 0x0000000100037802 */ /* 0x000fe40000000f00 */
[----:B------:R-:W-:Y:S02]  /*12950*/  MOV R2, 0x12970 ;  /* 0x0001297000027802 */ /* 0x000fe40000000f00 */
[----:B------:R-:W-:Y:S05]  /*12960*/  CALL.REL.NOINC `($__internal_3_$__cuda_sm70_shflsync_bfly_p) ;  /* 0x000005f000007944 */ /* 0x000fea0003c00000 */
[----:B------:R1:W5:Y:S01]  /*12970*/  LDL R144, [R1+0x10] ;  /* 0x0000100001907983 */ /* 0x0003620000100800 */
[----:B------:R-:W-:Y:S01]  /*12980*/  FADD.FTZ R4, R4, R175 ;  /* 0x000000af04047221 */ /* 0x000fe20000010000 */
[----:B------:R-:W-:Y:S02]  /*12990*/  MOV R3, 0x2 ;  /* 0x0000000200037802 */ /* 0x000fe40000000f00 */
[----:B------:R-:W-:Y:S02]  /*129a0*/  MOV R2, 0x129c0 ;  /* 0x000129c000027802 */ /* 0x000fe40000000f00 */
[----:B-1---5:R-:W-:Y:S05]  /*129b0*/  CALL.REL.NOINC `($__internal_3_$__cuda_sm70_shflsync_bfly_p) ;  /* 0x000005a000007944 */ /* 0x022fea0003c00000 */
[----:B------:R-:W2:Y:S01]  /*129c0*/  LDL.LU R0, [R1+0x10] ;  /* 0x0000100001007983 */ /* 0x000ea20000300800 */
[----:B------:R-:W-:Y:S02]  /*129d0*/  MOV R3, 0x1 ;  /* 0x0000000100037802 */ /* 0x000fe40000000f00 */
[----:B------:R-:W-:Y:S01]  /*129e0*/  MOV R2, 0x12a20 ;  /* 0x00012a2000027802 */ /* 0x000fe20000000f00 */
[----:B--2---:R-:W-:-:S05]  /*129f0*/  FADD.FTZ R5, R0, R175 ;  /* 0x000000af00057221 */ /* 0x004fca0000010000 */
[----:B------:R-:W-:Y:S02]  /*12a00*/  MOV R144, R5 ;  /* 0x0000000500907202 */ /* 0x000fe40000000f00 */
        /* <DEDUP_REMOVED lines=23> */
[----:B------:R-:W-:Y:S05]  /*12b80*/  BRA `(.L_x_686) ;  /* 0xffffa79000007947 */ /* 0x000fea000383ffff */
.L_x_649:
[----:B------:R-:W-:Y:S01]  /*12b90*/  IMAD.MOV.U32 R147, RZ, RZ, R5 ;  /* 0x000000ffff937224 */ /* 0x000fe200078e0005 */
[----:B------:R-:W-:Y:S01]  /*12ba0*/  MOV R148, RZ ;  /* 0x000000ff00947202 */ /* 0x000fe20000000f00 */
[----:B------:R-:W-:Y:S01]  /*12bb0*/  IMAD.MOV.U32 R3, RZ, RZ, 0x1c1f ;  /* 0x00001c1fff037424 */ /* 0x000fe200078e00ff */
[----:B------:R-:W-:Y:S02]  /*12bc0*/  MOV R2, 0x12be0 ;  /* 0x00012be000027802 */ /* 0x000fe40000000f00 */
[----:B------:R-:W-:Y:S05]  /*12bd0*/  CALL.REL.NOINC `($__internal_4_$__cuda_sm70_shflsync_idx_p) ;  /* 0x000003e000007944 */ /* 0x000fea0003c00000 */
[----:B------:R-:W-:Y:S01]  /*12be0*/  MOV R4, R149 ;  /* 0x0000009500047202 */ /* 0x000fe20000000f00 */
[----:B------:R-:W-:Y:S05]  /*12bf0*/  BRA `(.L_x_687) ;  /* 0xffffc89000007947 */ /* 0x000fea000383ffff */
.L_x_650:
[----:B------:R-:W-:Y:S01]  /*12c00*/  IMAD.MOV.U32 R147, RZ, RZ, R11 ;  /* 0x000000ffff937224 */ /* 0x000fe200078e000b */
[----:B------:R-:W-:Y:S01]  /*12c10*/  MOV R148, RZ ;  /* 0x000000ff00947202 */ /* 0x000fe20000000f00 */
[----:B------:R-:W-:Y:S01]  /*12c20*/  IMAD.MOV.U32 R3, RZ, RZ, 0x1c1f ;  /* 0x00001c1fff037424 */ /* 0x000fe200078e00ff */
[----:B------:R-:W-:Y:S02]  /*12c30*/  MOV R2, 0x12c50 ;  /* 0x00012c5000027802 */ /* 0x000fe40000000f00 */
[----:B-12---:R-:W-:Y:S05]  /*12c40*/  CALL.REL.NOINC `($__internal_4_$__cuda_sm70_shflsync_idx_p) ;  /* 0x0000037000007944 */ /* 0x006fea0003c00000 */
[----:B------:R-:W-:Y:S01]  /*12c50*/  MOV R0, R149 ;  /* 0x0000009500007202 */ /* 0x000fe20000000f00 */
[----:B------:R-:W-:Y:S05]  /*12c60*/  BRA `(.L_x_688) ;  /* 0xffffc84000007947 */ /* 0x000fea000383ffff */
.L_x_653:
[----:B------:R-:W-:Y:S01]  /*12c70*/  IMAD.MOV.U32 R147, RZ, RZ, R5 ;  /* 0x000000ffff937224 */ /* 0x000fe200078e0005 */
[----:B------:R-:W-:Y:S01]  /*12c80*/  MOV R148, 0x1 ;  /* 0x0000000100947802 */ /* 0x000fe20000000f00 */
[----:B-1----:R-:W-:Y:S01]  /*12c90*/  IMAD.MOV.U32 R3, RZ, RZ, 0x1c1f ;  /* 0x00001c1fff037424 */ /* 0x002fe200078e00ff */
[----:B------:R-:W-:-:S02]  /*12ca0*/  MOV R2, 0x12cc0 ;  /* 0x00012cc000027802 */ /* 0x000fc40000000f00 */
[----:B--234-:R-:W-:Y:S05]  /*12cb0*/  CALL.REL.NOINC `($__internal_4_$__cuda_sm70_shflsync_idx_p) ;  /* 0x0000030000007944 */ /* 0x01cfea0003c00000 */
        /* <DEDUP_REMOVED lines=8> */
.L_x_656:
[----:B------:R-:W-:Y:S01]  /*12d40*/  IMAD.MOV.U32 R147, RZ, RZ, R5 ;  /* 0x000000ffff937224 */ /* 0x000fe200078e0005 */
[----:B------:R-:W-:Y:S01]  /*12d50*/  MOV R148, 0x2 ;  /* 0x0000000200947802 */ /* 0x000fe20000000f00 */
[----:B-1----:R-:W-:Y:S01]  /*12d60*/  IMAD.MOV.U32 R3, RZ, RZ, 0x1c1f ;  /* 0x00001c1fff037424 */ /* 0x002fe200078e00ff */
[----:B------:R-:W-:Y:S02]  /*12d70*/  MOV R2, 0x12d90 ;  /* 0x00012d9000027802 */ /* 0x000fe40000000f00 */
[----:B--234-:R-:W-:Y:S05]  /*12d80*/  CALL.REL.NOINC `($__internal_4_$__cuda_sm70_shflsync_idx_p) ;  /* 0x0000023000007944 */ /* 0x01cfea0003c00000 */
[----:B------:R-:W-:Y:S01]  /*12d90*/  MOV R4, R149 ;  /* 0x0000009500047202 */ /* 0x000fe20000000f00 */
[----:B------:R-:W-:Y:S05]  /*12da0*/  BRA `(.L_x_690) ;  /* 0xffffca8000007947 */ /* 0x000fea000383ffff */
.L_x_657:
[----:B------:R-:W-:Y:S01]  /*12db0*/  IMAD.MOV.U32 R147, RZ, RZ, R11 ;  /* 0x000000ffff937224 */ /* 0x000fe200078e000b */
[----:B------:R-:W-:Y:S01]  /*12dc0*/  MOV R148, 0x2 ;  /* 0x0000000200947802 */ /* 0x000fe20000000f00 */
[----:B-1----:R-:W-:Y:S01]  /*12dd0*/  IMAD.MOV.U32 R3, RZ, RZ, 0x1c1f ;  /* 0x00001c1fff037424 */ /* 0x002fe200078e00ff */
[----:B------:R-:W-:Y:S02]  /*12de0*/  MOV R2, 0x12e00 ;  /* 0x00012e0000027802 */ /* 0x000fe40000000f00 */
[----:B--234-:R-:W-:Y:S05]  /*12df0*/  CALL.REL.NOINC `($__internal_4_$__cuda_sm70_shflsync_idx_p) ;  /* 0x000001c000007944 */ /* 0x01cfea0003c00000 */
[----:B------:R-:W-:Y:S01]  /*12e00*/  MOV R0, R149 ;  /* 0x0000009500007202 */ /* 0x000fe20000000f00 */
[----:B------:R-:W-:Y:S05]  /*12e10*/  BRA `(.L_x_691) ;  /* 0xffffca3000007947 */ /* 0x000fea000383ffff */
.L_x_660:
        /* <DEDUP_REMOVED lines=13> */
.L_x_662:
[----:B------:R-:W-:Y:S01]  /*12ef0*/  IMAD.MOV.U32 R147, RZ, RZ, R64 ;  /* 0x000000ffff937224 */ /* 0x000fe200078e0040 */
[----:B------:R-:W-:Y:S01]  /*12f00*/  MOV R148, RZ ;  /* 0x000000ff00947202 */ /* 0x000fe20000000f00 */
[----:B-1----:R-:W-:Y:S01]  /*12f10*/  IMAD.MOV.U32 R3, RZ, RZ, 0x1f ;  /* 0x0000001fff037424 */ /* 0x002fe200078e00ff */
[----:B------:R-:W-:Y:S02]  /*12f20*/  MOV R2, 0x12f40 ;  /* 0x00012f4000027802 */ /* 0x000fe40000000f00 */
[----:B--23--:R-:W-:Y:S05]  /*12f30*/  CALL.REL.NOINC `($__internal_4_$__cuda_sm70_shflsync_idx_p) ;  /* 0x0000008000007944 */ /* 0x00cfea0003c00000 */
[----:B------:R-:W-:Y:S01]  /*12f40*/  MOV R0, R149 ;  /* 0x0000009500007202 */ /* 0x000fe20000000f00 */
[----:B------:R-:W-:Y:S05]  /*12f50*/  BRA `(.L_x_693) ;  /* 0xffffcc7000007947 */ /* 0x000fea000383ffff */
        .weak           $__internal_3_$__cuda_sm70_shflsync_bfly_p
        .type           $__internal_3_$__cuda_sm70_shflsync_bfly_p,@function
        .size           $__internal_3_$__cuda_sm70_shflsync_bfly_p,($__internal_4_$__cuda_sm70_shflsync_idx_p - $__internal_3_$__cuda_sm70_shflsync_bfly_p)
$__internal_3_$__cuda_sm70_shflsync_bfly_p:
[----:B------:R-:W-:Y:S02]  /*12f60*/  MOV R175, 0x1f ;  /* 0x0000001f00af7802 */ /* 0x000fe40000000f00 */
[----:B------:R-:W-:-:S04]  /*12f70*/  MOV R180, 0xffffffff ;  /* 0xffffffff00b47802 */ /* 0x000fc80000000f00 */
[----:B------:R-:W-:Y:S04]  /*12f80*/  WARPSYNC R180 ;  /* 0x000000b400007348 */ /* 0x000fe80003800000 */
[----:B------:R1:W2:Y:S02]  /*12f90*/  SHFL.BFLY PT, R175, R144, R3, R175 ;  /* 0x0c00000390af7389 */ /* 0x0002a400000e00af */
[----:B-1----:R-:W-:-:S04]  /*12fa0*/  MOV R3, 0x0 ;  /* 0x0000000000037802 */ /* 0x002fc80000000f00 */
[----:B--2---:R-:W-:Y:S05]  /*12fb0*/  RET.REL.NODEC R2 `(_ZN7cutlass13device_kernelIN5flash19enable_sm80_to_sm89INS1_16FlashAttnFwdSm80INS1_25CollectiveMainloopFwdSm80ILi4ELi1ELb0EN4cute5tupleIJNS5_1CILi128EEENS7_ILi64EEENS7_ILi96EEEEEELi96ENS_6half_tEfNS_4arch4Sm80ELb1ELb0ELb0ELb0ELb1ELb0ELb1ELb0EEENS1_21CollectiveEpilogueFwdINS6_IJS8_SA_S9_EEENS6_IJNS7_ILi1EEESI_SI_EEESC_SE_Li128ELb0ELb1ELb0ELb0EEENS1_30DynamicPersistentTileSchedulerILi128ELi128ELb0ELb1ELb0EEEEEEEEEvNT_6ParamsE) ;  /* 0xfffed04002007950 */ /* 0x004fea0003c3ffff */
        .weak           $__internal_4_$__cuda_sm70_shflsync_idx_p
        .type           $__internal_4_$__cuda_sm70_shflsync_idx_p,@function
        .size           $__internal_4_$__cuda_sm70_shflsync_idx_p,(.L_x_864 - $__internal_4_$__cuda_sm70_shflsync_idx_p)
$__internal_4_$__cuda_sm70_shflsync_idx_p:
[----:B------:R-:W-:-:S04]  /*12fc0*/  MOV R149, 0xffffffff ;  /* 0xffffffff00957802 */ /* 0x000fc80000000f00 */
[----:B------:R-:W-:Y:S04]  /*12fd0*/  WARPSYNC R149 ;  /* 0x0000009500007348 */ /* 0x000fe80003800000 */
[----:B------:R1:W2:Y:S02]  /*12fe0*/  SHFL.IDX PT, R149, R147, R148, R3 ;  /* 0x0000009493957389 */ /* 0x0002a400000e0003 */
[----:B-1----:R-:W-:-:S04]  /*12ff0*/  MOV R3, 0x0 ;  /* 0x0000000000037802 */ /* 0x002fc80000000f00 */
[----:B--2---:R-:W-:Y:S05]  /*13000*/  RET.REL.NODEC R2 `(_ZN7cutlass13device_kernelIN5flash19enable_sm80_to_sm89INS1_16FlashAttnFwdSm80INS1_25CollectiveMainloopFwdSm80ILi4ELi1ELb0EN4cute5tupleIJNS5_1CILi128EEENS7_ILi64EEENS7_ILi96EEEEEELi96ENS_6half_tEfNS_4arch4Sm80ELb1ELb0ELb0ELb0ELb1ELb0ELb1ELb0EEENS1_21CollectiveEpilogueFwdINS6_IJS8_SA_S9_EEENS6_IJNS7_ILi1EEESI_SI_EEESC_SE_Li128ELb0ELb1ELb0ELb0EEENS1_30DynamicPersistentTileSchedulerILi128ELi128ELb0ELb1ELb0EEEEEEEEEvNT_6ParamsE) ;  /* 0xfffecff002007950 */ /* 0x004fea0003c3ffff */
.L_x_694:
        /* <DEDUP_REMOVED lines=15> */
.L_x_864:


//--------------------- .text._ZN7cutlass13device_kernelIN5flash19enable_sm80_to_sm89INS1_16FlashAttnFwdSm80INS1_25CollectiveMainloopFwdSm80ILi4ELi1ELb0EN4cute5tupleIJNS5_1CILi128EEENS7_ILi64EEENS7_ILi96EEEEEELi96ENS_6half_tEfNS_4arch4Sm80ELb1ELb0ELb0ELb1ELb1ELb0ELb1ELb0EEENS1_21CollectiveEpilogueFwdINS6_IJS8_SA_S9_EEENS6_IJNS7_ILi1EEESI_SI_EEESC_SE_Li128ELb1ELb1ELb0ELb0EEENS1_19SingleTileSchedulerILb1ELb0ELb1ELi128EEEEEEEEEvNT_6ParamsE --------------------------
	.section	.text._ZN7cutlass13device_kernelIN5flash19enable_sm80_to_sm89INS1_16FlashAttnFwdSm80INS1_25CollectiveMainloopFwdSm80ILi4ELi1ELb0EN4cute5tupleIJNS5_1CILi128EEENS7_ILi64EEENS7_ILi96EEEEEELi96ENS_6half_tEfNS_4arch4Sm80ELb1ELb0ELb0ELb1ELb1ELb0ELb1ELb0EEENS1_21CollectiveEpilogueFwdINS6_IJS8_SA_S9_EEENS6_IJNS7_ILi1EEESI_SI_EEESC_SE_Li128ELb1ELb1ELb0ELb0EEENS1_19SingleTileSchedulerILb1ELb0ELb1ELi128EEEEEEEEEvNT_6ParamsE,"ax",@progbits
	.sectioninfo	@"SHI_REGISTERS=255"
	.align	128
.text._ZN7cutlass13device_kernelIN5flash19enable_sm80_to_sm89INS1_16FlashAttnFwdSm80INS1_25CollectiveMainloopFwdSm80ILi4ELi1ELb0EN4cute5tupleIJNS5_1CILi128EEENS7_ILi64EEENS7_ILi96EEEEEELi96ENS_6half_tEfNS_4arch4Sm80ELb1ELb0ELb0ELb1ELb1ELb0ELb1ELb0EEENS1_21CollectiveEpilogueFwdINS6_IJS8_SA_S9_EEENS6_IJNS7_ILi1EEESI_SI_EEESC_SE_Li128ELb1ELb1ELb0ELb0EEENS1_19SingleTileSchedulerILb1ELb0ELb1ELi128EEEEEEEEEvNT_6ParamsE:
        .type           _ZN7cutlass13device_kernelIN5flash19enable_sm80_to_sm89INS1_16FlashAttnFwdSm80INS1_25CollectiveMainloopFwdSm80ILi4ELi1ELb0EN4cute5tupleIJNS5_1CILi128EEENS7_ILi64EEENS7_ILi96EEEEEELi96ENS_6half_tEfNS_4arch4Sm80ELb1ELb0ELb0ELb1ELb1ELb0ELb1ELb0EEENS1_21CollectiveEpilogueFwdINS6_IJS8_SA_S9_EEENS6_IJNS7_ILi1EEESI_SI_EEESC_SE_Li128ELb1ELb1ELb0ELb0EEENS1_19SingleTileSchedulerILb1ELb0ELb1ELi128EEEEEEEEEvNT_6ParamsE,@function
        .size           _ZN7cutlass13device_kernelIN5flash19enable_sm80_to_sm89INS1_16FlashAttnFwdSm80INS1_25CollectiveMainloopFwdSm80ILi4ELi1ELb0EN4cute5tupleIJNS5_1CILi128EEENS7_ILi64EEENS7_ILi96EEEEEELi96ENS_6half_tEfNS_4arch4Sm80ELb1ELb0ELb0ELb1ELb1ELb0ELb1ELb0EEENS1_21CollectiveEpilogueFwdINS6_IJS8_SA_S9_EEENS6_IJNS7_ILi1EEESI_SI_EEESC_SE_Li128ELb1ELb1ELb0ELb0EEENS1_19SingleTileSchedulerILb1ELb0ELb1ELi128EEEEEEEEEvNT_6ParamsE,(.L_x_867 - _ZN7cutlass13device_kernelIN5flash19enable_sm80_to_sm89INS1_16FlashAttnFwdSm80INS1_25CollectiveMainloopFwdSm80ILi4ELi1ELb0EN4cute5tupleIJNS5_1CILi128EEENS7_ILi64EEENS7_ILi96EEEEEELi96ENS_6half_tEfNS_4arch4Sm80ELb1ELb0ELb0ELb1ELb1ELb0ELb1ELb0EEENS1_21CollectiveEpilogueFwdINS6_IJS8_SA_S9_EEENS6_IJNS7_ILi1EEESI_SI_EEESC_SE_Li128ELb1ELb1ELb0ELb0EEENS1_19SingleTileSchedulerILb1ELb0ELb1ELi128EEEEEEEEEvNT_6ParamsE)
        .other          _ZN7cutlass13device_kernelIN5flash19enable_sm80_to_sm89INS1_16FlashAttnFwdSm80INS1_25CollectiveMainloopFwdSm80ILi4ELi1ELb0EN4cute5tupleIJNS5_1CILi128EEENS7_ILi64EEENS7_ILi96EEEEEELi96ENS_6half_tEfNS_4arch4Sm80ELb1ELb0ELb0ELb1ELb1ELb0ELb1ELb0EEENS1_21CollectiveEpilogueFwdINS6_IJS8_SA_S9_EEENS6_IJNS7_ILi1EEESI_SI_EEESC_SE_Li128ELb1ELb1ELb0ELb0EEENS1_19SingleTileSchedulerILb1ELb0ELb1ELi128EEEEEEEEEvNT_6ParamsE,@"STO_CUDA_ENTRY STV_DEFAULT"
_ZN7cutlass13device_kernelIN5flash19enable_sm80_to_sm89INS1_16FlashAttnFwdSm80INS1_25CollectiveMainloopFwdSm80ILi4ELi1ELb0EN4cute5tupleIJNS5_1CILi128EEENS7_ILi64EEENS7_ILi96EEEEEELi96ENS_6half_tEfNS_4arch4Sm80ELb1ELb0ELb0ELb1ELb1ELb0ELb1ELb0EEENS1_21CollectiveEpilogueFwdINS6_IJS8_SA_S9_EEENS6_IJNS7_ILi1EEESI_SI_EEESC_SE_Li128ELb1ELb1ELb0ELb0EEENS1_19SingleTileSchedulerILb1ELb0ELb1ELi128EEEEEEEEEvNT_6ParamsE:
[----:B------:R-:W-:Y:S02]  /*0000*/  MOV R1, c[0x0][0x28] ;  /* 0x00000a0000017a02 */ /* 0x000fe40000000f00 */
[----:B------:R-:W1:Y:S01]  /*0010*/  S2R R143, SR_TID.X ;  /* 0x00000000008f7919 */ /* 0x000e620000002100 */
[----:B------:R-:W2:Y:S01]  /*0020*/  S2UR UR13, SR_CTAID.Z ;  /* 0x00000000000d79c3 */ /* 0x000ea20000002700 */
[----:B------:R-:W-:Y:S01]  /*0030*/  UMOV UR17, 0x4 ;  /* 0x0000000400117882 */ /* 0x000fe20000000000 */
[----:B------:R-:W-:Y:S01]  /*0040*/  IADD3 R1, R1, -0x50, RZ ;  /* 0xffffffb001017810 */ /* 0x000fe20007ffe0ff */
[----:B------:R-:W-:Y:S02]  /*0050*/  ULDC.64 UR4, c[0x0][0x568] ;  /* 0x00015a0000047ab9 */ /* 0x000fe40000000a00 */
[----:B------:R-:W-:-:S03]  /*0060*/  ULDC.64 UR14, c[0x0][0x118] ;  /* 0x00004600000e7ab9 */ /* 0x000fc60000000a00 */
[----:B------:R-:W3:Y:S01]  /*0070*/  S2UR UR10, SR_CTAID.X ;  /* 0x00000000000a79c3 */ /* 0x000ee20000002500 */
[----:B-1----:R-:W-:Y:S01]  /*0080*/  SHF.R.U32.HI R0, RZ, 0x5, R143 ;  /* 0x00000005ff007819 */ /* 0x002fe2000001168f */
[----:B--2---:R-:W-:-:S05]  /*0090*/  UIMAD.WIDE UR4, UR13, UR17, UR4 ;  /* 0x000000110d0472a5 */ /* 0x004fca000f8e0204 */
[----:B------:R-:W1:Y:S02]  /*00a0*/  SHFL.IDX PT, R0, R0, RZ, 0x1f ;  /* 0x00001fff00007589 */ /* 0x000e6400000e0000 */
[----:B-1----:R-:W-:-:S13]  /*00b0*/  ISETP.NE.AND P0, PT, R0, RZ, PT ;  /* 0x000000ff0000720c */ /* 0x002fda0003f05270 */
[----:B---3--:R-:W-:Y:S05]  /*00c0*/  @!P0 BRA `(.L_x_695) ;  /* 0x000001c000008947 */ /* 0x008fea0003800000 */
[----:B------:R-:W-:-:S04]  /*00d0*/  ISETP.NE.U32.AND P0, PT, RZ, c[0x0][0x568], PT ;  /* 0x00015a00ff007a0c */ /* 0x000fc80003f05070 */
[----:B------:R-:W-:-:S13]  /*00e0*/  ISETP.NE.AND.EX P0, PT, RZ, c[0x0][0x56c], PT, P0 ;  /* 0x00015b00ff007a0c */ /* 0x000fda0003f05300 */
[----:B------:R-:W-:Y:S05]  /*00f0*/  @!P0 BRA `(.L_x_696) ;  /* 0x0000005000008947 */ /* 0x000fea0003800000 */
[----:B------:R-:W-:Y:S02]  /*0100*/  MOV R2, UR4 ;  /* 0x0000000400027c02 */ /* 0x000fe40008000f00 */
[----:B------:R-:W-:-:S05]  /*0110*/  MOV R3, UR5 ;  /* 0x0000000500037c02 */ /* 0x000fca0008000f00 */
[----:B------:R-:W2:Y:S02]  /*0120*/  LDG.E R0, [R2.64] ;  /* 0x0000000e02007981 */ /* 0x000ea4000c1e1900 */
[----:B--2---:R1:W2:Y:S02]  /*0130*/  R2UR UR5, R0 ;  /* 0x00000000000573c2 */ /* 0x0042a400000e0000 */
[----:B-12---:R-:W-:Y:S05]  /*0140*/  BRA `(.L_x_697) ;  /* 0x000000e000007947 */ /* 0x006fea0003800000 */
.L_x_696:
[----:B------:R-:W-:-:S04]  /*0150*/  ISETP.NE.U32.AND P0, PT, RZ, c[0x0][0x560], PT ;  /* 0x00015800ff007a0c */ /* 0x000fc80003f05070 */
[----:B------:R-:W-:-:S13]  /*0160*/  ISETP.NE.AND.EX P0, PT, RZ, c[0x0][0x564], PT, P0 ;  /* 0x00015900ff007a0c */ /* 0x000fda0003f05300 */
[----:B------:R-:W-:Y:S05]  /*0170*/  @!P0 BRA `(.L_x_698) ;  /* 0x000000a000008947 */ /* 0x000fea0003800000 */
[----:B------:R-:W-:Y:S02]  /*0180*/  ULDC.64 UR4, c[0x0][0x560] ;  /* 0x0001580000047ab9 */ /* 0x000fe40000000a00 */
[----:B------:R-:W-:-:S06]  /*0190*/  UIMAD.WIDE UR4, UR13, UR17, UR4 ;  /* 0x000000110d0472a5 */ /* 0x000fcc000f8e0204 */
[----:B------:R-:W-:Y:S02]  /*01a0*/  MOV R2, UR4 ;  /* 0x0000000400027c02 */ /* 0x000fe40008000f00 */
[----:B------:R-:W-:-:S05]  /*01b0*/  MOV R3, UR5 ;  /* 0x0000000500037c02 */ /* 0x000fca0008000f00 */
[----:B------:R1:W2:Y:S04]  /*01c0*/  LDG.E R0, [R2.64] ;  /* 0x0000000e02007981 */ /* 0x0002a8000c1e1900 */
[----:B-1----:R-:W3:Y:S01]  /*01d0*/  LDG.E R2, [R2.64+0x4] ;  /* 0x0000040e02027981 */ /* 0x002ee2000c1e1900 */
[----:B--2---:R-:W1:Y:S08]  /*01e0*/  R2UR UR4, R0 ;  /* 0x00000000000473c2 */ /* 0x004e7000000e0000 */
[----:B---3--:R-:W1:Y:S02]  /*01f0*/  R2UR UR5, R2 ;  /* 0x00000000020573c2 */ /* 0x008e6400000e0000 */
[----:B-1----:R-:W-:Y:S01]  /*0200*/  UIADD3 UR5, -UR4, UR5, URZ ;  /* 0x0000000504057290 */ /* 0x002fe2000fffe13f */
[----:B------:R-:W-:Y:S05]  /*0210*/  BRA `(.L_x_697) ;  /* 0x0000001000007947 */ /* 0x000fea0003800000 */
.L_x_698:
[----:B------:R-:W-:Y:S02]  /*0220*/  ULDC UR5, c[0x0][0x54c] ;  /* 0x0001530000057ab9 */ /* 0x000fe40000000800 */
.L_x_697:
[----:B------:R-:W-:Y:S02]  /*0230*/  ULDC UR4, c[0x0][0x548] ;  /* 0x0001520000047ab9 */ /* 0x000fe40000000800 */
[----:B------:R-:W-:-:S02]  /*0240*/  USHF.L.U32 UR10, UR10, 0x7, URZ ;  /* 0x000000070a0a7899 */ /* 0x000fc4000800063f */
[----:B------:R-:W-:-:S04]  /*0250*/  UIMAD UR4, UR5, UR4, URZ ;  /* 0x00000004050472a4 */ /* 0x000fc8000f8e023f */
[----:B------:R-:W-:-:S04]  /*0260*/  UISETP.GE.AND UP0, UPT, UR10, UR4, UPT ;  /* 0x000000040a00728c */ /* 0x000fc8000bf06270 */
[----:B------:R-:W-:Y:S01]  /*0270*/  USEL UR13, UR13, 0xffffffff, !UP0 ;  /* 0xffffffff0d0d7887 */ /* 0x000fe2000c000000 */
[----:B------:R-:W-:Y:S05]  /*0280*/  BRA `(.L_x_699) ;  /* 0x000001b000007947 */ /* 0x000fea0003800000 */
.L_x_695:
        /* <DEDUP_REMOVED lines=8> */
.L_x_700:
        /* <DEDUP_REMOVED lines=13> */
.L_x_702:
[----:B------:R-:W-:Y:S02]  /*03e0*/  ULDC UR5, c[0x0][0x54c] ;  /* 0x0001530000057ab9 */ /* 0x000fe40000000800 */
.L_x_701:
[----:B------:R-:W-:Y:S02]  /*03f0*/  ULDC UR4, c[0x0][0x548] ;  /* 0x0001520000047ab9 */ /* 0x000fe40000000800 */
[----:B------:R-:W-:-:S02]  /*0400*/  USHF.L.U32 UR10, UR10, 0x7, URZ ;  /* 0x000000070a0a7899 */ /* 0x000fc4000800063f */
[----:B------:R-:W-:-:S04]  /*0410*/  UIMAD UR4, UR5, UR4, URZ ;  /* 0x00000004050472a4 */ /* 0x000fc8000f8e023f */
[----:B------:R-:W-:-:S04]  /*0420*/  UISETP.GE.AND UP0, UPT, UR10, UR4, UPT ;  /* 0x000000040a00728c */ /* 0x000fc8000bf06270 */
[----:B------:R-:W-:-:S06]  /*0430*/  USEL UR13, UR13, 0xffffffff, !UP0 ;  /* 0xffffffff0d0d7887 */ /* 0x000fcc000c000000 */
.L_x_699:
[----:B------:R-:W-:-:S13]  /*0440*/  ISETP.LE.AND P0, PT, RZ, UR13, PT ;  /* 0x0000000dff007c0c */ /* 0x000fda000bf03270 */
[----:B------:R-:W-:Y:S05]  /*0450*/  @!P0 EXIT ;  /* 0x000000000000894d */ /* 0x000fea0003800000 */
[----:B------:R-:W-:Y:S02]  /*0460*/  ULDC.64 UR8, c[0x0][0x370] ;  /* 0x0000dc0000087ab9 */ /* 0x000fe40000000a00 */
[----:B------:R-:W-:Y:S02]  /*0470*/  UISETP.NE.U32.AND UP1, UPT, URZ, UR8, UPT ;  /* 0x000000083f00728c */ /* 0x000fe4000bf25070 */
[----:B------:R-:W-:Y:S02]  /*0480*/  ULDC.64 UR4, c[0x0][0x360] ;  /* 0x0000d80000047ab9 */ /* 0x000fe40000000a00 */
[----:B------:R-:W-:Y:S02]  /*0490*/  UISETP.NE.U32.AND UP0, UPT, URZ, UR4, UPT ;  /* 0x000000043f00728c */ /* 0x000fe4000bf05070 */
[----:B------:R-:W-:Y:S02]  /*04a0*/  ULDC.64 UR6, c[0x0][0x348] ;  /* 0x0000d20000067ab9 */ /* 0x000fe40000000a00 */
[----:B------:R-:W-:-:S02]  /*04b0*/  UISETP.NE.AND.EX UP1, UPT, URZ, UR9, UPT, UP1 ;  /* 0x000000093f00728c */ /* 0x000fc4000bf25310 */
[----:B------:R-:W-:Y:S02]  /*04c0*/  UISETP.NE.U32.AND UP2, UPT, URZ, UR6, UPT ;  /* 0x000000063f00728c */ /* 0x000fe4000bf45070 */
[----:B------:R-:W-:Y:S02]  /*04d0*/  UISETP.NE.AND.EX UP0, UPT, URZ, UR5, UPT, UP0 ;  /* 0x000000053f00728c */ /* 0x000fe4000bf05300 */
[----:B------:R-:W-:Y:S01]  /*04e0*/  UISETP.NE.AND.EX UP2, UPT, URZ, UR7, UPT, UP2 ;  /* 0x000000073f00728c */ /* 0x000fe2000bf45320 */
[----:B------:R-:W-:Y:S01]  /*04f0*/  PLOP3.LUT P2, PT, PT, PT, UP1, 0x80, 0x0 ;  /* 0x000000000000781c */ /* 0x000fe20003f4f018 */
[----:B------:R-:W-:Y:S02]  /*0500*/  ULDC.64 UR8, c[0x0][0x370] ;  /* 0x0000dc0000087ab9 */ /* 0x000fe40000000a00 */
[----:B------:R-:W-:Y:S01]  /*0510*/  ULDC.64 UR6, c[0x0][0x348] ;  /* 0x0000d20000067ab9 */ /* 0x000fe20000000a00 */
[----:B------:R-:W-:Y:S01]  /*0520*/  PLOP3.LUT P0, PT, PT, PT, UP0, 0x80, 0x0 ;  /* 0x000000000000781c */ /* 0x000fe20003f0f008 */
[----:B------:R-:W-:Y:S01]  /*0530*/  ULDC.64 UR4, c[0x0][0x360] ;  /* 0x0000d80000047ab9 */ /* 0x000fe20000000a00 */
[----:B------:R-:W-:Y:S01]  /*0540*/  PLOP3.LUT P1, PT, PT, PT, UP2, 0x80, 0x0 ;  /* 0x000000000000781c */ /* 0x000fe20003f2f028 */
[----:B------:R-:W-:-:S02]  /*0550*/  @UP1 UIMAD.WIDE UR8, UR13, UR17, UR8 ;  /* 0x000000110d0812a5 */ /* 0x000fc4000f8e0208 */
[----:B------:R-:W-:Y:S02]  /*0560*/  @UP0 UIMAD.WIDE UR4, UR13, UR17, UR4 ;  /* 0x000000110d0402a5 */ /* 0x000fe4000f8e0204 */
[----:B------:R-:W-:Y:S02]  /*0570*/  UIMAD.WIDE UR6, UR13, UR17, UR6 ;  /* 0x000000110d0672a5 */ /* 0x000fe4000f8e0206 */
[----:B------:R-:W-:Y:S02]  /*0580*/  IMAD.U32 R3, RZ, RZ, UR9 ;  /* 0x00000009ff037e24 */ /* 0x000fe4000f8e00ff */
[----:B------:R-:W-:Y:S01]  /*0590*/  IMAD.U32 R2, RZ, RZ, UR8 ;  /* 0x00000008ff027e24 */ /* 0x000fe2000f8e00ff */
[----:B------:R-:W-:Y:S01]  /*05a0*/  MOV R4, UR4 ;  /* 0x0000000400047c02 */ /* 0x000fe20008000f00 */
[----:B------:R-:W-:Y:S01]  /*05b0*/  IMAD.U32 R5, RZ, RZ, UR5 ;  /* 0x00000005ff057e24 */ /* 0x000fe2000f8e00ff */
[----:B------:R-:W-:Y:S01]  /*05c0*/  MOV R6, UR6 ;  /* 0x0000000600067c02 */ /* 0x000fe20008000f00 */
[----:B------:R-:W-:Y:S01]  /*05d0*/  IMAD.U32 R7, RZ, RZ, UR7 ;  /* 0x00000007ff077e24 */ /* 0x000fe2000f8e00ff */
[----:B------:R1:W2:Y:S04]  /*05e0*/  @P2 LDG.E R3, [R2.64] ;  /* 0x0000000e02032981 */ /* 0x0002a8000c1e1900 */
[----:B------:R-:W3:Y:S04]  /*05f0*/  @P0 LDG.E R0, [R4.64] ;  /* 0x0000000e04000981 */ /* 0x000ee8000c1e1900 */
[----:B-1----:R-:W4:Y:S01]  /*0600*/  @P1 LDG.E R2, [R6.64] ;  /* 0x0000000e06021981 */ /* 0x002f22000c1e1900 */
[----:B------:R-:W1:Y:S01]  /*0610*/  S2UR UR9, SR_CTAID.Y ;  /* 0x00000000000979c3 */ /* 0x000e620000002600 */
[----:B------:R-:W-:-:S02]  /*0620*/  UMOV UR11, URZ ;  /* 0x0000003f000b7c82 */ /* 0x000fc40008000000 */
[----:B------:R-:W-:Y:S02]  /*0630*/  ULDC UR12, c[0x0][0x168] ;  /* 0x00005a00000c7ab9 */ /* 0x000fe40000000800 */
[----:B------:R-:W-:Y:S02]  /*0640*/  UMOV UR16, URZ ;  /* 0x0000003f00107c82 */ /* 0x000fe40008000000 */
[----:B------:R-:W-:Y:S02]  /*0650*/  ULDC UR4, c[0x0][0x2ac] ;  /* 0x0000ab0000047ab9 */ /* 0x000fe40000000800 */
[----:B------:R-:W-:Y:S02]  /*0660*/  ULDC UR7, c[0x0][0x1d0] ;  /* 0x0000740000077ab9 */ /* 0x000fe40000000800 */
[----:B------:R-:W-:Y:S02]  /*0670*/  UIMAD UR7, UR4, UR7, URZ ;  /* 0x00000007040772a4 */ /* 0x000fe4000f8e023f */
[----:B-1----:R-:W-:Y:S01]  /*0680*/  USHF.R.S32.HI UR8, URZ, 0x1f, UR9 ;  /* 0x0000001f3f087899 */ /* 0x002fe20008011409 */
[----:B--2---:R1:W2:Y:S08]  /*0690*/  @P2 R2UR UR11, R3 ;  /* 0x00000000030b23c2 */ /* 0x0042b000000e0000 */
[----:B---3--:R1:W3:Y:S08]  /*06a0*/  @P0 R2UR UR12, R0 ;  /* 0x00000000000c03c2 */ /* 0x0082f000000e0000 */
[----:B----4-:R1:W4:Y:S02]  /*06b0*/  @P1 R2UR UR16, R2 ;  /* 0x00000000021013c2 */ /* 0x01032400000e0000 */
[----:B-1--4-:R-:W-:Y:S05]  /*06c0*/  @P0 BRA `(.L_x_703) ;  /* 0x0000006000000947 */ /* 0x012fea0003800000 */
[----:B--2---:R-:W-:Y:S05]  /*06d0*/  @!P1 BRA `(.L_x_703) ;  /* 0x0000005000009947 */ /* 0x004fea0003800000 */
[----:B------:R-:W2:Y:S04]  /*06e0*/  LDG.E R2, [R6.64] ;  /* 0x0000000e06027981 */ /* 0x000ea8000c1e1900 */
[----:B------:R-:W4:Y:S01]  /*06f0*/  LDG.E R0, [R6.64+0x4] ;  /* 0x0000040e06007981 */ /* 0x000f22000c1e1900 */
[----:B--23--:R-:W1:Y:S08]  /*0700*/  R2UR UR12, R2 ;  /* 0x00000000020c73c2 */ /* 0x00ce7000000e0000 */
[----:B----4-:R-:W1:Y:S02]  /*0710*/  R2UR UR4, R0 ;  /* 0x00000000000473c2 */ /* 0x010e6400000e0000 */
[----:B-1----:R-:W-:-:S06]  /*0720*/  UIADD3 UR12, -UR12, UR4, URZ ;  /* 0x000000040c0c7290 */ /* 0x002fcc000fffe13f */
.L_x_703:
[----:B--2---:R-:W-:-:S04]  /*0730*/  ISETP.NE.U32.AND P0, PT, RZ, c[0x0][0x368], PT ;  /* 0x0000da00ff007a0c */ /* 0x004fc80003f05070 */
[----:B------:R-:W-:-:S13]  /*0740*/  ISETP.NE.AND.EX P0, PT, RZ, c[0x0][0x36c], PT, P0 ;  /* 0x0000db00ff007a0c */ /* 0x000fda0003f05300 */
[----:B------:R-:W-:Y:S05]  /*0750*/  @!P0 BRA `(.L_x_704) ;  /* 0x0000007000008947 */ /* 0x000fea0003800000 */
[----:B------:R-:W-:Y:S02]  /*0760*/  ULDC.64 UR4, c[0x0][0x368] ;  /* 0x0000da0000047ab9 */ /* 0x000fe40000000a00 */
[----:B------:R-:W-:-:S06]  /*0770*/  UIMAD.WIDE UR4, UR13, UR17, UR4 ;  /* 0x000000110d0472a5 */ /* 0x000fcc000f8e0204 */
[----:B------:R-:W-:Y:S02]  /*0780*/  MOV R2, UR4 ;  /* 0x0000000400027c02 */ /* 0x000fe40008000f00 */
[----:B------:R-:W-:-:S05]  /*0790*/  MOV R3, UR5 ;  /* 0x0000000500037c02 */ /* 0x000fca0008000f00 */
[----:B------:R-:W2:Y:S02]  /*07a0*/  LDG.E R0, [R2.64] ;  /* 0x0000000e02007981 */ /* 0x000ea4000c1e1900 */
[----:B--2---:R1:W2:Y:S02]  /*07b0*/  R2UR UR7, R0 ;  /* 0x00000000000773c2 */ /* 0x0042a400000e0000 */
[----:B-12---:R-:W-:Y:S05]  /*07c0*/  BRA `(.L_x_705) ;  /* 0x000000c000007947 */ /* 0x006fea0003800000 */
.L_x_704:
[----:B------:R-:W-:-:S04]  /*07d0*/  ISETP.NE.U32.AND P0, PT, RZ, c[0x0][0x350], PT ;  /* 0x0000d400ff007a0c */ /* 0x000fc80003f05070 */
[----:B------:R-:W-:-:S13]  /*07e0*/  ISETP.NE.AND.EX P0, PT, RZ, c[0x0][0x354], PT, P0 ;  /* 0x0000d500ff007a0c */ /* 0x000fda0003f05300 */
[----:B------:R-:W-:Y:S05]  /*07f0*/  @!P0 BRA `(.L_x_705) ;  /* 0x0000009000008947 */ /* 0x000fea0003800000 */
[----:B------:R-:W-:Y:S02]  /*0800*/  ULDC.64 UR4, c[0x0][0x350] ;  /* 0x0000d40000047ab9 */ /* 0x000fe40000000a00 */
[----:B------:R-:W-:-:S06]  /*0810*/  UIMAD.WIDE UR4, UR13, UR17, UR4 ;  /* 0x000000110d0472a5 */ /* 0x000fcc000f8e0204 */
[----:B------:R-:W-:Y:S02]  /*0820*/  MOV R2, UR4 ;  /* 0x0000000400027c02 */ /* 0x000fe40008000f00 */
[----:B------:R-:W-:-:S05]  /*0830*/  MOV R3, UR5 ;  /* 0x0000000500037c02 */ /* 0x000fca0008000f00 */
[----:B------:R-:W2:Y:S04]  /*0840*/  LDG.E R4, [R2.64] ;  /* 0x0000000e02047981 */ /* 0x000ea8000c1e1900 */
[----:B------:R-:W4:Y:S01]  /*0850*/  LDG.E R0, [R2.64+0x4] ;  /* 0x0000040e02007981 */ /* 0x000f22000c1e1900 */
[----:B--2---:R-:W1:Y:S08]  /*0860*/  R2UR UR4, R4 ;  /* 0x00000000040473c2 */ /* 0x004e7000000e0000 */
[----:B----4-:R-:W1:Y:S02]  /*0870*/  R2UR UR7, R0 ;  /* 0x00000000000773c2 */ /* 0x010e6400000e0000 */
[----:B-1----:R-:W-:-:S06]  /*0880*/  UIADD3 UR7, -UR4, UR7, URZ ;  /* 0x0000000704077290 */ /* 0x002fcc000fffe13f */
.L_x_705:
[----:B------:R-:W-:Y:S01]  /*0890*/  ULDC UR4, c[0x0][0x2c4] ;  /* 0x0000b10000047ab9 */ /* 0x000fe20000000800 */
[----:B------:R-:W-:Y:S01]  /*08a0*/  PLOP3.LUT P4, PT, PT, PT, PT, 0x80, 0x0 ;  /* 0x000000000000781c */ /* 0x000fe20003f8f070 */
[----:B------:R-:W-:Y:S01]  /*08b0*/  UISETP.NE.AND UP1, UPT, UR4, 0x1, UPT ;  /* 0x000000010400788c */ /* 0x000fe2000bf25270 */
[----:B------:R-:W-:Y:S01]  /*08c0*/  CS2R R94, SRZ ;  /* 0x00000000005e7805 */ /* 0x000fe2000001ff00 */
[----:B------:R-:W-:Y:S01]  /*08d0*/  UIADD3 UR7, -UR11, UR7, URZ ;  /* 0x000000070b077290 */ /* 0x000fe2000fffe13f */
[----:B------:R-:W-:Y:S01]  /*08e0*/  CS2R R92, SRZ ;  /* 0x00000000005c7805 */ /* 0x000fe2000001ff00 */
[----:B------:R-:W-:Y:S01]  /*08f0*/  ULDC.64 UR4, c[0x0][0x2c8] ;  /* 0x0000b20000047ab9 */ /* 0x000fe20000000a00 */
[----:B------:R-:W-:Y:S01]  /*0900*/  CS2R R98, SRZ ;  /* 0x0000000000627805 */ /* 0x000fe2000001ff00 */
[----:B---3--:R-:W-:Y:S01]  /*0910*/  UIADD3 UR6, UR7, 0x40, -UR12 ;  /* 0x0000004007067890 */ /* 0x008fe2000fffe80c */
[----:B------:R-:W-:Y:S01]  /*0920*/  CS2R R96, SRZ ;  /* 0x0000000000607805 */ /* 0x000fe2000001ff00 */
[----:B------:R-:W-:Y:S01]  /*0930*/  CS2R R90, SRZ ;  /* 0x00000000005a7805 */ /* 0x000fe2000001ff00 */
[----:B------:R-:W-:Y:S01]  /*0940*/  CS2R R88, SRZ ;  /* 0x0000000000587805 */ /* 0x000fe2000001ff00 */
[----:B------:R-:W-:Y:S01]  /*0950*/  IMAD.MOV.U32 R11, RZ, RZ, RZ ;  /* 0x000000ffff0b7224 */ /* 0x000fe200078e00ff */
[----:B------:R-:W-:Y:S01]  /*0960*/  @UP1 UIADD3 UR18, UR10, 0x7f, URZ ;  /* 0x0000007f0a121890 */ /* 0x000fe2000fffe03f */
[----:B------:R-:W-:Y:S01]  /*0970*/  IMAD.MOV.U32 R86, RZ, RZ, RZ ;  /* 0x000000ffff567224 */ /* 0x000fe200078e00ff */
[----:B------:R-:W-:Y:S01]  /*0980*/  MOV R12, RZ ;  /* 0x000000ff000c7202 */ /* 0x000fe20000000f00 */
[----:B------:R-:W-:Y:S01]  /*0990*/  IMAD.MOV.U32 R84, RZ, RZ, RZ ;  /* 0x000000ffff547224 */ /* 0x000fe200078e00ff */
[----:B------:R-:W-:Y:S01]  /*09a0*/  UIMAD.WIDE.U32 UR18, UR18, UR4, URZ ;  /* 0x00000004121272a5 */ /* 0x000fe2000f8e003f */
[----:B------:R-:W-:Y:S01]  /*09b0*/  CS2R R14, SRZ ;  /* 0x00000000000e7805 */ /* 0x000fe2000001ff00 */
[----:B------:R-:W-:Y:S01]  /*09c0*/  UIADD3 UR4, UR10, 0x7f, URZ ;  /* 0x0000007f0a047890 */ /* 0x000fe2000fffe03f */
[----:B------:R-:W-:Y:S01]  /*09d0*/  MOV R78, RZ ;  /* 0x000000ff004e7202 */ /* 0x000fe20000000f00 */
[----:B------:R-:W-:Y:S01]  /*09e0*/  @UP1 USHF.R.U32.HI UR4, URZ, UR5, UR19 ;  /* 0x000000053f041299 */ /* 0x000fe20008011613 */
[----:B------:R-:W-:Y:S01]  /*09f0*/  IMAD.MOV.U32 R76, RZ, RZ, RZ ;  /* 0x000000ffff4c7224 */ /* 0x000fe200078e00ff */
[----:B------:R-:W-:Y:S01]  /*0a00*/  UIADD3 UR5, UR7, 0x3f, URZ ;  /* 0x0000003f07057890 */ /* 0x000fe2000fffe03f */
[----:B------:R-:W-:Y:S01]  /*0a10*/  CS2R R16, SRZ ;  /* 0x0000000000107805 */ /* 0x000fe2000001ff00 */
[----:B------:R-:W-:Y:S01]  /*0a20*/  UIADD3 UR6, UR6, UR4, URZ ;  /* 0x0000000406067290 */ /* 0x000fe2000fffe03f */
[----:B------:R-:W-:Y:S01]  /*0a30*/  MOV R82, RZ ;  /* 0x000000ff00527202 */ /* 0x000fe20000000f00 */
[----:B------:R-:W-:Y:S01]  /*0a40*/  USHF.R.S32.HI UR18, URZ, 0x1f, UR5 ;  /* 0x0000001f3f127899 */ /* 0x000fe20008011405 */
[----:B------:R-:W-:Y:S01]  /*0a50*/  IMAD.MOV.U32 R80, RZ, RZ, RZ ;  /* 0x000000ffff507224 */ /* 0x000fe200078e00ff */
[----:B------:R-:W-:Y:S01]  /*0a60*/  USHF.R.S32.HI UR4, URZ, 0x1f, UR6 ;  /* 0x0000001f3f047899 */ /* 0x000fe20008011406 */
[----:B------:R-:W-:Y:S01]  /*0a70*/  MOV R18, RZ ;  /* 0x000000ff00127202 */ /* 0x000fe20000000f00 */
[----:B------:R-:W-:Y:S01]  /*0a80*/  ULEA.HI UR18, UR18, UR5, URZ, 0x6 ;  /* 0x0000000512127291 */ /* 0x000fe2000f8f303f */
[----:B------:R-:W-:Y:S01]  /*0a90*/  IMAD.MOV.U32 R74, RZ, RZ, RZ ;  /* 0x000000ffff4a7224 */ /* 0x000fe200078e00ff */
[----:B------:R-:W-:Y:S01]  /*0aa0*/  ULEA.HI UR4, UR4, UR6, URZ, 0x6 ;  /* 0x0000000604047291 */ /* 0x000fe2000f8f303f */
[----:B------:R-:W-:Y:S01]  /*0ab0*/  CS2R R20, SRZ ;  /* 0x0000000000147805 */ /* 0x000fe2000001ff00 */
[----:B------:R-:W-:Y:S01]  /*0ac0*/  USHF.R.S32.HI UR18, URZ, 0x6, UR18 ;  /* 0x000000063f127899 */ /* 0x000fe20008011412 */
[----:B------:R-:W-:Y:S01]  /*0ad0*/  MOV R72, RZ ;  /* 0x000000ff00487202 */ /* 0x000fe20000000f00 */
[----:B------:R-:W-:Y:S01]  /*0ae0*/  USHF.R.S32.HI UR4, URZ, 0x6, UR4 ;  /* 0x000000063f047899 */ /* 0x000fe20008011404 */
[----:B------:R-:W-:Y:S01]  /*0af0*/  IMAD.MOV.U32 R70, RZ, RZ, RZ ;  /* 0x000000ffff467224 */ /* 0x000fe200078e00ff */
[----:B------:R-:W-:Y:S01]  /*0b00*/  CS2R R22, SRZ ;  /* 0x0000000000167805 */ /* 0x000fe2000001ff00 */
[----:B------:R-:W-:Y:S01]  /*0b10*/  MOV R68, RZ ;  /* 0x000000ff00447202 */ /* 0x000fe20000000f00 */
[----:B------:R-:W-:Y:S01]  /*0b20*/  UISETP.LT.AND UP0, UPT, UR18, UR4, UPT ;  /* 0x000000041200728c */ /* 0x000fe2000bf01270 */
[----:B------:R-:W-:Y:S01]  /*0b30*/  IMAD.MOV.U32 R174, RZ, RZ, RZ ;  /* 0x000000ffffae7224 */ /* 0x000fe200078e00ff */
[----:B------:R-:W-:Y:S01]  /*0b40*/  CS2R R24, SRZ ;  /* 0x0000000000187805 */ /* 0x000fe2000001ff00 */
[----:B------:R-:W-:Y:S01]  /*0b50*/  MOV R172, RZ ;  /* 0x000000ff00ac7202 */ /* 0x000fe20000000f00 */
[----:B------:R-:W-:Y:S01]  /*0b60*/  USEL UR6, UR18, UR4, UP0 ;  /* 0x0000000412067287 */ /* 0x000fe20008000000 */
[----:B------:R-:W-:Y:S01]  /*0b70*/  IMAD.MOV.U32 R138, RZ, RZ, RZ ;  /* 0x000000ffff8a7224 */ /* 0x000fe200078e00ff */
[----:B------:R-:W-:Y:S01]  /*0b80*/  CS2R R26, SRZ ;  /* 0x00000000001a7805 */ /* 0x000fe2000001ff00 */
[----:B------:R-:W-:Y:S01]  /*0b90*/  MOV R136, RZ ;  /* 0x000000ff00887202 */ /* 0x000fe20000000f00 */
[----:B------:R-:W-:Y:S01]  /*0ba0*/  UISETP.GE.AND UP0, UPT, UR6, 0x1, UPT ;  /* 0x000000010600788c */ /* 0x000fe2000bf06270 */
[----:B------:R-:W-:Y:S01]  /*0bb0*/  CS2R R134, SRZ ;  /* 0x0000000000867805 */ /* 0x000fe2000001ff00 */
[----:B------:R-:W-:Y:S01]  /*0bc0*/  IMAD.MOV.U32 R132, RZ, RZ, RZ ;  /* 0x000000ffff847224 */ /* 0x000fe200078e00ff */
[----:B------:R-:W-:Y:S01]  /*0bd0*/  CS2R R28, SRZ ;  /* 0x00000000001c7805 */ /* 0x000fe2000001ff00 */
[----:B------:R-:W-:Y:S01]  /*0be0*/  MOV R130, RZ ;  /* 0x000000ff00827202 */ /* 0x000fe20000000f00 */
[----:B------:R-:W-:Y:S01]  /*0bf0*/  IMAD.MOV.U32 R128, RZ, RZ, RZ ;  /* 0x000000ffff807224 */ /* 0x000fe200078e00ff */
[----:B------:R-:W-:Y:S01]  /*0c00*/  PLOP3.LUT P0, PT, PT, PT, UP0, 0x80, 0x0 ;  /* 0x000000000000781c */ /* 0x000fe20003f0f008 */
        /* <DEDUP_REMOVED lines=34> */
[----:B------:R-:W-:Y:S01]  /*0e30*/  MOV R54, RZ ;  /* 0x000000ff00367202 */ /* 0x000fe20000000f00 */
[----:B------:R-:W-:Y:S01]  /*0e40*/  CS2R R52, SRZ ;  /* 0x0000000000347805 */ /* 0x000fe2000001ff00 */
[----:B------:R-:W-:Y:S01]  /*0e50*/  IMAD.MOV.U32 R51, RZ, RZ, RZ ;  /* 0x000000ffff337224 */ /* 0x000fe200078e00ff */
[----:B------:R-:W-:Y:S05]  /*0e60*/  @!P0 BRA `(.L_x_706) ;  /* 0x0000ca0000008947 */ /* 0x000fea0003800000 */
[----:B------:R-:W-:Y:S02]  /*0e70*/  ULDC.64 UR4, c[0x0][0x340] ;  /* 0x0000d00000047ab9 */ /* 0x000fe40000000a00 */
[----:B------:R-:W-:-:S04]  /*0e80*/  UISETP.NE.U32.AND UP0, UPT, URZ, UR4, UPT ;  /* 0x000000043f00728c */ /* 0x000fc8000bf05070 */
[----:B------:R-:W-:-:S03]  /*0e90*/  UISETP.NE.AND.EX UP0, UPT, URZ, UR5, UPT, UP0 ;  /* 0x000000053f00728c */ /* 0x000fc6000bf05300 */
[----:B------:R-:W-:-:S03]  /*0ea0*/  ULDC.64 UR4, c[0x0][0x340] ;  /* 0x0000d00000047ab9 */ /* 0x000fc60000000a00 */
[----:B------:R-:W-:-:S05]  /*0eb0*/  PLOP3.LUT P2, PT, PT, PT, UP0, 0x80, 0x0 ;  /* 0x000000000000781c */ /* 0x000fca0003f4f008 */
[----:B------:R-:W-:-:S06]  /*0ec0*/  @UP0 UIMAD.WIDE UR4, UR13, UR17, UR4 ;  /* 0x000000110d0402a5 */ /* 0x000fcc000f8e0204 */
[----:B------:R-:W-:Y:S02]  /*0ed0*/  IMAD.U32 R2, RZ, RZ, UR4 ;  /* 0x00000004ff027e24 */ /* 0x000fe4000f8e00ff */
[----:B------:R-:W-:Y:S01]  /*0ee0*/  IMAD.U32 R3, RZ, RZ, UR5 ;  /* 0x00000005ff037e24 */ /* 0x000fe2000f8e00ff */
[----:B------:R-:W-:Y:S01]  /*0ef0*/  SHF.R.S32.HI R9, RZ, 0x1f, R143 ;  /* 0x0000001fff097819 */ /* 0x000fe2000001148f */
[----:B------:R-:W-:Y:S02]  /*0f00*/  USHF.R.S32.HI UR17, URZ, 0x1f, UR16 ;  /* 0x0000001f3f117899 */ /* 0x000fe40008011410 */
[----:B------:R-:W-:Y:S01]  /*0f10*/  ULDC.64 UR4, c[0x0][0x178] ;  /* 0x00005e0000047ab9 */ /* 0x000fe20000000a00 */
[----:B------:R1:W2:Y:S01]  /*0f20*/  @P2 LDG.E R8, [R2.64] ;  /* 0x0000000e02082981 */ /* 0x0002a2000c1e1900 */
[----:B------:R-:W-:Y:S01]  /*0f30*/  UIMAD UR17, UR17, UR4, URZ ;  /* 0x00000004111172a4 */ /* 0x000fe2000f8e023f */
[----:B------:R-:W-:Y:S01]  /*0f40*/  PLOP3.LUT P1, PT, PT, PT, UP1, 0x80, 0x0 ;  /* 0x000000000000781c */ /* 0x000fe20003f2f018 */
[----:B------:R-:W-:Y:S01]  /*0f50*/  UIMAD.WIDE.U32 UR18, UR16, UR4, URZ ;  /* 0x00000004101272a5 */ /* 0x000fe2000f8e003f */
[----:B------:R-:W-:Y:S01]  /*0f60*/  PLOP3.LUT P0, PT, PT, PT, UP1, 0x80, 0x0 ;  /* 0x000000000000781c */ /* 0x000fe20003f0f018 */
[----:B------:R-:W-:Y:S01]  /*0f70*/  UIMAD UR17, UR16, UR5, UR17 ;  /* 0x00000005101172a4 */ /* 0x000fe2000f8e0211 */
[CC--:B------:R-:W-:Y:S01]  /*0f80*/  LEA.HI R21, R9.reuse, R143.reuse, RZ, 0x3 ;  /* 0x0000008f09157211 */ /* 0x0c0fe200078f18ff */
[----:B------:R-:W-:Y:S01]  /*0f90*/  BSSY B0, `(.L_x_707) ;  /* 0x0000060000007945 */ /* 0x000fe20003800000 */
[----:B------:R-:W-:Y:S01]  /*0fa0*/  ULDC.64 UR4, c[0x0][0x1b8] ;  /* 0x00006e0000047ab9 */ /* 0x000fe20000000a00 */
[CC--:B------:R-:W-:Y:S01]  /*0fb0*/  LEA.HI R20, R9.reuse, R143.reuse, RZ, 0x4 ;  /* 0x0000008f09147211 */ /* 0x0c0fe200078f20ff */
[----:B------:R-:W-:Y:S01]  /*0fc0*/  UIADD3 UR19, UR19, UR17, URZ ;  /* 0x0000001113137290 */ /* 0x000fe2000fffe03f */
[----:B------:R-:W-:Y:S01]  /*0fd0*/  SHF.R.S32.HI R19, RZ, 0x3, R21 ;  /* 0x00000003ff137819 */ /* 0x000fe20000011415 */
[----:B------:R-:W-:Y:S01]  /*0fe0*/  USHF.R.S32.HI UR17, URZ, 0x1f, UR13 ;  /* 0x0000001f3f117899 */ /* 0x000fe2000801140d */
[----:B------:R-:W-:Y:S01]  /*0ff0*/  LEA.HI R142, R9, R143, RZ, 0x5 ;  /* 0x0000008f098e7211 */ /* 0x000fe200078f28ff */
[----:B------:R-:W-:-:S02]  /*1000*/  UIMAD UR16, UR8, UR4, URZ ;  /* 0x00000004081072a4 */ /* 0x000fc4000f8e023f */
[----:B------:R-:W-:Y:S01]  /*1010*/  USEL UR17, UR17, URZ, !UP2 ;  /* 0x0000003f11117287 */ /* 0x000fe2000d000000 */
[----:B------:R-:W-:Y:S01]  /*1020*/  SHF.R.S32.HI R141, RZ, 0x5, R142 ;  /* 0x00000005ff8d7819 */ /* 0x000fe2000001148e */
[----:B------:R-:W-:Y:S02]  /*1030*/  UIMAD UR16, UR9, UR5, UR16 ;  /* 0x00000005091072a4 */ /* 0x000fe4000f8e0210 */
[----:B------:R-:W-:Y:S02]  /*1040*/  UIMAD.WIDE.U32 UR20, UR9, UR4, UR18 ;  /* 0x00000004091472a5 */ /* 0x000fe4000f8e0012 */
[----:B------:R-:W-:Y:S02]  /*1050*/  USEL UR18, UR13, URZ, !UP2 ;  /* 0x0000003f0d127287 */ /* 0x000fe4000d000000 */
[----:B------:R-:W-:Y:S01]  /*1060*/  ULDC.64 UR4, c[0x0][0x1c0] ;  /* 0x0000700000047ab9 */ /* 0x000fe20000000a00 */
[----:B-1----:R-:W-:Y:S01]  /*1070*/  LEA.HI R2, R9, R143, RZ, 0x2 ;  /* 0x0000008f09027211 */ /* 0x002fe200078f10ff */
[----:B------:R-:W-:-:S02]  /*1080*/  UIMAD UR17, UR17, UR4, URZ ;  /* 0x00000004111172a4 */ /* 0x000fc4000f8e023f */
[----:B------:R-:W-:Y:S01]  /*1090*/  UIADD3 UR21, UR21, UR16, URZ ;  /* 0x0000001015157290 */ /* 0x000fe2000fffe03f */
[----:B------:R-:W-:Y:S01]  /*10a0*/  LOP3.LUT R0, R2, 0xfffffffc, RZ, 0xc0, !PT ;  /* 0xfffffffc02007812 */ /* 0x000fe200078ec0ff */
[----:B------:R-:W-:Y:S01]  /*10b0*/  UIMAD UR5, UR18, UR5, UR17 ;  /* 0x00000005120572a4 */ /* 0x000fe2000f8e0211 */
[----:B------:R-:W-:Y:S01]  /*10c0*/  SHF.R.S32.HI R40, RZ, 0x2, R2 ;  /* 0x00000002ff287819 */ /* 0x000fe20000011402 */
[----:B------:R-:W-:Y:S02]  /*10d0*/  UIMAD.WIDE.U32 UR18, UR18, UR4, UR20 ;  /* 0x00000004121272a5 */ /* 0x000fe4000f8e0014 */
[----:B------:R-:W-:Y:S01]  /*10e0*/  IMAD.IADD R100, R143, 0x1, -R0 ;  /* 0x000000018f647824 */ /* 0x000fe200078e0a00 */
[----:B------:R-:W-:Y:S01]  /*10f0*/  ULDC UR4, c[0x0][0x2c4] ;  /* 0x0000b10000047ab9 */ /* 0x000fe20000000800 */
[----:B------:R-:W-:Y:S01]  /*1100*/  IADD3 R11, R40, UR10, RZ ;  /* 0x0000000a280b7c10 */ /* 0x000fe2000fffe0ff */
[----:B------:R-:W-:Y:S01]  /*1110*/  UIADD3 UR5, UR19, UR5, URZ ;  /* 0x0000000513057290 */ /* 0x000fe2000fffe03f */
[----:B------:R-:W-:Y:S01]  /*1120*/  IMAD R173, R100, 0x20, R40 ;  /* 0x0000002064ad7824 */ /* 0x000fe200078e0228 */
[----:B------:R-:W-:Y:S01]  /*1130*/  UIMAD UR4, UR12, UR4, URZ ;  /* 0x000000040c0472a4 */ /* 0x000fe2000f8e023f */
[----:B------:R-:W-:-:S02]  /*1140*/  IMAD.U32 R5, RZ, RZ, UR19 ;  /* 0x00000013ff057e24 */ /* 0x000fc4000f8e00ff */
[----:B------:R-:W-:Y:S01]  /*1150*/  IMAD.U32 R4, RZ, RZ, UR18 ;  /* 0x00000012ff047e24 */ /* 0x000fe2000f8e00ff */
[----:B------:R-:W-:Y:S01]  /*1160*/  IADD3 R3, R173, UR10, RZ ;  /* 0x0000000aad037c10 */ /* 0x000fe2000fffe0ff */
[----:B------:R-:W-:Y:S01]  /*1170*/  IMAD.U32 R5, RZ, RZ, UR5 ;  /* 0x00000005ff057e24 */ /* 0x000fe2000f8e00ff */
[----:B------:R1:W-:Y:S01]  /*1180*/  STL [R1+0x20], R173 ;  /* 0x000020ad01007387 */ /* 0x0003e20000100800 */
[----:B------:R-:W-:Y:S02]  /*1190*/  IMAD.SHL.U32 R140, R100, 0x8, RZ ;  /* 0x00000008648c7824 */ /* 0x000fe400078e00ff */
[----:B------:R-:W-:-:S03]  /*11a0*/  @P1 IMAD.HI.U32 R0, R3, c[0x0][0x2c8], RZ ;  /* 0x0000b20003001a27 */ /* 0x000fc600078e00ff */
[C---:B------:R-:W-:Y:S01]  /*11b0*/  IADD3 R16, R140.reuse, 0x20, RZ ;  /* 0x000000208c107810 */ /* 0x040fe20007ffe0ff */
[----:B------:R-:W-:Y:S01]  /*11c0*/  IMAD.MOV.U32 R2, RZ, RZ, R3 ;  /* 0x000000ffff027224 */ /* 0x000fe200078e0003 */
[----:B------:R-:W-:Y:S02]  /*11d0*/  @P0 SHF.R.U32.HI R2, RZ, c[0x0][0x2cc], R0 ;  /* 0x0000b300ff020a19 */ /* 0x000fe40000011600 */
[C---:B------:R-:W-:Y:S02]  /*11e0*/  IADD3 R41, R140.reuse, 0x40, RZ ;  /* 0x000000408c297810 */ /* 0x040fe40007ffe0ff */
[--C-:B------:R-:W-:Y:S01]  /*11f0*/  SHF.R.S32.HI R0, RZ, 0x1f, R2.reuse ;  /* 0x0000001fff007819 */ /* 0x100fe20000011402 */
[----:B------:R-:W-:Y:S01]  /*1200*/  IMAD.MOV R6, RZ, RZ, -R2 ;  /* 0x000000ffff067224 */ /* 0x000fe200078e0a02 */
[----:B------:R-:W-:Y:S02]  /*1210*/  ISETP.GE.AND P5, PT, R140, c[0x0][0x198], PT ;  /* 0x000066008c007a0c */ /* 0x000fe40003fa6270 */
[----:B------:R-:W-:Y:S01]  /*1220*/  ISETP.GE.AND P4, PT, R16, c[0x0][0x198], PT ;  /* 0x0000660010007a0c */ /* 0x000fe20003f86270 */
[----:B------:R-:W-:-:S02]  /*1230*/  IMAD R0, R0, c[0x0][0x1b0], RZ ;  /* 0x00006c0000007a24 */ /* 0x000fc400078e02ff */
[----:B------:R-:W-:Y:S02]  /*1240*/  IMAD R6, R6, c[0x0][0x2c4], R3 ;  /* 0x0000b10006067a24 */ /* 0x000fe400078e0203 */
[C---:B------:R-:W-:Y:S02]  /*1250*/  IMAD R7, R2.reuse, c[0x0][0x1b4], R0 ;  /* 0x00006d0002077a24 */ /* 0x040fe400078e0200 */
[----:B------:R-:W-:Y:S01]  /*1260*/  IMAD.WIDE.U32 R2, R2, c[0x0][0x1b0], R4 ;  /* 0x00006c0002027a25 */ /* 0x000fe200078e0004 */
[----:B------:R-:W-:Y:S02]  /*1270*/  SHF.R.S32.HI R0, RZ, 0x1f, R6 ;  /* 0x0000001fff007819 */ /* 0x000fe40000011406 */
[----:B------:R-:W-:Y:S01]  /*1280*/  LOP3.LUT R5, R20, 0xfffffff0, RZ, 0xc0, !PT ;  /* 0xfffffff014057812 */ /* 0x000fe200078ec0ff */
[----:B------:R-:W-:Y:S02]  /*1290*/  IMAD.SHL.U32 R4, R19, 0x40, RZ ;  /* 0x0000004013047824 */ /* 0x000fe400078e00ff */
[----:B------:R-:W-:-:S02]  /*12a0*/  IMAD R0, R0, c[0x0][0x1a8], RZ ;  /* 0x00006a0000007a24 */ /* 0x000fc400078e02ff */
[----:B------:R-:W-:Y:S02]  /*12b0*/  IMAD.IADD R3, R3, 0x1, R7 ;  /* 0x0000000103037824 */ /* 0x000fe400078e0207 */
[----:B------:R-:W-:Y:S01]  /*12c0*/  IMAD R7, R6, c[0x0][0x1ac], R0 ;  /* 0x00006b0006077a24 */ /* 0x000fe200078e0200 */
[----:B------:R-:W-:Y:S01]  /*12d0*/  LOP3.LUT R0, R4, 0xc0, RZ, 0xc0, !PT ;  /* 0x000000c004007812 */ /* 0x000fe200078ec0ff */
[----:B------:R-:W-:Y:S02]  /*12e0*/  IMAD.IADD R17, R143, 0x1, -R5 ;  /* 0x000000018f117824 */ /* 0x000fe400078e0a05 */
[----:B------:R-:W-:Y:S01]  /*12f0*/  IMAD.WIDE.U32 R2, R6, c[0x0][0x1a8], R2 ;  /* 0x00006a0006027a25 */ /* 0x000fe200078e0002 */
[----:B------:R-:W-:Y:S02]  /*1300*/  SHF.R.U32.HI R4, RZ, 0x3, R0 ;  /* 0x00000003ff047819 */ /* 0x000fe40000011600 */
[----:B------:R-:W-:Y:S01]  /*1310*/  LOP3.LUT R0, R0, 0x18, R140, 0xf8, !PT ;  /* 0x0000001800007812 */ /* 0x000fe200078ef88c */
[----:B------:R-:W-:Y:S01]  /*1320*/  IMAD.IADD R5, R3, 0x1, R7 ;  /* 0x0000000103057824 */ /* 0x000fe200078e0207 */
[----:B------:R-:W-:-:S02]  /*1330*/  LEA.HI R15, R17, R17, RZ, 0x1 ;  /* 0x00000011110f7211 */ /* 0x000fc400078f08ff */
[----:B------:R-:W-:Y:S02]  /*1340*/  LOP3.LUT R6, R0, R4, RZ, 0x3c, !PT ;  /* 0x0000000400067212 */ /* 0x000fe400078e3cff */
[--C-:B------:R-:W-:Y:S02]  /*1350*/  SHF.R.S32.HI R3, RZ, 0x1, R15.reuse ;  /* 0x00000001ff037819 */ /* 0x100fe4000001140f */
[----:B------:R-:W-:Y:S02]  /*1360*/  SHF.R.S32.HI R0, RZ, 0x1f, R15 ;  /* 0x0000001fff007819 */ /* 0x000fe4000001140f */
[----:B------:R-:W-:Y:S02]  /*1370*/  LEA R14, P0, R2, c[0x0][0x160], 0x1 ;  /* 0x00005800020e7a11 */ /* 0x000fe400078008ff */
[----:B------:R-:W-:Y:S02]  /*1380*/  LEA.HI R0, R0, R3, RZ, 0x2 ;  /* 0x0000000300007211 */ /* 0x000fe400078f10ff */
[----:B------:R-:W-:Y:S01]  /*1390*/  LEA.HI.X R12, R2, c[0x0][0x164], R5, 0x1, P0 ;  /* 0x00005900020c7a11 */ /* 0x000fe200000f0c05 */
[----:B------:R1:W3:Y:S01]  /*13a0*/  SHFL.IDX PT, R4, R14, RZ, 0x1c1f ;  /* 0x001c1fff0e047589 */ /* 0x0002e200000e0000 */
[----:B------:R-:W-:-:S02]  /*13b0*/  LOP3.LUT R0, R0, 0xfffffffc, RZ, 0xc0, !PT ;  /* 0xfffffffc00007812 */ /* 0x000fc400078ec0ff */
[----:B------:R-:W-:Y:S01]  /*13c0*/  LEA.HI R2, R40, R40, RZ, 0x1 ;  /* 0x0000002828027211 */ /* 0x000fe200078f08ff */
[----:B------:R1:W4:Y:S01]  /*13d0*/  SHFL.IDX PT, R5, R12, RZ, 0x1c1f ;  /* 0x001c1fff0c057589 */ /* 0x00032200000e0000 */
[----:B------:R-:W-:Y:S01]  /*13e0*/  ISETP.GE.AND P0, PT, R11, UR4, PT ;  /* 0x000000040b007c0c */ /* 0x000fe2000bf06270 */
[----:B------:R-:W-:Y:S01]  /*13f0*/  IMAD.IADD R18, R3, 0x1, -R0 ;  /* 0x0000000103127824 */ /* 0x000fe200078e0a00 */
[----:B------:R-:W-:Y:S01]  /*1400*/  LOP3.LUT R0, R2, 0x7fffffe, RZ, 0xc0, !PT ;  /* 0x07fffffe02007812 */ /* 0x000fe200078ec0ff */
[----:B------:R-:W-:-:S03]  /*1410*/  IMAD.MOV.U32 R2, RZ, RZ, 0x10 ;  /* 0x00000010ff027424 */ /* 0x000fc600078e00ff */
[----:B------:R-:W-:Y:S01]  /*1420*/  LOP3.LUT P1, RZ, R18, 0x2, RZ, 0xc0, !PT ;  /* 0x0000000212ff7812 */ /* 0x000fe2000782c0ff */
[----:B------:R-:W-:-:S03]  /*1430*/  IMAD.IADD R0, R40, 0x1, -R0 ;  /* 0x0000000128007824 */ /* 0x000fc600078e0a00 */
[----:B------:R-:W-:Y:S01]  /*1440*/  SEL R2, R2, 0xfffffff0, !P1 ;  /* 0xfffffff002027807 */ /* 0x000fe20004800000 */
[----:B------:R-:W-:-:S04]  /*1450*/  IMAD R0, R141, 0x8, R0 ;  /* 0x000000088d007824 */ /* 0x000fc800078e0200 */
[----:B------:R-:W-:Y:S01]  /*1460*/  IMAD.U32 R13, R0, 0x20, R6 ;  /* 0x00000020000d7824 */ /* 0x000fe200078e0006 */
[----:B--2---:R1:W2:Y:S02]  /*1470*/  @P2 R2UR UR17, R8 ;  /* 0x00000000081123c2 */ /* 0x0042a400000e0000 */
[----:B--2---:R-:W-:Y:S01]  /*1480*/  @!UP0 UMOV UR17, UR13 ;  /* 0x0000000d00118c82 */ /* 0x004fe20008000000 */
[----:B------:R-:W-:Y:S01]  /*1490*/  ISETP.GE.AND P2, PT, R41, c[0x0][0x198], PT ;  /* 0x0000660029007a0c */ /* 0x000fe20003f46270 */
[----:B------:R-:W-:Y:S07]  /*14a0*/  @P0 BRA `(.L_x_708) ;  /* 0x000000e000000947 */ /* 0x000fee0003800000 */
[----:B---34-:R-:W-:Y:S01]  /*14b0*/  SHF.R.S32.HI R3, RZ, 0x1f, R16 ;  /* 0x0000001fff037819 */ /* 0x018fe20000011410 */
[----:B-1----:R-:W-:Y:S01]  /*14c0*/  IMAD.WIDE R8, R140, 0x2, R4 ;  /* 0x000000028c087825 */ /* 0x002fe200078e0204 */
        /* <DEDUP_REMOVED lines=12> */
.L_x_708:
[----:B---34-:R-:W-:Y:S05]  /*1590*/  BSYNC B0 ;  /* 0x0000000000007941 */ /* 0x018fea0003800000 */
.L_x_707:
[----:B-1----:R-:W-:Y:S01]  /*15a0*/  IADD3 R0, R11, 0x20, RZ ;  /* 0x000000200b007810 */ /* 0x002fe20007ffe0ff */
[----:B------:R1:W2:Y:S01]  /*15b0*/  SHFL.IDX PT, R5, R12, 0x1, 0x1c1f ;  /* 0x003c1f000c057f89 */ /* 0x0002a200000e0000 */
[----:B------:R-:W-:Y:S02]  /*15c0*/  BSSY B0, `(.L_x_709) ;  /* 0x0000012000007945 */ /* 0x000fe40003800000 */
[----:B------:R-:W-:Y:S01]  /*15d0*/  ISETP.GE.AND P0, PT, R0, UR4, PT ;  /* 0x0000000400007c0c */ /* 0x000fe2000bf06270 */
        /* <DEDUP_REMOVED lines=16> */
.L_x_710:
[----:B------:R-:W-:Y:S05]  /*16e0*/  BSYNC B0 ;  /* 0x0000000000007941 */ /* 0x000fea0003800000 */
.L_x_709:
[----:B--2---:R-:W-:Y:S01]  /*16f0*/  IADD3 R0, R11, 0x40, RZ ;  /* 0x000000400b007810 */ /* 0x004fe20007ffe0ff */
[----:B------:R2:W4:Y:S01]  /*1700*/  SHFL.IDX PT, R5, R12, 0x2, 0x1c1f ;  /* 0x005c1f000c057f89 */ /* 0x00052200000e0000 */
[----:B------:R-:W-:Y:S02]  /*1710*/  BSSY B0, `(.L_x_711) ;  /* 0x0000012000007945 */ /* 0x000fe40003800000 */
[----:B------:R-:W-:Y:S01]  /*1720*/  ISETP.GE.AND P0, PT, R0, UR4, PT ;  /* 0x0000000400007c0c */ /* 0x000fe2000bf06270 */
        /* <DEDUP_REMOVED lines=16> */
.L_x_712:
[----:B------:R-:W-:Y:S05]  /*1830*/  BSYNC B0 ;  /* 0x0000000000007941 */ /* 0x000fea0003800000 */
.L_x_711:
[----:B------:R-:W-:Y:S01]  /*1840*/  IMAD.MOV.U32 R3, RZ, RZ, c[0x0][0x2b8] ;  /* 0x0000ae00ff037624 */ /* 0x000fe200078e00ff */
[----:B---3--:R-:W-:Y:S01]  /*1850*/  SHFL.IDX PT, R4, R14, 0x3, 0x1c1f ;  /* 0x007c1f000e047f89 */ /* 0x008fe200000e0000 */
[----:B------:R-:W-:Y:S01]  /*1860*/  IMAD.U32 R0, RZ, RZ, UR6 ;  /* 0x00000006ff007e24 */ /* 0x000fe2000f8e00ff */
[----:B------:R-:W-:Y:S01]  /*1870*/  SHF.R.S32.HI R6, RZ, 0x1f, R16 ;  /* 0x0000001fff067819 */ /* 0x000fe20000011410 */
[----:B------:R-:W-:Y:S01]  /*1880*/  IMAD.SHL.U32 R168, R13, 0x2, RZ ;  /* 0x000000020da87824 */ /* 0x000fe200078e00ff */
[----:B------:R-:W-:Y:S01]  /*1890*/  ISETP.NE.AND P3, PT, R3, 0x1, PT ;  /* 0x000000010300780c */ /* 0x000fe20003f65270 */
[----:B------:R-:W-:Y:S01]  /*18a0*/  IMAD R0, R0, 0x40, R173 ;  /* 0x0000004000007824 */ /* 0x000fe200078e02ad */
[----:B----4-:R-:W3:Y:S01]  /*18b0*/  SHFL.IDX PT, R5, R12, 0x3, 0x1c1f ;  /* 0x007c1f000c057f89 */ /* 0x010ee200000e0000 */
[----:B------:R-:W-:Y:S01]  /*18c0*/  IADD3 R3, R11, 0x60, RZ ;  /* 0x000000600b037810 */ /* 0x000fe20007ffe0ff */
[----:B------:R-:W-:Y:S01]  /*18d0*/  USHF.R.S32.HI UR16, URZ, 0x1f, UR17 ;  /* 0x0000001f3f107899 */ /* 0x000fe20008011411 */
[----:B------:R-:W-:Y:S01]  /*18e0*/  IMAD.MOV.U32 R237, RZ, RZ, RZ ;  /* 0x000000ffffed7224 */ /* 0x000fe200078e00ff */
[----:B------:R-:W-:Y:S01]  /*18f0*/  IADD3 R0, R0, -0x40, RZ ;  /* 0xffffffc000007810 */ /* 0x000fe20007ffe0ff */
[----:B------:R-:W-:Y:S01]  /*1900*/  STL [R1], R168 ;  /* 0x000000a801007387 */ /* 0x000fe20000100800 */
[----:B------:R-:W-:Y:S01]  /*1910*/  ISETP.GE.AND P1, PT, R3, UR4, PT ;  /* 0x0000000403007c0c */ /* 0x000fe2000bf26270 */
[----:B------:R-:W-:Y:S01]  /*1920*/  ULDC.64 UR4, c[0x0][0x2b0] ;  /* 0x0000ac0000047ab9 */ /* 0x000fe20000000a00 */
[C---:B------:R-:W-:Y:S01]  /*1930*/  IADD3 R11, R0.reuse, UR11, RZ ;  /* 0x0000000b000b7c10 */ /* 0x040fe2000fffe0ff */
[----:B------:R-:W-:Y:S01]  /*1940*/  UIMAD UR16, UR16, UR4, URZ ;  /* 0x00000004101072a4 */ /* 0x000fe2000f8e023f */
[----:B------:R-:W-:Y:S01]  /*1950*/  ISETP.GE.AND P6, PT, R0, UR7, PT ;  /* 0x0000000700007c0c */ /* 0x000fe2000bfc6270 */
[----:B------:R-:W-:Y:S01]  /*1960*/  UIMAD.WIDE.U32 UR18, UR17, UR4, URZ ;  /* 0x00000004111272a5 */ /* 0x000fe2000f8e003f */
[----:B------:R-:W-:Y:S01]  /*1970*/  SHF.R.S32.HI R3, RZ, 0x1f, R41 ;  /* 0x0000001fff037819 */ /* 0x000fe20000011429 */
[----:B------:R-:W-:Y:S01]  /*1980*/  @P3 IMAD.HI.U32 R0, R11, c[0x0][0x2bc], RZ ;  /* 0x0000af000b003a27 */ /* 0x000fe200078e00ff */
[----:B------:R-:W-:Y:S01]  /*1990*/  ISETP.GT.OR P6, PT, R173, 0x3f, P6 ;  /* 0x0000003fad00780c */ /* 0x000fe200037c4670 */
[----:B------:R-:W-:Y:S01]  /*19a0*/  UIMAD UR16, UR17, UR5, UR16 ;  /* 0x00000005111072a4 */ /* 0x000fe2000f8e0210 */
[----:B------:R-:W-:Y:S01]  /*19b0*/  LEA.HI R3, R3, R41, RZ, 0x3 ;  /* 0x0000002903037211 */ /* 0x000fe200078f18ff */
[----:B------:R-:W-:Y:S01]  /*19c0*/  IMAD.MOV.U32 R10, RZ, RZ, R11 ;  /* 0x000000ffff0a7224 */ /* 0x000fe200078e000b */
[----:B------:R-:W-:Y:S01]  /*19d0*/  @P3 SHF.R.U32.HI R10, RZ, c[0x0][0x2c0], R0 ;  /* 0x0000b000ff0a3a19 */ /* 0x000fe20000011600 */
[----:B------:R-:W-:Y:S01]  /*19e0*/  UIADD3 UR16, UR19, UR16, URZ ;  /* 0x0000001013107290 */ /* 0x000fe2000fffe03f */
[----:B------:R-:W-:Y:S01]  /*19f0*/  LEA.HI R0, R6, R16, RZ, 0x3 ;  /* 0x0000001006007211 */ /* 0x000fe200078f18ff */
[----:B------:R-:W-:Y:S01]  /*1a00*/  ULDC.64 UR4, c[0x0][0x1e8] ;  /* 0x00007a0000047ab9 */ /* 0x000fe20000000a00 */
[----:B------:R-:W-:-:S02]  /*1a10*/  LOP3.LUT R170, R3, 0xfffffff8, RZ, 0xc0, !PT ;  /* 0xfffffff803aa7812 */ /* 0x000fc400078ec0ff */
[----:B------:R-:W-:Y:S01]  /*1a20*/  LOP3.LUT R171, R0, 0xfffffff8, RZ, 0xc0, !PT ;  /* 0xfffffff800ab7812 */ /* 0x000fe200078ec0ff */
[--C-:B---3--:R-:W-:Y:S02]  /*1a30*/  @!P1 IMAD.WIDE R6, R140, 0x2, R4.reuse ;  /* 0x000000028c069825 */ /* 0x108fe400078e0204 */
[C---:B------:R-:W-:Y:S02]  /*1a40*/  @!P6 IADD3 R0, P0, R10.reuse, UR18, RZ ;  /* 0x000000120a00ec10 */ /* 0x040fe4000ff1e0ff */
[--C-:B------:R-:W-:Y:S01]  /*1a50*/  @!P1 IMAD.WIDE R8, R171, 0x2, R4.reuse ;  /* 0x00000002ab089825 */ /* 0x100fe200078e0204 */
[----:B------:R-:W-:Y:S01]  /*1a60*/  @!PT LDS RZ, [RZ] ;  /* 0x00000000fffff984 */ /* 0x000fe20000000800 */
[----:B------:R3:W-:Y:S01]  /*1a70*/  @!P1 LDGSTS.E.BYPASS.LTC128B.128 [R168+0x7900], [R6.64], !P5 ;  /* 0x0790000006a89fae */ /* 0x0007e2000e901d4e */
[----:B------:R-:W-:Y:S02]  /*1a80*/  @!P6 LEA.HI.X.SX32 R3, R10, UR16, 0x1, P0 ;  /* 0x000000100a03ec11 */ /* 0x000fe400080f0eff */
[----:B------:R-:W-:Y:S01]  /*1a90*/  @!P1 IMAD.WIDE R4, R170, 0x2, R4 ;  /* 0x00000002aa049825 */ /* 0x000fe200078e0204 */
[----:B------:R4:W-:Y:S04]  /*1aa0*/  @!P1 LDGSTS.E.BYPASS.LTC128B.128 [R168+0x9900], [R8.64], !P4 ;  /* 0x0990000008a89fae */ /* 0x0009e8000e101d4e */
[----:B------:R5:W-:Y:S04]  /*1ab0*/  @!P1 LDGSTS.E.BYPASS.LTC128B.128 [R168+0xb900], [R4.64], !P2 ;  /* 0x0b90000004a89fae */ /* 0x000be8000d101d4e */
[----:B------:R-:W0:Y:S01]  /*1ac0*/  LDGDEPBAR ;  /* 0x00000000000079af */ /* 0x000e220000000000 */
[----:B-12---:R-:W-:Y:S01]  /*1ad0*/  SHF.R.S32.HI R12, RZ, 0x4, R20 ;  /* 0x00000004ff0c7819 */ /* 0x006fe20000011414 */
[----:B------:R-:W-:-:S02]  /*1ae0*/  UIMAD UR17, UR8, UR4, URZ ;  /* 0x00000004081172a4 */ /* 0x000fc4000f8e023f */
[----:B------:R-:W-:Y:S01]  /*1af0*/  UIMAD.WIDE.U32 UR20, UR9, UR4, URZ ;  /* 0x00000004091472a5 */ /* 0x000fe2000f8e003f */
[----:B------:R-:W-:Y:S01]  /*1b00*/  STL [R1+0x3c], R171 ;  /* 0x00003cab01007387 */ /* 0x000fe20000100800 */
[----:B---3--:R-:W-:-:S03]  /*1b10*/  @!P6 LEA R6, P0, R0, c[0x0][0x2a0], 0x2 ;  /* 0x0000a8000006ea11 */ /* 0x008fc600078010ff */
[----:B------:R-:W-:Y:S01]  /*1b20*/  BAR.SYNC.DEFER_BLOCKING 0x0 ;  /* 0x0000000000007b1d */ /* 0x000fe20000010000 */
[----:B------:R-:W-:Y:S01]  /*1b30*/  @!P6 LEA.HI.X R7, R0, c[0x0][0x2a4], R3, 0x2, P0 ;  /* 0x0000a9000007ea11 */ /* 0x000fe200000f1403 */
[----:B-----5:R-:W-:Y:S01]  /*1b40*/  IMAD.MOV R5, RZ, RZ, -R10 ;  /* 0x000000ffff057224 */ /* 0x020fe200078e0a0a */
[----:B----4-:R-:W-:Y:S01]  /*1b50*/  LEA.HI R8, R20, R12, RZ, 0x1 ;  /* 0x0000000c14087211 */ /* 0x010fe200078f08ff */
[----:B------:R-:W-:Y:S01]  /*1b60*/  UIMAD UR17, UR9, UR5, UR17 ;  /* 0x00000005091172a4 */ /* 0x000fe2000f8e0211 */
[----:B------:R-:W-:Y:S01]  /*1b70*/  ISETP.GE.AND P5, PT, R16, c[0x0][0x1d4], PT ;  /* 0x0000750010007a0c */ /* 0x000fe20003fa6270 */
[----:B------:R-:W-:Y:S01]  /*1b80*/  IMAD R238, R5, c[0x0][0x2b8], R11 ;  /* 0x0000ae0005ee7a24 */ /* 0x000fe200078e020b */
[----:B------:R-:W-:Y:S01]  /*1b90*/  LOP3.LUT R8, R8, 0xfffffffe, RZ, 0xc0, !PT ;  /* 0xfffffffe08087812 */ /* 0x000fe200078ec0ff */
[----:B------:R-:W-:Y:S01]  /*1ba0*/  ULDC.64 UR4, c[0x0][0x210] ;  /* 0x0000840000047ab9 */ /* 0x000fe20000000a00 */
[----:B------:R-:W-:Y:S01]  /*1bb0*/  ISETP.GE.AND P4, PT, R41, c[0x0][0x1d4], PT ;  /* 0x0000750029007a0c */ /* 0x000fe20003f86270 */
[----:B------:R-:W-:Y:S01]  /*1bc0*/  STL [R1+0x40], R170 ;  /* 0x000040aa01007387 */ /* 0x000fe20000100800 */
[----:B------:R-:W-:Y:S01]  /*1bd0*/  SHF.R.S32.HI R9, RZ, 0x1f, R238 ;  /* 0x0000001fff097819 */ /* 0x000fe200000114ee */
[----:B------:R-:W-:-:S04]  /*1be0*/  IMAD.IADD R12, R12, 0x1, -R8 ;  /* 0x000000010c0c7824 */ /* 0x000fc800078e0a08 */
[----:B------:R-:W-:Y:S01]  /*1bf0*/  IMAD R8, R9, c[0x0][0x208], RZ ;  /* 0x0000820009087a24 */ /* 0x000fe200078e02ff */
[----:B------:R-:W-:Y:S01]  /*1c00*/  UIMAD.WIDE.U32 UR22, UR9, UR4, URZ ;  /* 0x00000004091672a5 */ /* 0x000fe2000f8e003f */
[----:B------:R1:W2:Y:S01]  /*1c10*/  @!P6 LDG.E R237, [R6.64] ;  /* 0x0000000e06ede981 */ /* 0x0002a2000c1e1900 */
[----:B------:R-:W-:Y:S01]  /*1c20*/  LOP3.LUT R0, R21, 0xfffffff8, RZ, 0xc0, !PT ;  /* 0xfffffff815007812 */ /* 0x000fe200078ec0ff */
[----:B------:R-:W-:Y:S01]  /*1c30*/  IMAD R8, R238, c[0x0][0x20c], R8 ;  /* 0x00008300ee087a24 */ /* 0x000fe200078e0208 */
[----:B------:R-:W-:Y:S01]  /*1c40*/  UIMAD UR4, UR8, UR4, URZ ;  /* 0x00000004080472a4 */ /* 0x000fe2000f8e023f */
[----:B------:R-:W-:Y:S01]  /*1c50*/  ISETP.GE.AND P6, PT, R140, c[0x0][0x1d4], PT ;  /* 0x000075008c007a0c */ /* 0x000fe20003fc6270 */
[----:B------:R-:W-:Y:S01]  /*1c60*/  UIADD3 UR8, UR21, UR17, URZ ;  /* 0x0000001115087290 */ /* 0x000fe2000fffe03f */
[----:B------:R-:W-:Y:S01]  /*1c70*/  IMAD.IADD R4, R143, 0x1, -R0 ;  /* 0x000000018f047824 */ /* 0x000fe200078e0a00 */
[----:B------:R-:W-:Y:S01]  /*1c80*/  UIMAD UR4, UR9, UR5, UR4 ;  /* 0x00000005090472a4 */ /* 0x000fe2000f8e0204 */
[----:B------:R-:W-:Y:S01]  /*1c90*/  SHF.R.S32.HI R172, RZ, 0x1f, R140 ;  /* 0x0000001fffac7819 */ /* 0x000fe2000001148c */
[----:B------:R-:W-:Y:S01]  /*1ca0*/  UISETP.GE.AND UP0, UPT, UR6, 0x2, UPT ;  /* 0x000000020600788c */ /* 0x000fe2000bf06270 */
[----:B------:R-:W-:Y:S01]  /*1cb0*/  SEL R169, RZ, 0x10, P4 ;  /* 0x00000010ffa97807 */ /* 0x000fe20002000000 */
[----:B------:R-:W-:Y:S01]  /*1cc0*/  UIADD3 UR17, UR23, UR4, URZ ;  /* 0x0000000417117290 */ /* 0x000fe2000fffe03f */
[----:B------:R-:W-:Y:S01]  /*1cd0*/  LEA.HI R3, R4, R4, RZ, 0x1 ;  /* 0x0000000404037211 */ /* 0x000fe200078f08ff */
[----:B------:R-:W-:-:S04]  /*1ce0*/  ULEA UR4, UR6, 0xffffffc0, 0x6 ;  /* 0xffffffc006047891 */ /* 0x000fc8000f8e303f */
[----:B------:R-:W-:-:S06]  /*1cf0*/  UIADD3 UR4, UR7, -UR4, URZ ;  /* 0x8000000407047290 */ /* 0x000fcc000fffe03f */
[----:B------:R-:W-:Y:S02]  /*1d00*/  IADD3 R40, -R40, UR4, RZ ;  /* 0x0000000428287c10 */ /* 0x000fe4000fffe1ff */
[----:B-1----:R-:W-:Y:S01]  /*1d10*/  SHF.R.S32.HI R6, RZ, 0x1, R3 ;  /* 0x00000001ff067819 */ /* 0x002fe20000011403 */
[----:B------:R-:W-:Y:S01]  /*1d20*/  IMAD.SHL.U32 R7, R19, 0x8, RZ ;  /* 0x0000000813077824 */ /* 0x000fe200078e00ff */
[----:B------:R-:W-:Y:S02]  /*1d30*/  LOP3.LUT R3, R3, 0x3fffffe, RZ, 0xc0, !PT ;  /* 0x03fffffe03037812 */ /* 0x000fe400078ec0ff */
[C---:B------:R-:W-:Y:S01]  /*1d40*/  LOP3.LUT P2, RZ, R6.reuse, 0x2, RZ, 0xc0, !PT ;  /* 0x0000000206ff7812 */ /* 0x040fe2000784c0ff */
[----:B------:R-:W-:-:S05]  /*1d50*/  IMAD.SHL.U32 R0, R6, 0x40, RZ ;  /* 0x0000004006007824 */ /* 0x000fca00078e00ff */
[----:B------:R-:W-:-:S04]  /*1d60*/  LOP3.LUT R0, R0, 0xc0, RZ, 0xc0, !PT ;  /* 0x000000c000007812 */ /* 0x000fc800078ec0ff */
[----:B------:R-:W-:Y:S02]  /*1d70*/  LOP3.LUT R7, R0, 0x8, R7, 0xf8, !PT ;  /* 0x0000000800077812 */ /* 0x000fe400078ef807 */
[----:B------:R-:W-:Y:S01]  /*1d80*/  SHF.R.U32.HI R5, RZ, 0x3, R0 ;  /* 0x00000003ff057819 */ /* 0x000fe20000011600 */
[----:B------:R-:W-:Y:S02]  /*1d90*/  IMAD.IADD R0, R4, 0x1, -R3 ;  /* 0x0000000104007824 */ /* 0x000fe400078e0a03 */
[----:B------:R-:W-:Y:S01]  /*1da0*/  IMAD R3, R9, c[0x0][0x1e0], RZ ;  /* 0x0000780009037a24 */ /* 0x000fe200078e02ff */
[----:B------:R-:W-:Y:S01]  /*1db0*/  LOP3.LUT R5, R7, R5, RZ, 0x3c, !PT ;  /* 0x0000000507057212 */ /* 0x000fe200078e3cff */
[----:B------:R-:W-:-:S04]  /*1dc0*/  IMAD.WIDE.U32 R6, R238, c[0x0][0x1e0], RZ ;  /* 0x00007800ee067a25 */ /* 0x000fc800078e00ff */
[----:B------:R-:W-:Y:S02]  /*1dd0*/  IMAD R3, R238, c[0x0][0x1e4], R3 ;  /* 0x00007900ee037a24 */ /* 0x000fe400078e0203 */
[----:B------:R-:W-:Y:S02]  /*1de0*/  IMAD R0, R12, 0x8, R0 ;  /* 0x000000080c007824 */ /* 0x000fe400078e0200 */
[----:B------:R-:W-:Y:S02]  /*1df0*/  IMAD.IADD R7, R7, 0x1, R3 ;  /* 0x0000000107077824 */ /* 0x000fe400078e0203 */
[----:B------:R-:W-:Y:S02]  /*1e00*/  IMAD.U32 R0, R0, 0x20, R5 ;  /* 0x0000002000007824 */ /* 0x000fe400078e0005 */
[----:B------:R-:W-:-:S04]  /*1e10*/  IMAD.WIDE.U32 R4, R238, c[0x0][0x208], RZ ;  /* 0x00008200ee047a25 */ /* 0x000fc800078e00ff */
[----:B------:R-:W-:Y:S02]  /*1e20*/  IMAD.IADD R5, R5, 0x1, R8 ;  /* 0x0000000105057824 */ /* 0x000fe400078e0208 */
[----:B------:R-:W-:-:S05]  /*1e30*/  IMAD.SHL.U32 R220, R0, 0x2, RZ ;  /* 0x0000000200dc7824 */ /* 0x000fca00078e00ff */
[C---:B------:R-:W-:Y:S02]  /*1e40*/  IADD3 R0, R220.reuse, 0x3100, RZ ;  /* 0x00003100dc007810 */ /* 0x040fe40007ffe0ff */
[----:B------:R-:W-:Y:S02]  /*1e50*/  IADD3 R225, R220, 0x3120, RZ ;  /* 0x00003120dce17810 */ /* 0x000fe40007ffe0ff */
[----:B------:R-:W-:Y:S01]  /*1e60*/  @P2 IADD3 R225, R0, -0x20, RZ ;  /* 0xffffffe000e12810 */ /* 0x000fe20007ffe0ff */
[----:B------:R-:W-:-:S03]  /*1e70*/  IMAD.SHL.U32 R0, R18, 0x40, RZ ;  /* 0x0000004012007824 */ /* 0x000fc600078e00ff */
[C---:B------:R-:W-:Y:S02]  /*1e80*/  IADD3 R236, R225.reuse, 0x400, RZ ;  /* 0x00000400e1ec7810 */ /* 0x040fe40007ffe0ff */
[----:B------:R-:W-:Y:S02]  /*1e90*/  LOP3.LUT R0, R0, 0xc0, RZ, 0xc0, !PT ;  /* 0x000000c000007812 */ /* 0x000fe400078ec0ff */
[C---:B------:R-:W-:Y:S02]  /*1ea0*/  IADD3 R235, R225.reuse, 0x800, RZ ;  /* 0x00000800e1eb7810 */ /* 0x040fe40007ffe0ff */
[C---:B------:R-:W-:Y:S02]  /*1eb0*/  IADD3 R234, R225.reuse, 0xc00, RZ ;  /* 0x00000c00e1ea7810 */ /* 0x040fe40007ffe0ff */
[C---:B------:R-:W-:Y:S02]  /*1ec0*/  IADD3 R233, R225.reuse, 0x1000, RZ ;  /* 0x00001000e1e97810 */ /* 0x040fe40007ffe0ff */
[----:B------:R-:W-:-:S02]  /*1ed0*/  IADD3 R232, R225, 0x1400, RZ ;  /* 0x00001400e1e87810 */ /* 0x000fc40007ffe0ff */
[C---:B------:R-:W-:Y:S02]  /*1ee0*/  IADD3 R231, R225.reuse, 0x1800, RZ ;  /* 0x00001800e1e77810 */ /* 0x040fe40007ffe0ff */
[C---:B------:R-:W-:Y:S02]  /*1ef0*/  IADD3 R230, R225.reuse, 0x1c00, RZ ;  /* 0x00001c00e1e67810 */ /* 0x040fe40007ffe0ff */
[C---:B------:R-:W-:Y:S02]  /*1f00*/  IADD3 R229, R225.reuse, 0x2000, RZ ;  /* 0x00002000e1e57810 */ /* 0x040fe40007ffe0ff */
[C---:B------:R-:W-:Y:S02]  /*1f10*/  IADD3 R228, R225.reuse, 0x2400, RZ ;  /* 0x00002400e1e47810 */ /* 0x040fe40007ffe0ff */
[C---:B------:R-:W-:Y:S02]  /*1f20*/  IADD3 R227, R225.reuse, 0x2800, RZ ;  /* 0x00002800e1e37810 */ /* 0x040fe40007ffe0ff */
[----:B------:R-:W-:-:S02]  /*1f30*/  IADD3 R226, R225, 0x2c00, RZ ;  /* 0x00002c00e1e27810 */ /* 0x000fc40007ffe0ff */
[----:B--2---:R-:W-:Y:S01]  /*1f40*/  SHF.R.S32.HI R3, RZ, 0x1f, R237 ;  /* 0x0000001fff037819 */ /* 0x004fe200000114ed */
[----:B------:R-:W-:-:S04]  /*1f50*/  IMAD.WIDE.U32 R6, R237, c[0x0][0x1f0], R6 ;  /* 0x00007c00ed067a25 */ /* 0x000fc800078e0006 */
[C---:B------:R-:W-:Y:S01]  /*1f60*/  IMAD R9, R3.reuse, c[0x0][0x1f0], RZ ;  /* 0x00007c0003097a24 */ /* 0x040fe200078e02ff */
[----:B------:R-:W-:Y:S01]  /*1f70*/  IADD3 R8, P0, R6, UR20, RZ ;  /* 0x0000001406087c10 */ /* 0x000fe2000ff1e0ff */
[----:B------:R-:W-:Y:S02]  /*1f80*/  IMAD R3, R3, c[0x0][0x218], RZ ;  /* 0x0000860003037a24 */ /* 0x000fe400078e02ff */
[C---:B------:R-:W-:Y:S02]  /*1f90*/  IMAD R9, R237.reuse, c[0x0][0x1f4], R9 ;  /* 0x00007d00ed097a24 */ /* 0x040fe400078e0209 */
[----:B------:R-:W-:-:S03]  /*1fa0*/  IMAD.WIDE.U32 R4, R237, c[0x0][0x218], R4 ;  /* 0x00008600ed047a25 */ /* 0x000fc600078e0004 */
[----:B------:R-:W-:Y:S01]  /*1fb0*/  IADD3.X R6, R7, UR8, R9, P0, !PT ;  /* 0x0000000807067c10 */ /* 0x000fe200087fe409 */
[----:B------:R-:W-:Y:S01]  /*1fc0*/  IMAD R3, R237, c[0x0][0x21c], R3 ;  /* 0x00008700ed037a24 */ /* 0x000fe200078e0203 */
[----:B------:R-:W-:Y:S02]  /*1fd0*/  LEA R9, P1, R8, c[0x0][0x1c8], 0x1 ;  /* 0x0000720008097a11 */ /* 0x000fe400078208ff */
[----:B------:R-:W-:Y:S02]  /*1fe0*/  IADD3 R7, P0, R4, UR22, RZ ;  /* 0x0000001604077c10 */ /* 0x000fe4000ff1e0ff */
[----:B------:R-:W-:Y:S01]  /*1ff0*/  LEA.HI.X R8, R8, c[0x0][0x1cc], R6, 0x1, P1 ;  /* 0x0000730008087a11 */ /* 0x000fe200008f0c06 */
[----:B------:R-:W-:Y:S01]  /*2000*/  SHFL.IDX PT, R4, R9, RZ, 0x1c1f ;  /* 0x001c1fff09047589 */ /* 0x000fe200000e0000 */
[----:B------:R-:W-:Y:S02]  /*2010*/  IADD3.X R3, R5, UR17, R3, P0, !PT ;  /* 0x0000001105037c10 */ /* 0x000fe400087fe403 */
[----:B------:R-:W-:Y:S01]  /*2020*/  LEA R11, P0, R7, c[0x0][0x1f8], 0x1 ;  /* 0x00007e00070b7a11 */ /* 0x000fe200078008ff */
[----:B------:R-:W1:Y:S01]  /*2030*/  SHFL.IDX PT, R5, R8, RZ, 0x1c1f ;  /* 0x001c1fff08057589 */ /* 0x000e6200000e0000 */
[----:B------:R-:W-:-:S02]  /*2040*/  ISETP.GE.AND P1, PT, R40, 0x1, PT ;  /* 0x000000012800780c */ /* 0x000fc40003f26270 */
[----:B------:R-:W-:Y:S01]  /*2050*/  LEA.HI.X R10, R7, c[0x0][0x1fc], R3, 0x1, P0 ;  /* 0x00007f00070a7a11 */ /* 0x000fe200000f0c03 */
[----:B------:R-:W-:Y:S01]  /*2060*/  SHFL.IDX PT, R6, R9, 0x1, 0x1c1f ;  /* 0x003c1f0009067f89 */ /* 0x000fe200000e0000 */
[----:B------:R-:W-:Y:S01]  /*2070*/  ISETP.GT.AND P0, PT, R40, 0x20, PT ;  /* 0x000000202800780c */ /* 0x000fe20003f04270 */
[----:B------:R-:W-:Y:S02]  /*2080*/  IMAD.SHL.U32 R3, R12, 0x8, RZ ;  /* 0x000000080c037824 */ /* 0x000fe400078e00ff */
[----:B------:R2:W3:Y:S03]  /*2090*/  SHFL.IDX PT, R7, R8, 0x1, 0x1c1f ;  /* 0x003c1f0008077f89 */ /* 0x0004e600000e0000 */
[----:B------:R-:W-:Y:S01]  /*20a0*/  LOP3.LUT R3, R0, 0x8, R3, 0xf8, !PT ;  /* 0x0000000800037812 */ /* 0x000fe200078ef803 */
[----:B------:R-:W4:Y:S01]  /*20b0*/  SHFL.IDX PT, R14, R11, RZ, 0x1c1f ;  /* 0x001c1fff0b0e7589 */ /* 0x000f2200000e0000 */
[----:B------:R-:W-:-:S03]  /*20c0*/  SHF.R.U32.HI R0, RZ, 0x3, R0 ;  /* 0x00000003ff007819 */ /* 0x000fc60000011600 */
[----:B------:R-:W-:Y:S01]  /*20d0*/  SHFL.IDX PT, R13, R11, 0x1, 0x1c1f ;  /* 0x003c1f000b0d7f89 */ /* 0x000fe200000e0000 */
[----:B------:R-:W-:-:S03]  /*20e0*/  LOP3.LUT R102, R3, R0, RZ, 0x3c, !PT ;  /* 0x0000000003667212 */ /* 0x000fc600078e3cff */
[----:B------:R-:W5:Y:S04]  /*20f0*/  SHFL.IDX PT, R12, R10, RZ, 0x1c1f ;  /* 0x001c1fff0a0c7589 */ /* 0x000f6800000e0000 */
[----:B------:R3:W4:Y:S01]  /*2100*/  SHFL.IDX PT, R3, R10, 0x1, 0x1c1f ;  /* 0x003c1f000a037f89 */ /* 0x00072200000e0000 */
[----:B--2---:R-:W-:Y:S02]  /*2110*/  LOP3.LUT R8, R15, 0x7fffffe, RZ, 0xc0, !PT ;  /* 0x07fffffe0f087812 */ /* 0x004fe400078ec0ff */
[----:B------:R-:W-:-:S03]  /*2120*/  SHF.R.S32.HI R15, RZ, 0x1f, R17 ;  /* 0x0000001fff0f7819 */ /* 0x000fc60000011411 */
[----:B------:R-:W-:Y:S01]  /*2130*/  IMAD.IADD R103, R17, 0x1, -R8 ;  /* 0x0000000111677824 */ /* 0x000fe200078e0a08 */
[----:B------:R-:W-:Y:S01]  /*2140*/  LEA.HI R15, R15, R17, RZ, 0x3 ;  /* 0x000000110f0f7211 */ /* 0x000fe200078f18ff */
[----:B-1----:R-:W-:-:S04]  /*2150*/  @P1 IMAD.WIDE R8, R140, 0x2, R4 ;  /* 0x000000028c081825 */ /* 0x002fc800078e0204 */
[----:B------:R-:W-:Y:S01]  /*2160*/  IMAD.SHL.U32 R0, R15, 0x20, RZ ;  /* 0x000000200f007824 */ /* 0x000fe200078e00ff */
[----:B------:R1:W-:Y:S01]  /*2170*/  @P1 LDGSTS.E.BYPASS.LTC128B.128 [R168+0x3100], [R8.64], !P6 ;  /* 0x0310000008a81fae */ /* 0x0003e2000f101d4e */
[----:B---3--:R-:W-:-:S03]  /*2180*/  @P0 IMAD.WIDE R10, R140, 0x2, R6 ;  /* 0x000000028c0a0825 */ /* 0x008fc600078e0206 */
[----:B------:R-:W-:-:S05]  /*2190*/  LOP3.LUT R101, R0, 0xffffff00, RZ, 0xc0, !PT ;  /* 0xffffff0000657812 */ /* 0x000fca00078ec0ff */
[----:B------:R-:W-:-:S04]  /*21a0*/  IMAD R0, R141, 0x200, R101 ;  /* 0x000002008d007824 */ /* 0x000fc800078e0265 */
[----:B------:R-:W-:-:S04]  /*21b0*/  IMAD R0, R103, 0x20, R0 ;  /* 0x0000002067007824 */ /* 0x000fc800078e0200 */
[----:B------:R-:W-:-:S04]  /*21c0*/  IMAD.IADD R0, R102, 0x1, R0 ;  /* 0x0000000166007824 */ /* 0x000fc800078e0200 */
[----:B------:R-:W-:Y:S02]  /*21d0*/  IMAD.SHL.U32 R223, R0, 0x2, RZ ;  /* 0x0000000200df7824 */ /* 0x000fe400078e00ff */
[----:B------:R-:W-:Y:S02]  /*21e0*/  IMAD R0, R103, 0x20, R101 ;  /* 0x0000002067007824 */ /* 0x000fe400078e0265 */
[----:B------:R-:W-:Y:S02]  /*21f0*/  IMAD R224, R2, 0x2, R223 ;  /* 0x0000000202e07824 */ /* 0x000fe400078e02df */
[----:B-1----:R-:W-:-:S04]  /*2200*/  @P1 IMAD.WIDE R8, R171, 0x2, R4 ;  /* 0x00000002ab081825 */ /* 0x002fc800078e0204 */
[----:B------:R-:W-:Y:S01]  /*2210*/  @P1 IMAD.WIDE R4, R170, 0x2, R4 ;  /* 0x00000002aa041825 */ /* 0x000fe200078e0204 */
[----:B------:R1:W-:Y:S03]  /*2220*/  @P1 LDGSTS.E.BYPASS.LTC128B.128 [R168+0x4100], [R8.64], !P5 ;  /* 0x0410000008a81fae */ /* 0x0003e6000e901d4e */
[----:B------:R-:W-:Y:S01]  /*2230*/  IMAD.IADD R0, R102, 0x1, R0 ;  /* 0x0000000166007824 */ /* 0x000fe200078e0200 */
[----:B------:R2:W-:Y:S04]  /*2240*/  @P1 LDGSTS.E.BYPASS.LTC128B.128 [R168+0x5100], [R4.64], !P4 ;  /* 0x0510000004a81fae */ /* 0x0005e8000e101d4e */
[----:B------:R3:W-:Y:S01]  /*2250*/  @P0 LDGSTS.E.BYPASS.LTC128B.128 [R168+0x3900], [R10.64], !P6 ;  /* 0x039000000aa80fae */ /* 0x0007e2000f101d4e */
[----:B-1----:R-:W-:-:S04]  /*2260*/  @P0 IMAD.WIDE R8, R171, 0x2, R6 ;  /* 0x00000002ab080825 */ /* 0x002fc800078e0206 */
[----:B------:R-:W-:Y:S01]  /*2270*/  @P0 IMAD.WIDE R6, R170, 0x2, R6 ;  /* 0x00000002aa060825 */ /* 0x000fe200078e0206 */
[----:B------:R1:W-:Y:S03]  /*2280*/  @P0 LDGSTS.E.BYPASS.LTC128B.128 [R168+0x4900], [R8.64], !P5 ;  /* 0x0490000008a80fae */ /* 0x0003e6000e901d4e */
[----:B--2---:R-:W-:Y:S01]  /*2290*/  IMAD.WIDE R4, R171, 0x2, RZ ;  /* 0x00000002ab047825 */ /* 0x004fe200078e02ff */
[----:B------:R2:W-:Y:S04]  /*22a0*/  @P0 LDGSTS.E.BYPASS.LTC128B.128 [R168+0x5900], [R6.64], !P4 ;  /* 0x0590000006a80fae */ /* 0x0005e8000e101d4e */
[----:B------:R-:W0:Y:S01]  /*22b0*/  LDGDEPBAR ;  /* 0x00000000000079af */ /* 0x000e220000000000 */
[----:B----4-:R-:W-:-:S05]  /*22c0*/  IADD3 R46, P2, R14, R4, RZ ;  /* 0x000000040e2e7210 */ /* 0x010fca0007f5e0ff */
[----:B-----5:R-:W-:Y:S01]  /*22d0*/  IMAD.X R47, R12, 0x1, R5, P2 ;  /* 0x000000010c2f7824 */ /* 0x020fe200010e0605 */
[----:B------:R-:W-:Y:S01]  /*22e0*/  ISETP.GE.AND P2, PT, R16, c[0x0][0x1d4], PT ;  /* 0x0000750010007a0c */ /* 0x000fe20003f46270 */
[----:B-1----:R-:W-:-:S04]  /*22f0*/  IMAD.WIDE R8, R140, 0x2, RZ ;  /* 0x000000028c087825 */ /* 0x002fc800078e02ff */
[----:B--2---:R-:W-:Y:S01]  /*2300*/  IMAD.WIDE R6, R170, 0x2, RZ ;  /* 0x00000002aa067825 */ /* 0x004fe200078e02ff */
[----:B------:R-:W-:Y:S01]  /*2310*/  IADD3 R48, P0, R14, R8, RZ ;  /* 0x000000080e307210 */ /* 0x000fe20007f1e0ff */
[----:B------:R-:W-:-:S04]  /*2320*/  DEPBAR.LE SB0, 0x1 ;  /* 0x000080400000791a */ /* 0x000fc80000000000 */
[----:B------:R-:W-:Y:S01]  /*2330*/  IADD3 R44, P1, R8, R13, RZ ;  /* 0x0000000d082c7210 */ /* 0x000fe20007f3e0ff */
[----:B------:R-:W-:Y:S01]  /*2340*/  IMAD.X R49, R12, 0x1, R9, P0 ;  /* 0x000000010c317824 */ /* 0x000fe200000e0609 */
[----:B------:R-:W-:-:S04]  /*2350*/  DEPBAR.LE SB0, 0x0 ;  /* 0x000080000000791a */ /* 0x000fc80000000000 */
[----:B------:R-:W-:Y:S01]  /*2360*/  BAR.SYNC.DEFER_BLOCKING 0x0 ;  /* 0x0000000000007b1d */ /* 0x000fe20000010000 */
[----:B------:R-:W-:Y:S01]  /*2370*/  IADD3 R42, P0, R4, R13, RZ ;  /* 0x0000000d042a7210 */ /* 0x000fe20007f1e0ff */
[----:B------:R-:W-:Y:S01]  /*2380*/  IMAD.X R45, R9, 0x1, R3, P1 ;  /* 0x00000001092d7824 */ /* 0x000fe200008e0603 */
[----:B------:R-:W-:-:S03]  /*2390*/  IADD3 R38, P1, R14, R6, RZ ;  /* 0x000000060e267210 */ /* 0x000fc60007f3e0ff */
[----:B------:R-:W-:Y:S01]  /*23a0*/  IMAD.X R43, R5, 0x1, R3, P0 ;  /* 0x00000001052b7824 */ /* 0x000fe200000e0603 */
[----:B------:R-:W-:Y:S01]  /*23b0*/  IADD3 R36, P0, R6, R13, RZ ;  /* 0x0000000d06247210 */ /* 0x000fe20007f1e0ff */
[----:B------:R-:W-:Y:S01]  /*23c0*/  IMAD.X R39, R12, 0x1, R7, P1 ;  /* 0x000000010c277824 */ /* 0x000fe200008e0607 */
[----:B------:R-:W-:-:S03]  /*23d0*/  ISETP.GE.AND P1, PT, R140, c[0x0][0x1d4], PT ;  /* 0x000075008c007a0c */ /* 0x000fc60003f26270 */
[----:B------:R-:W-:Y:S01]  /*23e0*/  IMAD.X R37, R7, 0x1, R3, P0 ;  /* 0x0000000107257824 */ /* 0x000fe200000e0603 */
[----:B------:R-:W-:Y:S02]  /*23f0*/  ISETP.LT.OR P0, PT, R40, 0x1, P1 ;  /* 0x000000012800780c */ /* 0x000fe40000f01670 */
[----:B------:R-:W-:Y:S02]  /*2400*/  ISETP.GE.AND P1, PT, R41, c[0x0][0x1d4], PT ;  /* 0x0000750029007a0c */ /* 0x000fe40003f26270 */
[----:B------:R-:W-:-:S05]  /*2410*/  IADD3 R3, R168, 0x100, RZ ;  /* 0x00000100a8037810 */ /* 0x000fca0007ffe0ff */
[----:B------:R-:W-:Y:S04]  /*2420*/  STL [R1+0x4], R3 ;  /* 0x0000040301007387 */ /* 0x000fe80000100800 */
[----:B---3--:R-:W-:Y:S04]  /*2430*/  LDSM.16.M88.4 R8, [R223+0x6100] ;  /* 0x00610000df08783b */ /* 0x008fe80000000200 */
[----:B------:R-:W-:Y:S04]  /*2440*/  LDSM.16.M88.4 R4, [R223+0x7100] ;  /* 0x00710000df04783b */ /* 0x000fe80000000200 */
[----:B------:R-:W-:Y:S04]  /*2450*/  LDSM.16.M88.4 R16, [R224+0x6100] ;  /* 0x00610000e010783b */ /* 0x000fe80000000200 */
[----:B------:R-:W-:Y:S04]  /*2460*/  LDSM.16.M88.4 R12, [R224+0x7100] ;  /* 0x00710000e00c783b */ /* 0x000fe80000000200 */
[----:B------:R-:W1:Y:S04]  /*2470*/  LDSM.16.M88.4 R32, [R220+0x3100] ;  /* 0x00310000dc20783b */ /* 0x000e680000000200 */
[----:B------:R-:W-:Y:S04]  /*2480*/  LDSM.16.M88.4 R28, [R220+0x3500] ;  /* 0x00350000dc1c783b */ /* 0x000fe80000000200 */
[----:B------:R-:W2:Y:S04]  /*2490*/  LDSM.16.M88.4 R24, [R220+0x3900] ;  /* 0x00390000dc18783b */ /* 0x000ea80000000200 */
[----:B------:R-:W3:Y:S04]  /*24a0*/  LDSM.16.M88.4 R20, [R220+0x3d00] ;  /* 0x003d0000dc14783b */ /* 0x000ee80000000200 */
[----:B------:R-:W-:Y:S04]  /*24b0*/  LDSM.16.M88.4 R60, [R225] ;  /* 0x00000000e13c783b */ /* 0x000fe80000000200 */
[----:B------:R-:W-:Y:S04]  /*24c0*/  LDSM.16.M88.4 R56, [R225+0x400] ;  /* 0x00040000e138783b */ /* 0x000fe80000000200 */
[----:B------:R-:W4:Y:S04]  /*24d0*/  LDSM.16.M88.4 R52, [R225+0x800] ;  /* 0x00080000e134783b */ /* 0x000f280000000200 */
[----:B------:R-:W5:Y:S04]  /*24e0*/  LDSM.16.M88.4 R64, [R225+0xc00] ;  /* 0x000c0000e140783b */ /* 0x000f680000000200 */
[----:B------:R-:W-:Y:S01]  /*24f0*/  @!PT LDS RZ, [RZ] ;  /* 0x00000000fffff984 */ /* 0x000fe20000000800 */
[----:B------:R-:W-:Y:S01]  /*2500*/  @!PT LDS RZ, [RZ] ;  /* 0x00000000fffff984 */ /* 0x000fe20000000800 */
[----:B------:R-:W-:Y:S01]  /*2510*/  @!PT LDS RZ, [RZ] ;  /* 0x00000000fffff984 */ /* 0x000fe20000000800 */
[----:B------:R3:W-:Y:S01]  /*2520*/  LDGSTS.E.BYPASS.LTC128B.128 [R168+0x100], [R48.64], !P0 ;  /* 0x0010000030a87fae */ /* 0x0007e2000c101d4e */
[----:B------:R-:W-:-:S02]  /*2530*/  ISETP.LT.OR P0, PT, R40, 0x1, P2 ;  /* 0x000000012800780c */ /* 0x000fc40001701670 */
[C---:B------:R-:W-:Y:S01]  /*2540*/  ISETP.LT.OR P2, PT, R40.reuse, 0x21, P2 ;  /* 0x000000212800780c */ /* 0x040fe20001741670 */
[C---:B-1----:R-:W-:Y:S10]  /*2550*/  HMMA.16816.F32 R84, R4.reuse, R32, RZ ;  /* 0x000000200454723c */ /* 0x042ff400000018ff */
[----:B------:R1:W-:Y:S01]  /*2560*/  LDGSTS.E.BYPASS.LTC128B.128 [R168+0x1100], [R46.64], !P0 ;  /* 0x011000002ea87fae */ /* 0x0003e2000c101d4e */
[C---:B------:R-:W-:Y:S01]  /*2570*/  ISETP.LT.OR P0, PT, R40.reuse, 0x1, P1 ;  /* 0x000000012800780c */ /* 0x040fe20000f01670 */
[----:B--2---:R-:W-:Y:S01]  /*2580*/  HMMA.16816.F32 R68, R4, R24, RZ ;  /* 0x000000180444723c */ /* 0x004fe200000018ff */
[----:B------:R-:W-:-:S07]  /*2590*/  ISETP.LT.OR P1, PT, R40, 0x21, P1 ;  /* 0x000000212800780c */ /* 0x000fce0000f21670 */
[----:B------:R-:W-:Y:S04]  /*25a0*/  HMMA.16816.F32 R76, R4, R28, RZ ;  /* 0x0000001c044c723c */ /* 0x000fe800000018ff */
[----:B------:R2:W-:Y:S01]  /*25b0*/  LDGSTS.E.BYPASS.LTC128B.128 [R168+0x2100], [R38.64], !P0 ;  /* 0x0210000026a87fae */ /* 0x0005e2000c101d4e */
[----:B------:R-:W-:-:S03]  /*25c0*/  ISETP.GE.AND P0, PT, R140, c[0x0][0x1d4], PT ;  /* 0x000075008c007a0c */ /* 0x000fc60003f06270 */
[----:B---3--:R-:W-:Y:S01]  /*25d0*/  HMMA.16816.F32 R48, R4, R20, RZ ;  /* 0x000000140430723c */ /* 0x008fe200000018ff */
[----:B------:R-:W-:-:S07]  /*25e0*/  ISETP.LT.OR P0, PT, R40, 0x21, P0 ;  /* 0x000000212800780c */ /* 0x000fce0000701670 */
[C---:B------:R-:W-:Y:S06]  /*25f0*/  HMMA.16816.F32 R80, R4.reuse, R34, RZ ;  /* 0x000000220450723c */ /* 0x040fec00000018ff */
[----:B------:R1:W-:Y:S01]  /*2600*/  LDGSTS.E.BYPASS.LTC128B.128 [R168+0x900], [R44.64], !P0 ;  /* 0x009000002ca87fae */ /* 0x0003e2000c101d4e */
[----:B------:R-:W-:Y:S01]  /*2610*/  PLOP3.LUT P0, PT, PT, PT, UP0, 0x80, 0x0 ;  /* 0x000000000000781c */ /* 0x000fe20003f0f008 */
[----:B------:R-:W-:Y:S02]  /*2620*/  HMMA.16816.F32 R72, R4, R30, RZ ;  /* 0x0000001e0448723c */ /* 0x000fe400000018ff */
[----:B------:R3:W-:Y:S01]  /*2630*/  LDGSTS.E.BYPASS.LTC128B.128 [R168+0x1900], [R42.64], !P2 ;  /* 0x019000002aa87fae */ /* 0x0007e2000d101d4e */
[----:B------:R-:W-:-:S03]  /*2640*/  ISETP.GT.AND P2, PT, R173, 0x3f, PT ;  /* 0x0000003fad00780c */ /* 0x000fc60003f44270 */
[----:B------:R2:W-:Y:S02]  /*2650*/  LDGSTS.E.BYPASS.LTC128B.128 [R168+0x2900], [R36.64], !P1 ;  /* 0x0290000024a87fae */ /* 0x0005e4000c901d4e */
[C---:B------:R-:W-:Y:S02]  /*2660*/  HMMA.16816.F32 R92, R4.reuse, R26, RZ ;  /* 0x0000001a045c723c */ /* 0x040fe400000018ff */
[----:B------:R-:W0:Y:S06]  /*2670*/  LDGDEPBAR ;  /* 0x00000000000079af */ /* 0x000e2c0000000000 */
[----:B------:R-:W-:Y:S08]  /*2680*/  HMMA.16816.F32 R120, R4, R22, RZ ;  /* 0x000000160478723c */ /* 0x000ff000000018ff */
[C---:B------:R-:W-:Y:S08]  /*2690*/  HMMA.16816.F32 R4, R8.reuse, R20, RZ ;  /* 0x000000140804723c */ /* 0x040ff000000018ff */
[C---:B------:R-:W-:Y:S01]  /*26a0*/  HMMA.16816.F32 R116, R8.reuse, R32, RZ ;  /* 0x000000200874723c */ /* 0x040fe200000018ff */
[----:B--2---:R-:W-:Y:S07]  /*26b0*/  LDSM.16.M88.4 R36, [R220+0x4100] ;  /* 0x00410000dc24783b */ /* 0x004fee0000000200 */
[C---:B------:R-:W-:Y:S01]  /*26c0*/  HMMA.16816.F32 R112, R8.reuse, R34, RZ ;  /* 0x000000220870723c */ /* 0x040fe200000018ff */
[----:B------:R-:W-:Y:S07]  /*26d0*/  LDSM.16.M88.4 R32, [R220+0x4500] ;  /* 0x00450000dc20783b */ /* 0x000fee0000000200 */
[C---:B------:R-:W-:Y:S08]  /*26e0*/  HMMA.16816.F32 R96, R8.reuse, R28, RZ ;  /* 0x0000001c0860723c */ /* 0x040ff000000018ff */
[C---:B------:R-:W-:Y:S01]  /*26f0*/  HMMA.16816.F32 R108, R8.reuse, R30, RZ ;  /* 0x0000001e086c723c */ /* 0x040fe200000018ff */
[----:B------:R-:W-:Y:S07]  /*2700*/  LDSM.16.M88.4 R28, [R220+0x4900] ;  /* 0x00490000dc1c783b */ /* 0x000fee0000000200 */
[C---:B------:R-:W-:Y:S08]  /*2710*/  HMMA.16816.F32 R88, R8.reuse, R24, RZ ;  /* 0x000000180858723c */ /* 0x040ff000000018ff */
[C---:B------:R-:W-:Y:S01]  /*2720*/  HMMA.16816.F32 R104, R8.reuse, R26, RZ ;  /* 0x0000001a0868723c */ /* 0x040fe200000018ff */
[----:B------:R-:W-:Y:S07]  /*2730*/  LDSM.16.M88.4 R24, [R220+0x4d00] ;  /* 0x004d0000dc18783b */ /* 0x000fee0000000200 */
[----:B------:R-:W-:Y:S01]  /*2740*/  HMMA.16816.F32 R20, R8, R22, RZ ;  /* 0x000000160814723c */ /* 0x000fe200000018ff */
[----:B------:R-:W2:Y:S07]  /*2750*/  LDSM.16.M88.4 R8, [R223+0x9100] ;  /* 0x00910000df08783b */ /* 0x000eae0000000200 */
[C---:B----4-:R-:W-:Y:S08]  /*2760*/  HMMA.16816.F32 R152, R12.reuse, R52, R68 ;  /* 0x000000340c98723c */ /* 0x050ff00000001844 */
[C---:B------:R-:W-:Y:S08]  /*2770*/  HMMA.16816.F32 R136, R12.reuse, R60, R84 ;  /* 0x0000003c0c88723c */ /* 0x040ff00000001854 */
[C---:B------:R-:W-:Y:S08]  /*2780*/  HMMA.16816.F32 R156, R12.reuse, R56, R76 ;  /* 0x000000380c9c723c */ /* 0x040ff0000000184c */
[C---:B-----5:R-:W-:Y:S01]  /*2790*/  HMMA.16816.F32 R148, R12.reuse, R64, R48 ;  /* 0x000000400c94723c */ /* 0x060fe20000001830 */
[----:B------:R-:W-:Y:S07]  /*27a0*/  LDSM.16.M88.4 R48, [R225+0x1800] ;  /* 0x00180000e130783b */ /* 0x000fee0000000200 */
[C---:B------:R-:W-:Y:S08]  /*27b0*/  HMMA.16816.F32 R68, R12.reuse, R62, R80 ;  /* 0x0000003e0c44723c */ /* 0x040ff00000001850 */
[C---:B-1----:R-:W-:Y:S08]  /*27c0*/  HMMA.16816.F32 R44, R12.reuse, R58, R72 ;  /* 0x0000003a0c2c723c */ /* 0x042ff00000001848 */
[C---:B------:R-:W-:Y:S08]  /*27d0*/  HMMA.16816.F32 R124, R12.reuse, R54, R92 ;  /* 0x000000360c7c723c */ /* 0x040ff0000000185c */
[----:B------:R-:W-:Y:S01]  /*27e0*/  HMMA.16816.F32 R120, R12, R66, R120 ;  /* 0x000000420c78723c */ /* 0x000fe20000001878 */
[----:B------:R-:W1:Y:S07]  /*27f0*/  LDSM.16.M88.4 R12, [R223+0x8100] ;  /* 0x00810000df0c783b */ /* 0x000e6e0000000200 */
[C---:B------:R-:W-:Y:S08]  /*2800*/  HMMA.16816.F32 R132, R16.reuse, R52, R88 ;  /* 0x000000341084723c */ /* 0x040ff00000001858 */
[C---:B------:R-:W-:Y:S01]  /*2810*/  HMMA.16816.F32 R144, R16.reuse, R64, R4 ;  /* 0x000000401090723c */ /* 0x040fe20000001804 */
[----:B------:R-:W-:Y:S07]  /*2820*/  LDSM.16.M88.4 R4, [R224+0x9100] ;  /* 0x00910000e004783b */ /* 0x000fee0000000200 */
[C---:B------:R-:W-:Y:S01]  /*2830*/  HMMA.16816.F32 R80, R16.reuse, R54, R104 ;  /* 0x000000361050723c */ /* 0x040fe20000001868 */
[----:B------:R-:W4:Y:S07]  /*2840*/  LDSM.16.M88.4 R52, [R225+0x1400] ;  /* 0x00140000e134783b */ /* 0x000f2e0000000200 */
[C---:B------:R-:W-:Y:S01]  /*2850*/  HMMA.16816.F32 R76, R16.reuse, R66, R20 ;  /* 0x00000042104c723c */ /* 0x040fe20000001814 */
[----:B------:R-:W5:Y:S04]  /*2860*/  LDSM.16.M88.4 R64, [R225+0x1c00] ;  /* 0x001c0000e140783b */ /* 0x000f680000000200 */
[----:B------:R-:W-:Y:S03]  /*2870*/  LDSM.16.M88.4 R20, [R224+0x8100] ;  /* 0x00810000e014783b */ /* 0x000fe60000000200 */
[C---:B------:R-:W-:Y:S08]  /*2880*/  HMMA.16816.F32 R88, R16.reuse, R62, R112 ;  /* 0x0000003e1058723c */ /* 0x040ff00000001870 */
[C---:B------:R-:W-:Y:S08]  /*2890*/  HMMA.16816.F32 R116, R16.reuse, R60, R116 ;  /* 0x0000003c1074723c */ /* 0x040ff00000001874 */
[C---:B------:R-:W-:Y:S08]  /*28a0*/  HMMA.16816.F32 R128, R16.reuse, R56, R96 ;  /* 0x000000381080723c */ /* 0x040ff00000001860 */
[----:B------:R-:W-:Y:S01]  /*28b0*/  HMMA.16816.F32 R84, R16, R58, R108 ;  /* 0x0000003a1054723c */ /* 0x000fe2000000186c */
[----:B------:R-:W1:Y:S07]  /*28c0*/  LDSM.16.M88.4 R56, [R225+0x1000] ;  /* 0x00100000e138783b */ /* 0x000e6e0000000200 */
[C---:B--2---:R-:W-:Y:S08]  /*28d0*/  HMMA.16816.F32 R72, R8.reuse, R36, R136 ;  /* 0x000000240848723c */ /* 0x044ff00000001888 */
[C---:B------:R-:W-:Y:S08]  /*28e0*/  HMMA.16816.F32 R60, R8.reuse, R32, R156 ;  /* 0x00000020083c723c */ /* 0x040ff0000000189c */
[C---:B---3--:R-:W-:Y:S08]  /*28f0*/  HMMA.16816.F32 R40, R8.reuse, R28, R152 ;  /* 0x0000001c0828723c */ /* 0x048ff00000001898 */
[C---:B------:R-:W-:Y:S08]  /*2900*/  HMMA.16816.F32 R92, R8.reuse, R24, R148 ;  /* 0x00000018085c723c */ /* 0x040ff00000001894 */
[C---:B------:R-:W-:Y:S08]  /*2910*/  HMMA.16816.F32 R68, R8.reuse, R38, R68 ;  /* 0x000000260844723c */ /* 0x040ff00000001844 */
[C---:B------:R-:W-:Y:S08]  /*2920*/  HMMA.16816.F32 R44, R8.reuse, R34, R44 ;  /* 0x00000022082c723c */ /* 0x040ff0000000182c */
[C---:B------:R-:W-:Y:S08]  /*2930*/  HMMA.16816.F32 R16, R8.reuse, R30, R124 ;  /* 0x0000001e0810723c */ /* 0x040ff0000000187c */
[----:B------:R-:W-:Y:S08]  /*2940*/  HMMA.16816.F32 R8, R8, R26, R120 ;  /* 0x0000001a0808723c */ /* 0x000ff00000001878 */
[C---:B-1----:R-:W-:Y:S08]  /*2950*/  HMMA.16816.F32 R96, R12.reuse, R38, R88 ;  /* 0x000000260c60723c */ /* 0x042ff00000001858 */
[C---:B------:R-:W-:Y:S01]  /*2960*/  HMMA.16816.F32 R104, R12.reuse, R36, R116 ;  /* 0x000000240c68723c */ /* 0x040fe20000001874 */
[----:B------:R-:W-:Y:S07]  /*2970*/  LDSM.16.M88.4 R36, [R220+0x5900] ;  /* 0x00590000dc24783b */ /* 0x000fee0000000200 */
[C---:B------:R-:W-:Y:S08]  /*2980*/  HMMA.16816.F32 R88, R12.reuse, R32, R128 ;  /* 0x000000200c58723c */ /* 0x040ff00000001880 */
[C---:B------:R-:W-:Y:S08]  /*2990*/  HMMA.16816.F32 R84, R12.reuse, R34, R84 ;  /* 0x000000220c54723c */ /* 0x040ff00000001854 */
[C---:B------:R-:W-:Y:S08]  /*29a0*/  HMMA.16816.F32 R32, R12.reuse, R28, R132 ;  /* 0x0000001c0c20723c */ /* 0x040ff00000001884 */
[C---:B------:R-:W-:Y:S08]  /*29b0*/  HMMA.16816.F32 R80, R12.reuse, R30, R80 ;  /* 0x0000001e0c50723c */ /* 0x040ff00000001850 */
[C---:B------:R-:W-:Y:S08]  /*29c0*/  HMMA.16816.F32 R28, R12.reuse, R24, R144 ;  /* 0x000000180c1c723c */ /* 0x040ff00000001890 */
[----:B------:R-:W-:Y:S01]  /*29d0*/  HMMA.16816.F32 R76, R12, R26, R76 ;  /* 0x0000001a0c4c723c */ /* 0x000fe2000000184c */
[----:B------:R-:W-:Y:S04]  /*29e0*/  LDSM.16.M88.4 R12, [R224+0xa100] ;  /* 0x00a10000e00c783b */ /* 0x000fe80000000200 */
[----:B------:R-:W-:Y:S03]  /*29f0*/  LDSM.16.M88.4 R24, [R225+0x2800] ;  /* 0x00280000e118783b */ /* 0x000fe60000000200 */
[C---:B----4-:R-:W-:Y:S01]  /*2a00*/  HMMA.16816.F32 R152, R4.reuse, R54, R44 ;  /* 0x000000360498723c */ /* 0x050fe2000000182c */
[----:B------:R-:W-:Y:S07]  /*2a10*/  LDSM.16.M88.4 R44, [R220+0x5100] ;  /* 0x00510000dc2c783b */ /* 0x000fee0000000200 */
[C---:B------:R-:W-:Y:S01]  /*2a20*/  HMMA.16816.F32 R144, R4.reuse, R50, R16 ;  /* 0x000000320490723c */ /* 0x040fe20000001810 */
[----:B------:R-:W1:Y:S07]  /*2a30*/  LDSM.16.M88.4 R16, [R223+0xb100] ;  /* 0x00b10000df10783b */ /* 0x000e6e0000000200 */
[C---:B-----5:R-:W-:Y:S01]  /*2a40*/  HMMA.16816.F32 R132, R4.reuse, R66, R8 ;  /* 0x000000420484723c */ /* 0x060fe20000001808 */
[----:B------:R-:W2:Y:S07]  /*2a50*/  LDSM.16.M88.4 R8, [R223+0xa100] ;  /* 0x00a10000df08783b */ /* 0x000eae0000000200 */
[C---:B------:R-:W-:Y:S01]  /*2a60*/  HMMA.16816.F32 R156, R4.reuse, R52, R60 ;  /* 0x00000034049c723c */ /* 0x040fe2000000183c */
[----:B------:R-:W-:Y:S07]  /*2a70*/  LDSM.16.M88.4 R60, [R220+0x5d00] ;  /* 0x005d0000dc3c783b */ /* 0x000fee0000000200 */
[C---:B------:R-:W-:Y:S01]  /*2a80*/  HMMA.16816.F32 R148, R4.reuse, R48, R40 ;  /* 0x000000300494723c */ /* 0x040fe20000001828 */
[----:B------:R-:W3:Y:S07]  /*2a90*/  LDSM.16.M88.4 R40, [R220+0x5500] ;  /* 0x00550000dc28783b */ /* 0x000eee0000000200 */
[C---:B------:R-:W-:Y:S08]  /*2aa0*/  HMMA.16816.F32 R164, R4.reuse, R56, R72 ;  /* 0x0000003804a4723c */ /* 0x040ff00000001848 */
[----:B------:R-:W-:Y:S08]  /*2ab0*/  HMMA.16816.F32 R160, R4, R58, R68 ;  /* 0x0000003a04a0723c */ /* 0x000ff00000001844 */
[C---:B------:R-:W-:Y:S08]  /*2ac0*/  HMMA.16816.F32 R128, R20.reuse, R56, R104 ;  /* 0x000000381480723c */ /* 0x040ff00000001868 */
[----:B------:R-:W-:Y:S08]  /*2ad0*/  HMMA.16816.F32 R124, R20, R58, R96 ;  /* 0x0000003a147c723c */ /* 0x000ff00000001860 */
[----:B------:R-:W-:Y:S01]  /*2ae0*/  HMMA.16816.F32 R136, R4, R64, R92 ;  /* 0x000000400488723c */ /* 0x000fe2000000185c */
[----:B------:R-:W-:Y:S07]  /*2af0*/  LDSM.16.M88.4 R4, [R224+0xb100] ;  /* 0x00b10000e004783b */ /* 0x000fee0000000200 */
[C---:B------:R-:W-:Y:S08]  /*2b00*/  HMMA.16816.F32 R120, R20.reuse, R52, R88 ;  /* 0x000000341478723c */ /* 0x040ff00000001858 */
[C---:B------:R-:W-:Y:S01]  /*2b10*/  HMMA.16816.F32 R112, R20.reuse, R48, R32 ;  /* 0x000000301470723c */ /* 0x040fe20000001820 */
[----:B------:R-:W4:Y:S07]  /*2b20*/  LDSM.16.M88.4 R32, [R225+0x2000] ;  /* 0x00200000e120783b */ /* 0x000f2e0000000200 */
[C---:B------:R-:W-:Y:S08]  /*2b30*/  HMMA.16816.F32 R116, R20.reuse, R54, R84 ;  /* 0x000000361474723c */ /* 0x040ff00000001854 */
[C---:B------:R-:W-:Y:S01]  /*2b40*/  HMMA.16816.F32 R108, R20.reuse, R50, R80 ;  /* 0x00000032146c723c */ /* 0x040fe20000001850 */
[----:B------:R-:W5:Y:S07]  /*2b50*/  LDSM.16.M88.4 R48, [R225+0x2c00] ;  /* 0x002c0000e130783b */ /* 0x000f6e0000000200 */
[----:B------:R-:W-:Y:S01]  /*2b60*/  HMMA.16816.F32 R72, R20, R64, R28 ;  /* 0x000000401448723c */ /* 0x000fe2000000181c */
[----:B------:R-:W3:Y:S01]  /*2b70*/  LDSM.16.M88.4 R28, [R225+0x2400] ;  /* 0x00240000e11c783b */ /* 0x000ee20000000200 */
[----:B------:R-:W-:-:S06]  /*2b80*/  DEPBAR.LE SB0, 0x0 ;  /* 0x000080000000791a */ /* 0x000fcc0000000000 */
[----:B------:R-:W-:Y:S08]  /*2b90*/  HMMA.16816.F32 R68, R20, R66, R76 ;  /* 0x000000421444723c */ /* 0x000ff0000000184c */
[C---:B-1----:R-:W-:Y:S08]  /*2ba0*/  HMMA.16816.F32 R104, R16.reuse, R44, R164 ;  /* 0x0000002c1068723c */ /* 0x042ff000000018a4 */
[----:B------:R-:W-:Y:S08]  /*2bb0*/  HMMA.16816.F32 R96, R16, R46, R160 ;  /* 0x0000002e1060723c */ /* 0x000ff000000018a0 */
[C---:B--2---:R-:W-:Y:S08]  /*2bc0*/  HMMA.16816.F32 R56, R8.reuse, R44, R128 ;  /* 0x0000002c0838723c */ /* 0x044ff00000001880 */
[----:B------:R-:W-:Y:S08]  /*2bd0*/  HMMA.16816.F32 R52, R8, R46, R124 ;  /* 0x0000002e0834723c */ /* 0x000ff0000000187c */
[C---:B---3--:R-:W-:Y:S08]  /*2be0*/  HMMA.16816.F32 R92, R16.reuse, R40, R156 ;  /* 0x00000028105c723c */ /* 0x048ff0000000189c */
        /* <DEDUP_REMOVED lines=10> */
[----:B------:R-:W-:Y:S08]  /*2c90*/  HMMA.16816.F32 R8, R8, R62, R68 ;  /* 0x0000003e0808723c */ /* 0x000ff00000001844 */
[----:B----4-:R-:W-:Y:S08]  /*2ca0*/  HMMA.16816.F32 R60, R12, R32, R56 ;  /* 0x000000200c3c723c */ /* 0x010ff00000001838 */
[----:B-----5:R-:W-:Y:S08]  /*2cb0*/  HMMA.16816.F32 R108, R4, R50, R64 ;  /* 0x00000032046c723c */ /* 0x020ff00000001840 */
[----:B------:R-:W-:Y:S08]  /*2cc0*/  HMMA.16816.F32 R56, R12, R34, R52 ;  /* 0x000000220c38723c */ /* 0x000ff00000001834 */
[C---:B------:R-:W-:Y:S08]  /*2cd0*/  HMMA.16816.F32 R92, R4.reuse, R28, R92 ;  /* 0x0000001c045c723c */ /* 0x040ff0000000185c */
[----:B------:R-:W-:Y:S08]  /*2ce0*/  HMMA.16816.F32 R88, R4, R30, R88 ;  /* 0x0000001e0458723c */ /* 0x000ff00000001858 */
[C---:B------:R-:W-:Y:S08]  /*2cf0*/  HMMA.16816.F32 R52, R12.reuse, R28, R44 ;  /* 0x0000001c0c34723c */ /* 0x040ff0000000182c */
[C---:B------:R-:W-:Y:S08]  /*2d00*/  HMMA.16816.F32 R40, R12.reuse, R30, R40 ;  /* 0x0000001e0c28723c */ /* 0x040ff00000001828 */
[C---:B------:R-:W-:Y:S07]  /*2d10*/  HMMA.16816.F32 R64, R12.reuse, R50, R8 ;  /* 0x000000320c40723c */ /* 0x040fee0000001808 */
[----:B------:R-:W-:Y:S01]  /*2d20*/  SHF.R.S32.HI R9, RZ, 0x1f, R171 ;  /* 0x0000001fff097819 */ /* 0x000fe200000114ab */
[-C--:B------:R-:W-:Y:S04]  /*2d30*/  HMMA.16816.F32 R28, R12, R24.reuse, R20 ;  /* 0x000000180c1c723c */ /* 0x080fe80000001814 */
[----:B------:R1:W-:Y:S03]  /*2d40*/  STL [R1+0x44], R9 ;  /* 0x0000440901007387 */ /* 0x0003e60000100800 */
[----:B------:R-:W-:Y:S01]  /*2d50*/  SHF.R.S32.HI R22, RZ, 0x1f, R170 ;  /* 0x0000001fff167819 */ /* 0x000fe200000114aa */
[C---:B------:R-:W-:Y:S04]  /*2d60*/  HMMA.16816.F32 R84, R4.reuse, R24, R84 ;  /* 0x000000180454723c */ /* 0x040fe80000001854 */
[----:B------:R1:W-:Y:S04]  /*2d70*/  STL [R1+0x48], R22 ;  /* 0x0000481601007387 */ /* 0x0003e80000100800 */
[C---:B------:R-:W-:Y:S08]  /*2d80*/  HMMA.16816.F32 R80, R4.reuse, R26, R80 ;  /* 0x0000001a0450723c */ /* 0x040ff00000001850 */
[C---:B------:R-:W-:Y:S08]  /*2d90*/  HMMA.16816.F32 R104, R4.reuse, R32, R104 ;  /* 0x000000200468723c */ /* 0x040ff00000001868 */
[C---:B------:R-:W-:Y:S08]  /*2da0*/  HMMA.16816.F32 R96, R4.reuse, R34, R96 ;  /* 0x000000220460723c */ /* 0x040ff00000001860 */
[----:B------:R-:W-:Y:S08]  /*2db0*/  HMMA.16816.F32 R76, R4, R48, R76 ;  /* 0x00000030044c723c */ /* 0x000ff0000000184c */
[C---:B------:R-:W-:Y:S08]  /*2dc0*/  HMMA.16816.F32 R24, R12.reuse, R26, R36 ;  /* 0x0000001a0c18723c */ /* 0x040ff00000001824 */
[----:B------:R-:W-:Y:S01]  /*2dd0*/  HMMA.16816.F32 R68, R12, R48, R16 ;  /* 0x000000300c44723c */ /* 0x000fe20000001810 */
[----:B------:R-:W-:Y:S06]  /*2de0*/  BAR.SYNC.DEFER_BLOCKING 0x0 ;  /* 0x0000000000007b1d */ /* 0x000fec0000010000 */
[----:B------:R-:W-:Y:S05]  /*2df0*/  @!P0 BRA `(.L_x_713) ;  /* 0x0000042000008947 */ /* 0x000fea0003800000 */
[----:B-1----:R-:W-:Y:S01]  /*2e00*/  ULEA UR5, UR6, UR11, 0x6 ;  /* 0x0000000b06057291 */ /* 0x002fe2000f8e303f */
[----:B------:R-:W-:-:S05]  /*2e10*/  IMAD.MOV.U32 R237, RZ, RZ, RZ ;  /* 0x000000ffffed7224 */ /* 0x000fca00078e00ff */
        /* <DEDUP_REMOVED lines=11> */
[----:B------:R-:W-:Y:S01]  /*2ed0*/  SEL R20, RZ, 0x10, P6 ;  /* 0x00000010ff147807 */ /* 0x000fe20003000000 */
[C---:B------:R-:W-:Y:S01]  /*2ee0*/  IMAD.SHL.U32 R21, R140.reuse, 0x2, RZ ;  /* 0x000000028c157824 */ /* 0x040fe200078e00ff */
[----:B------:R-:W-:Y:S01]  /*2ef0*/  SEL R19, RZ, 0x10, P5 ;  /* 0x00000010ff137807 */ /* 0x000fe20002800000 */
[----:B------:R-:W-:Y:S01]  /*2f00*/  IMAD R238, R3, c[0x0][0x2b8], R4 ;  /* 0x0000ae0003ee7a24 */ /* 0x000fe200078e0204 */
[----:B------:R-:W-:Y:S01]  /*2f10*/  SHF.L.U64.HI R11, R140, 0x1, R172 ;  /* 0x000000018c0b7819 */ /* 0x000fe200000102ac */
[----:B------:R-:W-:Y:S01]  /*2f20*/  IMAD.SHL.U32 R18, R170, 0x2, RZ ;  /* 0x00000002aa127824 */ /* 0x000fe200078e00ff */
[----:B------:R-:W-:Y:S01]  /*2f30*/  IADD3 R10, -R19, 0x10, RZ ;  /* 0x00000010130a7810 */ /* 0x000fe20007ffe1ff */
[----:B------:R-:W-:Y:S01]  /*2f40*/  IMAD.WIDE.U32 R4, R238, c[0x0][0x1e0], RZ ;  /* 0x00007800ee047a25 */ /* 0x000fe200078e00ff */
[----:B------:R-:W-:-:S02]  /*2f50*/  SHF.R.S32.HI R3, RZ, 0x1f, R238 ;  /* 0x0000001fff037819 */ /* 0x000fc400000114ee */
[----:B------:R-:W-:-:S03]  /*2f60*/  SHF.L.U64.HI R9, R171, 0x1, R9 ;  /* 0x00000001ab097819 */ /* 0x000fc60000010209 */
[----:B------:R-:W-:-:S04]  /*2f70*/  IMAD R3, R3, c[0x0][0x1e0], RZ ;  /* 0x0000780003037a24 */ /* 0x000fc800078e02ff */
[----:B------:R-:W-:-:S04]  /*2f80*/  IMAD R3, R238, c[0x0][0x1e4], R3 ;  /* 0x00007900ee037a24 */ /* 0x000fc800078e0203 */
[----:B------:R-:W-:Y:S01]  /*2f90*/  IMAD.IADD R5, R5, 0x1, R3 ;  /* 0x0000000105057824 */ /* 0x000fe200078e0203 */
[----:B-1----:R-:W-:-:S04]  /*2fa0*/  IADD3 R7, -R20, 0x10, RZ ;  /* 0x0000001014077810 */ /* 0x002fc80007ffe1ff */
[----:B------:R-:W-:Y:S01]  /*2fb0*/  LOP3.LUT R8, R7, 0xf, RZ, 0xc0, !PT ;  /* 0x0000000f07087812 */ /* 0x000fe200078ec0ff */
[----:B------:R-:W-:Y:S01]  /*2fc0*/  IMAD.SHL.U32 R7, R171, 0x2, RZ ;  /* 0x00000002ab077824 */ /* 0x000fe200078e00ff */
[----:B--2---:R-:W-:Y:S01]  /*2fd0*/  SHF.R.S32.HI R3, RZ, 0x1f, R237 ;  /* 0x0000001fff037819 */ /* 0x004fe200000114ed */
[----:B------:R-:W-:-:S04]  /*2fe0*/  IMAD.WIDE.U32 R4, R237, c[0x0][0x1f0], R4 ;  /* 0x00007c00ed047a25 */ /* 0x000fc800078e0004 */
[----:B------:R-:W-:-:S04]  /*2ff0*/  IMAD R3, R3, c[0x0][0x1f0], RZ ;  /* 0x00007c0003037a24 */ /* 0x000fc800078e02ff */
[----:B------:R-:W-:Y:S01]  /*3000*/  IMAD R6, R237, c[0x0][0x1f4], R3 ;  /* 0x00007d00ed067a24 */ /* 0x000fe200078e0203 */
[----:B------:R-:W-:-:S04]  /*3010*/  IADD3 R3, P0, R4, UR20, RZ ;  /* 0x0000001404037c10 */ /* 0x000fc8000ff1e0ff */
[----:B------:R-:W-:Y:S02]  /*3020*/  IADD3.X R6, R5, UR8, R6, P0, !PT ;  /* 0x0000000805067c10 */ /* 0x000fe400087fe406 */
[----:B------:R-:W-:-:S04]  /*3030*/  LEA R5, P0, R3, c[0x0][0x1c8], 0x1 ;  /* 0x0000720003057a11 */ /* 0x000fc800078008ff */
[----:B------:R-:W-:Y:S02]  /*3040*/  LEA.HI.X R6, R3, c[0x0][0x1cc], R6, 0x1, P0 ;  /* 0x0000730003067a11 */ /* 0x000fe400000f0c06 */
[----:B------:R-:W1:Y:S04]  /*3050*/  SHFL.IDX PT, R3, R5, 0x1, 0x1c1f ;  /* 0x003c1f0005037f89 */ /* 0x000e6800000e0000 */
[----:B------:R-:W2:Y:S04]  /*3060*/  SHFL.IDX PT, R4, R6, 0x1, 0x1c1f ;  /* 0x003c1f0006047f89 */ /* 0x000ea800000e0000 */
[----:B------:R-:W3:Y:S04]  /*3070*/  SHFL.IDX PT, R5, R5, RZ, 0x1c1f ;  /* 0x001c1fff05057589 */ /* 0x000ee800000e0000 */
[----:B------:R-:W4:Y:S01]  /*3080*/  SHFL.IDX PT, R6, R6, RZ, 0x1c1f ;  /* 0x001c1fff06067589 */ /* 0x000f2200000e0000 */
[----:B-1----:R-:W-:-:S02]  /*3090*/  IADD3 R16, P1, P0, R8, R3, R21 ;  /* 0x0000000308107210 */ /* 0x002fc4000783e015 */
[----:B------:R-:W-:Y:S02]  /*30a0*/  LOP3.LUT R8, R10, 0xf, RZ, 0xc0, !PT ;  /* 0x0000000f0a087812 */ /* 0x000fe400078ec0ff */
[----:B------:R-:W-:Y:S02]  /*30b0*/  IADD3 R10, -R169, 0x10, RZ ;  /* 0x00000010a90a7810 */ /* 0x000fe40007ffe1ff */
[-C--:B--2---:R-:W-:Y:S02]  /*30c0*/  IADD3.X R17, RZ, R4.reuse, R11, P1, P0 ;  /* 0x00000004ff117210 */ /* 0x084fe40000fe040b */
[----:B------:R-:W-:Y:S02]  /*30d0*/  IADD3 R14, P1, P0, R8, R3, R7 ;  /* 0x00000003080e7210 */ /* 0x000fe4000783e007 */
[----:B------:R-:W-:Y:S02]  /*30e0*/  LOP3.LUT R8, R10, 0xf, RZ, 0xc0, !PT ;  /* 0x0000000f0a087812 */ /* 0x000fe400078ec0ff */
[----:B------:R-:W-:-:S02]  /*30f0*/  IADD3.X R15, RZ, R4, R9, P1, P0 ;  /* 0x00000004ff0f7210 */ /* 0x000fc40000fe0409 */
[----:B------:R-:W-:Y:S02]  /*3100*/  IADD3 R12, P1, P0, R8, R3, R18 ;  /* 0x00000003080c7210 */ /* 0x000fe4000783e012 */
[----:B------:R-:W-:-:S04]  /*3110*/  SHF.L.U64.HI R3, R170, 0x1, R22 ;  /* 0x00000001aa037819 */ /* 0x000fc80000010216 */
[----:B------:R-:W-:Y:S02]  /*3120*/  IADD3.X R13, RZ, R4, R3, P1, P0 ;  /* 0x00000004ff0d7210 */ /* 0x000fe40000fe0403 */
[C---:B---3--:R-:W-:Y:S02]  /*3130*/  IADD3 R10, P1, R5.reuse, R21, RZ ;  /* 0x00000015050a7210 */ /* 0x048fe40007f3e0ff */
[----:B------:R-:W-:-:S03]  /*3140*/  IADD3 R8, P0, R5, R7, RZ ;  /* 0x0000000705087210 */ /* 0x000fc60007f1e0ff */
[----:B----4-:R-:W-:Y:S01]  /*3150*/  IMAD.X R11, R6, 0x1, R11, P1 ;  /* 0x00000001060b7824 */ /* 0x010fe200008e060b */
[----:B------:R-:W-:Y:S01]  /*3160*/  ISETP.NE.U32.AND P1, PT, R20, RZ, PT ;  /* 0x000000ff1400720c */ /* 0x000fe20003f25070 */
[C---:B------:R-:W-:Y:S01]  /*3170*/  IMAD.X R9, R6.reuse, 0x1, R9, P0 ;  /* 0x0000000106097824 */ /* 0x040fe200000e0609 */
[----:B------:R-:W-:Y:S02]  /*3180*/  IADD3 R4, P0, R5, R18, RZ ;  /* 0x0000001205047210 */ /* 0x000fe40007f1e0ff */
[----:B------:R1:W-:Y:S03]  /*3190*/  LDGSTS.E.BYPASS.LTC128B.128 [R168+0x3100], [R10.64], !P6 ;  /* 0x031000000aa87fae */ /* 0x0003e6000f101d4e */
[----:B------:R-:W-:Y:S01]  /*31a0*/  IMAD.X R5, R6, 0x1, R3, P0 ;  /* 0x0000000106057824 */ /* 0x000fe200000e0603 */
[----:B------:R1:W-:Y:S01]  /*31b0*/  LDGSTS.E.BYPASS.LTC128B.128 [R168+0x4100], [R8.64], !P5 ;  /* 0x0410000008a87fae */ /* 0x0003e2000e901d4e */
[----:B------:R-:W-:-:S03]  /*31c0*/  ISETP.NE.U32.AND P0, PT, R19, RZ, PT ;  /* 0x000000ff1300720c */ /* 0x000fc60003f05070 */
[----:B------:R1:W-:Y:S04]  /*31d0*/  LDGSTS.E.BYPASS.LTC128B.128 [R168+0x5100], [R4.64], !P4 ;  /* 0x0510000004a87fae */ /* 0x0003e8000e101d4e */
[----:B------:R1:W-:Y:S01]  /*31e0*/  LDGSTS.E.BYPASS.LTC128B.128.ZFILL [R168+0x3900], [R16.64], P1 ;  /* 0x0390000010a87fae */ /* 0x0003e20008941d4e */
[----:B------:R-:W-:-:S05]  /*31f0*/  ISETP.NE.U32.AND P1, PT, R169, RZ, PT ;  /* 0x000000ffa900720c */ /* 0x000fca0003f25070 */
[----:B------:R1:W-:Y:S08]  /*3200*/  LDGSTS.E.BYPASS.LTC128B.128.ZFILL [R168+0x4900], [R14.64], P0 ;  /* 0x049000000ea87fae */ /* 0x0003f00008141d4e */
[----:B------:R1:W-:Y:S02]  /*3210*/  LDGSTS.E.BYPASS.LTC128B.128.ZFILL [R168+0x5900], [R12.64], P1 ;  /* 0x059000000ca87fae */ /* 0x0003e40008941d4e */
.L_x_713:
[----:B-1----:R-:W-:Y:S01]  /*3220*/  LOP3.LUT R3, R142, 0xffffffe0, RZ, 0xc0, !PT ;  /* 0xffffffe08e037812 */ /* 0x002fe200078ec0ff */
[----:B------:R-:W-:Y:S01]  /*3230*/  UMOV UR5, 0xffffffc0 ;  /* 0xffffffc000057882 */ /* 0x000fe20000000000 */
[----:B------:R-:W-:Y:S01]  /*3240*/  SHF.R.S32.HI R5, RZ, 0x1f, R141 ;  /* 0x0000001fff057819 */ /* 0x000fe2000001148d */
[----:B------:R-:W-:Y:S01]  /*3250*/  UIMAD UR5, UR6, UR5, 0x41 ;  /* 0x00000041060574a4 */ /* 0x000fe2000f8e0205 */
[----:B------:R-:W-:Y:S01]  /*3260*/  PLOP3.LUT P1, PT, PT, PT, UP1, 0x80, 0x0 ;  /* 0x000000000000781c */ /* 0x000fe20003f2f018 */
[----:B------:R-:W-:Y:S01]  /*3270*/  IMAD.IADD R4, R143, 0x1, -R3 ;  /* 0x000000018f047824 */ /* 0x000fe200078e0a03 */
[----:B------:R-:W-:Y:S01]  /*3280*/  LEA.HI R3, R5, R141, RZ, 0x2 ;  /* 0x0000008d05037211 */ /* 0x000fe200078f10ff */
[----:B------:R-:W-:Y:S01]  /*3290*/  IMAD.SHL.U32 R221, R0, 0x2, RZ ;  /* 0x0000000200dd7824 */ /* 0x000fe200078e00ff */
[----:B------:R-:W-:Y:S01]  /*32a0*/  PLOP3.LUT P0, PT, PT, PT, UP1, 0x80, 0x0 ;  /* 0x000000000000781c */ /* 0x000fe20003f0f018 */
[----:B------:R-:W-:Y:S01]  /*32b0*/  UIADD3 UR6, UR6, -0x2, URZ ;  /* 0xfffffffe06067890 */ /* 0x000fe2000fffe03f */
[----:B------:R-:W-:Y:S01]  /*32c0*/  SHF.R.S32.HI R5, RZ, 0x1f, R4 ;  /* 0x0000001fff057819 */ /* 0x000fe20000011404 */
[----:B------:R-:W-:Y:S01]  /*32d0*/  IMAD R222, R2, 0x2, R221 ;  /* 0x0000000202de7824 */ /* 0x000fe200078e02dd */
[----:B------:R-:W-:Y:S01]  /*32e0*/  LOP3.LUT R6, R3, 0xffffffc, RZ, 0xc0, !PT ;  /* 0x0ffffffc03067812 */ /* 0x000fe200078ec0ff */
[----:B------:R-:W0:Y:S01]  /*32f0*/  LDGDEPBAR ;  /* 0x00000000000079af */ /* 0x000e220000000000 */
[----:B------:R-:W-:-:S02]  /*3300*/  LEA.HI R5, R5, R4, RZ, 0x2 ;  /* 0x0000000405057211 */ /* 0x000fc400078f10ff */
[----:B------:R-:W-:Y:S01]  /*3310*/  LEA.HI R3, R100, R100, RZ, 0x1 ;  /* 0x0000006464037211 */ /* 0x000fe200078f08ff */
[----:B------:R-:W-:Y:S01]  /*3320*/  IMAD.IADD R7, R141, 0x1, -R6 ;  /* 0x000000018d077824 */ /* 0x000fe200078e0a06 */
[C---:B------:R-:W-:Y:S02]  /*3330*/  LEA.HI.SX32 R6, R5.reuse, UR10, 0x1e ;  /* 0x0000000a05067c11 */ /* 0x040fe4000f8ff2ff */
[----:B------:R-:W-:Y:S01]  /*3340*/  LOP3.LUT R5, R5, 0x7ffffffc, RZ, 0xc0, !PT ;  /* 0x7ffffffc05057812 */ /* 0x000fe200078ec0ff */
[----:B------:R-:W-:Y:S02]  /*3350*/  IMAD.SHL.U32 R8, R3, 0x20, RZ ;  /* 0x0000002003087824 */ /* 0x000fe400078e00ff */
[----:B------:R-:W-:Y:S01]  /*3360*/  IMAD R7, R7, 0x10, R6 ;  /* 0x0000001007077824 */ /* 0x000fe200078e0206 */
[----:B------:R-:W-:Y:S01]  /*3370*/  LOP3.LUT R6, R3, 0x1ffffffe, RZ, 0xc0, !PT ;  /* 0x1ffffffe03067812 */ /* 0x000fe200078ec0ff */
[----:B------:R-:W-:Y:S01]  /*3380*/  IMAD.IADD R4, R4, 0x1, -R5 ;  /* 0x0000000104047824 */ /* 0x000fe200078e0a05 */
[----:B------:R-:W-:-:S03]  /*3390*/  LOP3.LUT R3, R8, 0xffffffc0, RZ, 0xc0, !PT ;  /* 0xffffffc008037812 */ /* 0x000fc600078ec0ff */
[----:B------:R-:W-:Y:S02]  /*33a0*/  IMAD.IADD R6, R100, 0x1, -R6 ;  /* 0x0000000164067824 */ /* 0x000fe400078e0a06 */
[----:B------:R-:W-:Y:S02]  /*33b0*/  IMAD.IADD R3, R3, 0x1, R7 ;  /* 0x0000000103037824 */ /* 0x000fe400078e0207 */
[----:B------:R-:W-:Y:S02]  /*33c0*/  IMAD.U32 R7, RZ, RZ, UR5 ;  /* 0x00000005ff077e24 */ /* 0x000fe4000f8e00ff */
[----:B------:R-:W-:Y:S02]  /*33d0*/  IMAD R9, R6, 0x8, R3 ;  /* 0x0000000806097824 */ /* 0x000fe400078e0203 */
[----:B------:R-:W-:Y:S02]  /*33e0*/  IMAD.SHL.U32 R8, R4, 0x2, RZ ;  /* 0x0000000204087824 */ /* 0x000fe400078e00ff */
[----:B------:R-:W-:Y:S01]  /*33f0*/  @P1 IMAD.HI.U32 R6, R9, c[0x0][0x2c8], RZ ;  /* 0x0000b20009061a27 */ /* 0x000fe200078e00ff */
[----:B------:R-:W-:Y:S02]  /*3400*/  STL [R1+0x34], R9 ;  /* 0x0000340901007387 */ /* 0x000fe40000100800 */
[----:B------:R-:W-:Y:S01]  /*3410*/  IADD3 R7, -R8, UR7, R7 ;  /* 0x0000000708077c10 */ /* 0x000fe2000fffe107 */
[----:B------:R-:W-:Y:S01]  /*3420*/  IMAD.MOV.U32 R3, RZ, RZ, R9 ;  /* 0x000000ffff037224 */ /* 0x000fe200078e0009 */
[----:B------:R-:W-:Y:S01]  /*3430*/  @P0 SHF.R.U32.HI R3, RZ, c[0x0][0x2cc], R6 ;  /* 0x0000b300ff030a19 */ /* 0x000fe20000011606 */
[----:B------:R1:W-:Y:S01]  /*3440*/  STL [R1+0x38], R8 ;  /* 0x0000380801007387 */ /* 0x0003e20000100800 */
[----:B------:R-:W-:-:S03]  /*3450*/  IADD3 R7, R7, -UR12, RZ ;  /* 0x8000000c07077c10 */ /* 0x000fc6000fffe0ff */
[----:B------:R-:W2:Y:S04]  /*3460*/  SHFL.IDX PT, R6, R3, RZ, 0x1c1f ;  /* 0x001c1fff03067589 */ /* 0x000ea800000e0000 */
[----:B------:R-:W3:Y:S01]  /*3470*/  SHFL.IDX PT, R4, R3, 0x2, 0x1c1f ;  /* 0x005c1f0003047f89 */ /* 0x000ee200000e0000 */
[----:B-1----:R-:W-:Y:S01]  /*3480*/  IADD3 R8, -R8, UR4, RZ ;  /* 0x0000000408087c10 */ /* 0x002fe2000fffe1ff */
[----:B------:R-:W-:Y:S01]  /*3490*/  ULDC.64 UR4, c[0x0][0x2c8] ;  /* 0x0000b20000047ab9 */ /* 0x000fe20000000a00 */
[C---:B--2---:R-:W-:Y:S01]  /*34a0*/  IMAD.IADD R5, R7.reuse, 0x1, R6 ;  /* 0x0000000107057824 */ /* 0x044fe200078e0206 */
[----:B------:R-:W-:Y:S01]  /*34b0*/  UIMAD.WIDE.U32 UR24, UR10, UR4, URZ ;  /* 0x000000040a1872a5 */ /* 0x000fe2000f8e003f */
[----:B------:R-:W1:Y:S01]  /*34c0*/  SHFL.IDX PT, R6, R3, 0x1, 0x1c1f ;  /* 0x003c1f0003067f89 */ /* 0x000e6200000e0000 */
[----:B---3--:R-:W-:-:S02]  /*34d0*/  IMAD.IADD R4, R7, 0x1, R4 ;  /* 0x0000000107047824 */ /* 0x008fc400078e0204 */
[----:B------:R-:W-:Y:S01]  /*34e0*/  IMNMX R5, R8, R5, PT ;  /* 0x0000000508057217 */ /* 0x000fe20003800200 */
[----:B------:R-:W2:Y:S01]  /*34f0*/  SHFL.IDX PT, R3, R3, 0x3, 0x1c1f ;  /* 0x007c1f0003037f89 */ /* 0x000ea200000e0000 */
[----:B------:R-:W-:Y:S02]  /*3500*/  @UP1 USHF.R.U32.HI UR10, URZ, UR5, UR25 ;  /* 0x000000053f0a1299 */ /* 0x000fe40008011619 */
[C---:B------:R-:W-:Y:S02]  /*3510*/  ISETP.GT.AND P1, PT, R5.reuse, 0x1, PT ;  /* 0x000000010500780c */ /* 0x040fe40003f24270 */
[----:B------:R-:W-:Y:S01]  /*3520*/  ISETP.GT.AND P0, PT, R5, RZ, PT ;  /* 0x000000ff0500720c */ /* 0x000fe20003f04270 */
[----:B------:R-:W-:Y:S01]  /*3530*/  UIADD3 UR10, UR10, UR7, -UR12 ;  /* 0x000000070a0a7290 */ /* 0x000fe2000fffe80c */
[----:B------:R-:W-:Y:S02]  /*3540*/  FSEL R36, R61, -INF , P1 ;  /* 0xff8000003d247808 */ /* 0x000fe40000800000 */
[----:B------:R-:W-:Y:S01]  /*3550*/  ISETP.GT.AND P1, PT, R5, 0x9, PT ;  /* 0x000000090500780c */ /* 0x000fe20003f24270 */
[----:B------:R-:W-:Y:S01]  /*3560*/  USHF.R.S32.HI UR4, URZ, 0x1f, UR10 ;  /* 0x0000001f3f047899 */ /* 0x000fe2000801140a */
[----:B------:R-:W-:-:S02]  /*3570*/  FSEL R32, R60, -INF , P0 ;  /* 0xff8000003c207808 */ /* 0x000fc40000000000 */
[----:B------:R-:W-:Y:S01]  /*3580*/  FSEL R39, R57, -INF , P1 ;  /* 0xff80000039277808 */ /* 0x000fe20000800000 */
[----:B------:R-:W-:Y:S01]  /*3590*/  ULEA.HI UR4, UR4, UR10, URZ, 0x6 ;  /* 0x0000000a04047291 */ /* 0x000fe2000f8f303f */
[C---:B------:R-:W-:Y:S02]  /*35a0*/  ISETP.GT.AND P1, PT, R5.reuse, 0x11, PT ;  /* 0x000000110500780c */ /* 0x040fe40003f24270 */
[----:B------:R-:W-:Y:S01]  /*35b0*/  ISETP.GT.AND P0, PT, R5, 0x8, PT ;  /* 0x000000080500780c */ /* 0x000fe20003f04270 */
[----:B------:R-:W-:Y:S01]  /*35c0*/  USHF.R.S32.HI UR4, URZ, 0x6, UR4 ;  /* 0x000000063f047899 */ /* 0x000fe20008011404 */
[----:B------:R-:W-:Y:S01]  /*35d0*/  FSEL R123, R53, -INF , P1 ;  /* 0xff800000357b7808 */ /* 0x000fe20000800000 */
[----:B-1----:R-:W-:Y:S01]  /*35e0*/  IMAD.IADD R6, R7, 0x1, R6 ;  /* 0x0000000107067824 */ /* 0x002fe200078e0206 */
[----:B------:R-:W-:Y:S01]  /*35f0*/  ISETP.GT.AND P1, PT, R5, 0x19, PT ;  /* 0x000000190500780c */ /* 0x000fe20003f24270 */
[----:B------:R-:W-:Y:S01]  /*3600*/  UISETP.LT.AND UP0, UPT, URZ, UR4, UPT ;  /* 0x000000043f00728c */ /* 0x000fe2000bf01270 */
[----:B------:R-:W-:Y:S01]  /*3610*/  FSEL R37, R56, -INF , P0 ;  /* 0xff80000038257808 */ /* 0x000fe20000000000 */
[----:B--2---:R-:W-:Y:S01]  /*3620*/  IMAD.IADD R3, R7, 0x1, R3 ;  /* 0x0000000107037824 */ /* 0x004fe200078e0203 */
[----:B------:R-:W-:Y:S01]  /*3630*/  FSEL R124, R41, -INF , P1 ;  /* 0xff800000297c7808 */ /* 0x000fe20000800000 */
[----:B------:R-:W-:Y:S01]  /*3640*/  USEL UR4, URZ, UR4, !UP0 ;  /* 0x000000043f047287 */ /* 0x000fe2000c000000 */
[----:B------:R-:W-:-:S02]  /*3650*/  ISETP.GT.AND P1, PT, R5, 0x21, PT ;  /* 0x000000210500780c */ /* 0x000fc40003f24270 */
[----:B------:R-:W-:Y:S02]  /*3660*/  IMNMX R6, R8, R6, PT ;  /* 0x0000000608067217 */ /* 0x000fe40003800200 */
[----:B------:R-:W-:Y:S02]  /*3670*/  ISETP.GT.AND P0, PT, R5, 0x10, PT ;  /* 0x000000100500780c */ /* 0x000fe40003f04270 */
[----:B------:R-:W-:Y:S02]  /*3680*/  FSEL R176, R29, -INF , P1 ;  /* 0xff8000001db07808 */ /* 0x000fe40000800000 */
[----:B------:R-:W-:Y:S02]  /*3690*/  ISETP.GT.AND P1, PT, R6, RZ, PT ;  /* 0x000000ff0600720c */ /* 0x000fe40003f24270 */
[----:B------:R-:W-:Y:S02]  /*36a0*/  FSEL R74, R52, -INF , P0 ;  /* 0xff800000344a7808 */ /* 0x000fe40000000000 */
[----:B------:R-:W-:-:S02]  /*36b0*/  ISETP.GT.AND P0, PT, R5, 0x18, PT ;  /* 0x000000180500780c */ /* 0x000fc40003f04270 */
[----:B------:R-:W-:Y:S02]  /*36c0*/  FSEL R38, R62, -INF , P1 ;  /* 0xff8000003e267808 */ /* 0x000fe40000800000 */
[----:B------:R-:W-:Y:S02]  /*36d0*/  ISETP.GT.AND P1, PT, R6, 0x8, PT ;  /* 0x000000080600780c */ /* 0x000fe40003f24270 */
[----:B------:R-:W-:Y:S02]  /*36e0*/  FSEL R125, R40, -INF , P0 ;  /* 0xff800000287d7808 */ /* 0x000fe40000000000 */
[----:B------:R-:W-:Y:S02]  /*36f0*/  ISETP.GT.AND P0, PT, R5, 0x20, PT ;  /* 0x000000200500780c */ /* 0x000fe40003f04270 */
[----:B------:R-:W-:Y:S02]  /*3700*/  FSEL R45, R58, -INF , P1 ;  /* 0xff8000003a2d7808 */ /* 0x000fe40000800000 */
[----:B------:R-:W-:-:S02]  /*3710*/  ISETP.GT.AND P1, PT, R6, 0x10, PT ;  /* 0x000000100600780c */ /* 0x000fc40003f24270 */
[----:B------:R-:W-:Y:S02]  /*3720*/  FSEL R167, R28, -INF , P0 ;  /* 0xff8000001ca77808 */ /* 0x000fe40000000000 */
[C---:B------:R-:W-:Y:S02]  /*3730*/  ISETP.GT.AND P0, PT, R5.reuse, 0x28, PT ;  /* 0x000000280500780c */ /* 0x040fe40003f04270 */
[----:B------:R-:W-:Y:S02]  /*3740*/  FSEL R122, R54, -INF , P1 ;  /* 0xff800000367a7808 */ /* 0x000fe40000800000 */
[----:B------:R-:W-:Y:S02]  /*3750*/  ISETP.GT.AND P1, PT, R5, 0x29, PT ;  /* 0x000000290500780c */ /* 0x000fe40003f24270 */
[----:B------:R-:W-:Y:S02]  /*3760*/  FSEL R181, R24, -INF , P0 ;  /* 0xff80000018b57808 */ /* 0x000fe40000000000 */
[----:B------:R-:W-:-:S02]  /*3770*/  ISETP.GT.AND P0, PT, R6, 0x1, PT ;  /* 0x000000010600780c */ /* 0x000fc40003f04270 */
[----:B------:R-:W-:Y:S02]  /*3780*/  FSEL R180, R25, -INF , P1 ;  /* 0xff80000019b47808 */ /* 0x000fe40000800000 */
[----:B------:R-:W-:Y:S02]  /*3790*/  ISETP.GT.AND P1, PT, R6, 0x19, PT ;  /* 0x000000190600780c */ /* 0x000fe40003f24270 */
[----:B------:R-:W-:Y:S02]  /*37a0*/  IMNMX R4, R8, R4, PT ;  /* 0x0000000408047217 */ /* 0x000fe40003800200 */
[----:B------:R-:W-:Y:S02]  /*37b0*/  FSEL R44, R63, -INF , P0 ;  /* 0xff8000003f2c7808 */ /* 0x000fe40000000000 */
[----:B------:R-:W-:Y:S02]  /*37c0*/  ISETP.GT.AND P0, PT, R6, 0x9, PT ;  /* 0x000000090600780c */ /* 0x000fe40003f04270 */
[----:B------:R-:W-:-:S02]  /*37d0*/  FSEL R75, R43, -INF , P1 ;  /* 0xff8000002b4b7808 */ /* 0x000fc40000800000 */
[----:B------:R-:W-:Y:S02]  /*37e0*/  ISETP.GT.AND P1, PT, R4, 0x1, PT ;  /* 0x000000010400780c */ /* 0x000fe40003f24270 */
[----:B------:R-:W-:Y:S02]  /*37f0*/  FSEL R46, R59, -INF , P0 ;  /* 0xff8000003b2e7808 */ /* 0x000fe40000000000 */
[----:B------:R-:W-:Y:S02]  /*3800*/  ISETP.GT.AND P0, PT, R6, 0x11, PT ;  /* 0x000000110600780c */ /* 0x000fe40003f04270 */
[----:B------:R-:W-:Y:S02]  /*3810*/  FSEL R13, R105, -INF , P1 ;  /* 0xff800000690d7808 */ /* 0x000fe40000800000 */
[----:B------:R-:W-:Y:S02]  /*3820*/  ISETP.GT.AND P1, PT, R4, 0x9, PT ;  /* 0x000000090400780c */ /* 0x000fe40003f24270 */
[----:B------:R-:W-:-:S02]  /*3830*/  FSEL R121, R55, -INF , P0 ;  /* 0xff80000037797808 */ /* 0x000fc40000000000 */
[----:B------:R-:W-:Y:S02]  /*3840*/  ISETP.GT.AND P0, PT, R6, 0x18, PT ;  /* 0x000000180600780c */ /* 0x000fe40003f04270 */
[----:B------:R-:W-:Y:S02]  /*3850*/  FSEL R17, R97, -INF , P1 ;  /* 0xff80000061117808 */ /* 0x000fe40000800000 */
[----:B------:R-:W-:Y:S02]  /*3860*/  ISETP.GT.AND P1, PT, R4, 0x11, PT ;  /* 0x000000110400780c */ /* 0x000fe40003f24270 */
[----:B------:R-:W-:Y:S02]  /*3870*/  FSEL R120, R42, -INF , P0 ;  /* 0xff8000002a787808 */ /* 0x000fe40000000000 */
[----:B------:R-:W-:Y:S01]  /*3880*/  ISETP.GT.AND P0, PT, R4, RZ, PT ;  /* 0x000000ff0400720c */ /* 0x000fe20003f04270 */
[----:B------:R-:W-:Y:S01]  /*3890*/  LDSM.16.MT88.4 R40, [R222+0x2100] ;  /* 0x00210000de28783b */ /* 0x000fe20000004200 */
[----:B------:R-:W-:-:S02]  /*38a0*/  FSEL R49, R93, -INF , P1 ;  /* 0xff8000005d317808 */ /* 0x000fc40000800000 */
[----:B------:R-:W-:Y:S02]  /*38b0*/  ISETP.GT.AND P1, PT, R4, 0x19, PT ;  /* 0x000000190400780c */ /* 0x000fe40003f24270 */
[----:B------:R-:W-:Y:S02]  /*38c0*/  FSEL R11, R104, -INF , P0 ;  /* 0xff800000680b7808 */ /* 0x000fe40000000000 */
[C---:B------:R-:W-:Y:S02]  /*38d0*/  ISETP.GT.AND P0, PT, R4.reuse, 0x8, PT ;  /* 0x000000080400780c */ /* 0x040fe40003f04270 */
[----:B------:R-:W-:Y:S02]  /*38e0*/  FSEL R52, R89, -INF , P1 ;  /* 0xff80000059347808 */ /* 0x000fe40000800000 */
[----:B------:R-:W-:Y:S02]  /*38f0*/  ISETP.GT.AND P1, PT, R4, 0x21, PT ;  /* 0x000000210400780c */ /* 0x000fe40003f24270 */
[----:B------:R-:W-:-:S02]  /*3900*/  FSEL R16, R96, -INF , P0 ;  /* 0xff80000060107808 */ /* 0x000fc40000000000 */
[C---:B------:R-:W-:Y:S02]  /*3910*/  ISETP.GT.AND P0, PT, R4.reuse, 0x10, PT ;  /* 0x000000100400780c */ /* 0x040fe40003f04270 */
[----:B------:R-:W-:Y:S02]  /*3920*/  FMNMX.FTZ R7, R11, R13, !PT ;  /* 0x0000000d0b077209 */ /* 0x000fe40007810000 */
[----:B------:R-:W-:Y:S02]  /*3930*/  FSEL R155, R85, -INF , P1 ;  /* 0xff800000559b7808 */ /* 0x000fe40000800000 */
[----:B------:R-:W-:Y:S02]  /*3940*/  ISETP.GT.AND P1, PT, R4, 0x29, PT ;  /* 0x000000290400780c */ /* 0x000fe40003f24270 */
[----:B------:R-:W-:Y:S02]  /*3950*/  IMNMX R3, R8, R3, PT ;  /* 0x0000000308037217 */ /* 0x000fe40003800200 */
[----:B------:R-:W-:-:S02]  /*3960*/  FSEL R47, R92, -INF , P0 ;  /* 0xff8000005c2f7808 */ /* 0x000fc40000000000 */
[----:B------:R-:W-:Y:S02]  /*3970*/  FMNMX.FTZ R7, R16, R7, !PT ;  /* 0x0000000710077209 */ /* 0x000fe40007810000 */
[----:B------:R-:W-:Y:S02]  /*3980*/  ISETP.GT.AND P0, PT, R4, 0x18, PT ;  /* 0x000000180400780c */ /* 0x000fe40003f04270 */
[----:B------:R-:W-:Y:S02]  /*3990*/  FSEL R165, R81, -INF , P1 ;  /* 0xff80000051a57808 */ /* 0x000fe40000800000 */
[----:B------:R-:W-:Y:S02]  /*39a0*/  ISETP.GT.AND P1, PT, R3, RZ, PT ;  /* 0x000000ff0300720c */ /* 0x000fe40003f24270 */
[----:B------:R-:W-:Y:S02]  /*39b0*/  FMNMX.FTZ R7, R17, R7, !PT ;  /* 0x0000000711077209 */ /* 0x000fe40007810000 */
[----:B------:R-:W-:-:S02]  /*39c0*/  FSEL R50, R88, -INF , P0 ;  /* 0xff80000058327808 */ /* 0x000fc40000000000 */
[----:B------:R-:W-:Y:S02]  /*39d0*/  ISETP.GT.AND P0, PT, R4, 0x20, PT ;  /* 0x000000200400780c */ /* 0x000fe40003f04270 */
[----:B------:R-:W-:Y:S02]  /*39e0*/  FSEL R14, R106, -INF , P1 ;  /* 0xff8000006a0e7808 */ /* 0x000fe40000800000 */
[----:B------:R-:W-:Y:S02]  /*39f0*/  ISETP.GT.AND P1, PT, R3, 0x8, PT ;  /* 0x000000080300780c */ /* 0x000fe40003f24270 */
[----:B------:R-:W-:Y:S02]  /*3a00*/  FMNMX.FTZ R7, R47, R7, !PT ;  /* 0x000000072f077209 */ /* 0x000fe40007810000 */
[----:B------:R-:W-:Y:S02]  /*3a10*/  FSEL R141, R84, -INF , P0 ;  /* 0xff800000548d7808 */ /* 0x000fe40000000000 */
[----:B------:R-:W-:-:S02]  /*3a20*/  ISETP.GT.AND P0, PT, R4, 0x28, PT ;  /* 0x000000280400780c */ /* 0x000fc40003f04270 */
[----:B------:R-:W-:Y:S02]  /*3a30*/  FSEL R18, R98, -INF , P1 ;  /* 0xff80000062127808 */ /* 0x000fe40000800000 */
[----:B------:R-:W-:Y:S02]  /*3a40*/  FMNMX.FTZ R7, R49, R7, !PT ;  /* 0x0000000731077209 */ /* 0x000fe40007810000 */
[----:B------:R-:W-:Y:S02]  /*3a50*/  ISETP.GT.AND P1, PT, R3, 0x10, PT ;  /* 0x000000100300780c */ /* 0x000fe40003f24270 */
[----:B------:R-:W-:Y:S02]  /*3a60*/  FSEL R147, R80, -INF , P0 ;  /* 0xff80000050937808 */ /* 0x000fe40000000000 */
[----:B------:R-:W-:Y:S02]  /*3a70*/  ISETP.GT.AND P0, PT, R4, 0x30, PT ;  /* 0x000000300400780c */ /* 0x000fe40003f04270 */
[----:B------:R-:W-:-:S02]  /*3a80*/  FMNMX.FTZ R7, R50, R7, !PT ;  /* 0x0000000732077209 */ /* 0x000fc40007810000 */
[----:B------:R-:W-:Y:S02]  /*3a90*/  FSEL R48, R94, -INF , P1 ;  /* 0xff8000005e307808 */ /* 0x000fe40000800000 */
[C---:B------:R-:W-:Y:S02]  /*3aa0*/  ISETP.GT.AND P1, PT, R3.reuse, 0x18, PT ;  /* 0x000000180300780c */ /* 0x040fe40003f24270 */
[----:B------:R-:W-:Y:S02]  /*3ab0*/  FSEL R212, R76, -INF , P0 ;  /* 0xff8000004cd47808 */ /* 0x000fe40000000000 */
[----:B------:R-:W-:Y:S02]  /*3ac0*/  FMNMX.FTZ R7, R52, R7, !PT ;  /* 0x0000000734077209 */ /* 0x000fe40007810000 */
[----:B------:R-:W-:Y:S02]  /*3ad0*/  ISETP.GT.AND P0, PT, R3, 0x1, PT ;  /* 0x000000010300780c */ /* 0x000fe40003f04270 */
[----:B------:R-:W-:-:S02]  /*3ae0*/  FSEL R72, R90, -INF , P1 ;  /* 0xff8000005a487808 */ /* 0x000fc40000800000 */
[----:B------:R-:W-:Y:S02]  /*3af0*/  ISETP.GT.AND P1, PT, R4, 0x31, PT ;  /* 0x000000310400780c */ /* 0x000fe40003f24270 */
[----:B------:R-:W-:Y:S02]  /*3b00*/  FMNMX.FTZ R7, R141, R7, !PT ;  /* 0x000000078d077209 */ /* 0x000fe40007810000 */
[----:B------:R-:W-:Y:S02]  /*3b10*/  FSEL R15, R107, -INF , P0 ;  /* 0xff8000006b0f7808 */ /* 0x000fe40000000000 */
[----:B------:R-:W-:Y:S02]  /*3b20*/  FSEL R210, R77, -INF , P1 ;  /* 0xff8000004dd27808 */ /* 0x000fe40000800000 */
[----:B------:R-:W-:Y:S02]  /*3b30*/  ISETP.GT.AND P1, PT, R3, 0x20, PT ;  /* 0x000000200300780c */ /* 0x000fe40003f24270 */
[----:B------:R-:W-:-:S02]  /*3b40*/  FMNMX.FTZ R7, R155, R7, !PT ;  /* 0x000000079b077209 */ /* 0x000fc40007810000 */
[----:B------:R-:W-:Y:S02]  /*3b50*/  ISETP.GT.AND P0, PT, R3, 0x9, PT ;  /* 0x000000090300780c */ /* 0x000fe40003f04270 */
[----:B------:R-:W-:Y:S02]  /*3b60*/  FMNMX.FTZ R8, R14, R15, !PT ;  /* 0x0000000f0e087209 */ /* 0x000fe40007810000 */
[----:B------:R-:W-:Y:S02]  /*3b70*/  FSEL R126, R86, -INF , P1 ;  /* 0xff800000567e7808 */ /* 0x000fe40000800000 */
[----:B------:R-:W-:Y:S02]  /*3b80*/  FMNMX.FTZ R7, R147, R7, !PT ;  /* 0x0000000793077209 */ /* 0x000fe40007810000 */
[----:B------:R-:W-:Y:S02]  /*3b90*/  FSEL R19, R99, -INF , P0 ;  /* 0xff80000063137808 */ /* 0x000fe40000000000 */
[----:B------:R-:W-:-:S02]  /*3ba0*/  FMNMX.FTZ R8, R18, R8, !PT ;  /* 0x0000000812087209 */ /* 0x000fc40007810000 */
[----:B------:R-:W-:Y:S02]  /*3bb0*/  ISETP.GT.AND P1, PT, R4, 0x38, PT ;  /* 0x000000380400780c */ /* 0x000fe40003f24270 */
[----:B------:R-:W-:Y:S02]  /*3bc0*/  FMNMX.FTZ R7, R165, R7, !PT ;  /* 0x00000007a5077209 */ /* 0x000fe40007810000 */
[----:B------:R-:W-:Y:S02]  /*3bd0*/  ISETP.GT.AND P0, PT, R3, 0x11, PT ;  /* 0x000000110300780c */ /* 0x000fe40003f04270 */
[----:B------:R-:W-:Y:S02]  /*3be0*/  FMNMX.FTZ R8, R19, R8, !PT ;  /* 0x0000000813087209 */ /* 0x000fe40007810000 */
[----:B------:R-:W-:Y:S02]  /*3bf0*/  FSEL R208, R108, -INF , P1 ;  /* 0xff8000006cd07808 */ /* 0x000fe40000800000 */
[----:B------:R-:W-:-:S02]  /*3c00*/  ISETP.GT.AND P1, PT, R3, 0x28, PT ;  /* 0x000000280300780c */ /* 0x000fc40003f24270 */
[----:B------:R-:W-:Y:S02]  /*3c10*/  FMNMX.FTZ R7, R212, R7, !PT ;  /* 0x00000007d4077209 */ /* 0x000fe40007810000 */
[----:B------:R-:W-:Y:S02]  /*3c20*/  FSEL R51, R95, -INF , P0 ;  /* 0xff8000005f337808 */ /* 0x000fe40000000000 */
[----:B------:R-:W-:Y:S02]  /*3c30*/  FMNMX.FTZ R8, R48, R8, !PT ;  /* 0x0000000830087209 */ /* 0x000fe40007810000 */
        /* <DEDUP_REMOVED lines=9> */
[----:B------:R-:W-:Y:S02]  /*3cd0*/  FMNMX.FTZ R4, R202, R4, !PT ;  /* 0x00000004ca047209 */ /* 0x000fe40007810000 */
[----:B------:R-:W-:Y:S02]  /*3ce0*/  ISETP.GT.AND P0, PT, R3, 0x21, PT ;  /* 0x000000210300780c */ /* 0x000fe40003f04270 */
[----:B------:R-:W-:Y:S01]  /*3cf0*/  FMNMX.FTZ R8, R73, R8, !PT ;  /* 0x0000000849087209 */ /* 0x000fe20007810000 */
[----:B------:R-:W1:Y:S01]  /*3d00*/  SHFL.BFLY PT, R10, R4, 0x2, 0x1f ;  /* 0x0c401f00040a7f89 */ /* 0x000e6200000e0000 */
[----:B------:R-:W-:Y:S02]  /*3d10*/  FMNMX.FTZ R7, R32, R36, !PT ;  /* 0x0000002420077209 */ /* 0x000fe40007810000 */
[----:B------:R-:W-:Y:S02]  /*3d20*/  FSEL R127, R87, -INF , P0 ;  /* 0xff800000577f7808 */ /* 0x000fe40000000000 */
[----:B------:R-:W-:-:S02]  /*3d30*/  FMNMX.FTZ R8, R126, R8, !PT ;  /* 0x000000087e087209 */ /* 0x000fc40007810000 */
[----:B------:R-:W-:Y:S02]  /*3d40*/  FMNMX.FTZ R7, R37, R7, !PT ;  /* 0x0000000725077209 */ /* 0x000fe40007810000 */
[C---:B------:R-:W-:Y:S02]  /*3d50*/  ISETP.GT.AND P0, PT, R3.reuse, 0x29, PT ;  /* 0x000000290300780c */ /* 0x040fe40003f04270 */
[----:B------:R-:W-:Y:S02]  /*3d60*/  ISETP.GT.AND P1, PT, R3, 0x30, PT ;  /* 0x000000300300780c */ /* 0x000fe40003f24270 */
[----:B------:R-:W-:Y:S02]  /*3d70*/  FMNMX.FTZ R8, R127, R8, !PT ;  /* 0x000000087f087209 */ /* 0x000fe40007810000 */
[----:B------:R-:W-:Y:S02]  /*3d80*/  FMNMX.FTZ R7, R39, R7, !PT ;  /* 0x0000000727077209 */ /* 0x000fe40007810000 */
[----:B------:R-:W-:-:S02]  /*3d90*/  FSEL R152, R83, -INF , P0 ;  /* 0xff80000053987808 */ /* 0x000fc40000000000 */
[----:B------:R-:W-:Y:S02]  /*3da0*/  FSEL R206, R78, -INF , P1 ;  /* 0xff8000004ece7808 */ /* 0x000fe40000800000 */
[----:B------:R-:W-:Y:S02]  /*3db0*/  ISETP.GT.AND P0, PT, R3, 0x31, PT ;  /* 0x000000310300780c */ /* 0x000fe40003f04270 */
[----:B------:R-:W-:Y:S02]  /*3dc0*/  ISETP.GT.AND P1, PT, R5, 0x30, PT ;  /* 0x000000300500780c */ /* 0x000fe40003f24270 */
[----:B------:R-:W-:Y:S02]  /*3dd0*/  FMNMX.FTZ R8, R143, R8, !PT ;  /* 0x000000088f087209 */ /* 0x000fe40007810000 */
[----:B------:R-:W-:Y:S02]  /*3de0*/  FMNMX.FTZ R7, R74, R7, !PT ;  /* 0x000000074a077209 */ /* 0x000fe40007810000 */
[----:B------:R-:W-:-:S02]  /*3df0*/  FSEL R209, R79, -INF , P0 ;  /* 0xff8000004fd17808 */ /* 0x000fc40000000000 */
[----:B------:R-:W-:Y:S02]  /*3e00*/  FSEL R239, R68, -INF , P1 ;  /* 0xff80000044ef7808 */ /* 0x000fe40000800000 */
[----:B------:R-:W-:Y:S02]  /*3e10*/  FMNMX.FTZ R8, R152, R8, !PT ;  /* 0x0000000898087209 */ /* 0x000fe40007810000 */
[C---:B------:R-:W-:Y:S02]  /*3e20*/  ISETP.GT.AND P1, PT, R3.reuse, 0x38, PT ;  /* 0x000000380300780c */ /* 0x040fe40003f24270 */
[----:B------:R-:W-:Y:S02]  /*3e30*/  ISETP.GT.AND P0, PT, R3, 0x39, PT ;  /* 0x000000390300780c */ /* 0x000fe40003f04270 */
[----:B------:R-:W-:Y:S02]  /*3e40*/  FMNMX.FTZ R3, R123, R7, !PT ;  /* 0x000000077b037209 */ /* 0x000fe40007810000 */
[----:B------:R-:W-:-:S02]  /*3e50*/  FMNMX.FTZ R7, R206, R8, !PT ;  /* 0x00000008ce077209 */ /* 0x000fc40007810000 */
[----:B------:R-:W-:Y:S02]  /*3e60*/  FMNMX.FTZ R3, R125, R3, !PT ;  /* 0x000000037d037209 */ /* 0x000fe40007810000 */
[----:B------:R-:W-:Y:S02]  /*3e70*/  FSEL R205, R110, -INF , P1 ;  /* 0xff8000006ecd7808 */ /* 0x000fe40000800000 */
[----:B------:R-:W-:Y:S02]  /*3e80*/  FMNMX.FTZ R7, R209, R7, !PT ;  /* 0x00000007d1077209 */ /* 0x000fe40007810000 */
[----:B------:R-:W-:Y:S02]  /*3e90*/  FMNMX.FTZ R3, R124, R3, !PT ;  /* 0x000000037c037209 */ /* 0x000fe40007810000 */
[----:B------:R-:W-:Y:S02]  /*3ea0*/  FMNMX.FTZ R8, R38, R44, !PT ;  /* 0x0000002c26087209 */ /* 0x000fe40007810000 */
[----:B------:R-:W-:-:S02]  /*3eb0*/  FSEL R211, R111, -INF , P0 ;  /* 0xff8000006fd37808 */ /* 0x000fc40000000000 */
[----:B------:R-:W-:Y:S02]  /*3ec0*/  FMNMX.FTZ R7, R205, R7, !PT ;  /* 0x00000007cd077209 */ /* 0x000fe40007810000 */
[----:B-1----:R-:W-:Y:S02]  /*3ed0*/  FMNMX.FTZ R4, R4, R10, !PT ;  /* 0x0000000a04047209 */ /* 0x002fe40007810000 */
[----:B------:R-:W-:Y:S02]  /*3ee0*/  FMNMX.FTZ R9, R167, R3, !PT ;  /* 0x00000003a7097209 */ /* 0x000fe40007810000 */
[----:B------:R-:W-:Y:S01]  /*3ef0*/  FMNMX.FTZ R8, R45, R8, !PT ;  /* 0x000000082d087209 */ /* 0x000fe20007810000 */
[----:B------:R-:W1:Y:S01]  /*3f00*/  SHFL.BFLY PT, R144, R4, 0x1, 0x1f ;  /* 0x0c201f0004907f89 */ /* 0x000e6200000e0000 */
[----:B------:R-:W-:Y:S02]  /*3f10*/  FMNMX.FTZ R3, R211, R7, !PT ;  /* 0x00000007d3037209 */ /* 0x000fe40007810000 */
[----:B------:R-:W-:-:S02]  /*3f20*/  FMNMX.FTZ R7, R176, R9, !PT ;  /* 0x00000009b0077209 */ /* 0x000fc40007810000 */
[----:B------:R-:W-:Y:S01]  /*3f30*/  ISETP.GT.AND P1, PT, R5, 0x31, PT ;  /* 0x000000310500780c */ /* 0x000fe20003f24270 */
[----:B------:R-:W2:Y:S01]  /*3f40*/  SHFL.BFLY PT, R9, R3, 0x2, 0x1f ;  /* 0x0c401f0003097f89 */ /* 0x000ea200000e0000 */
[----:B------:R-:W-:Y:S02]  /*3f50*/  FMNMX.FTZ R8, R46, R8, !PT ;  /* 0x000000082e087209 */ /* 0x000fe40007810000 */
[----:B------:R-:W-:Y:S02]  /*3f60*/  FMNMX.FTZ R7, R181, R7, !PT ;  /* 0x00000007b5077209 */ /* 0x000fe40007810000 */
[----:B------:R-:W-:Y:S02]  /*3f70*/  FSEL R213, R69, -INF , P1 ;  /* 0xff80000045d57808 */ /* 0x000fe40000800000 */
[----:B------:R-:W-:Y:S02]  /*3f80*/  FMNMX.FTZ R8, R122, R8, !PT ;  /* 0x000000087a087209 */ /* 0x000fe40007810000 */
[----:B------:R-:W-:-:S02]  /*3f90*/  ISETP.GT.AND P1, PT, R6, 0x20, PT ;  /* 0x000000200600780c */ /* 0x000fc40003f24270 */
[----:B------:R-:W-:Y:S02]  /*3fa0*/  FMNMX.FTZ R7, R180, R7, !PT ;  /* 0x00000007b4077209 */ /* 0x000fe40007810000 */
[----:B------:R-:W-:Y:S02]  /*3fb0*/  FMNMX.FTZ R8, R121, R8, !PT ;  /* 0x0000000879087209 */ /* 0x000fe40007810000 */
[----:B------:R-:W-:Y:S02]  /*3fc0*/  FSEL R166, R30, -INF , P1 ;  /* 0xff8000001ea67808 */ /* 0x000fe40000800000 */
[C---:B------:R-:W-:Y:S02]  /*3fd0*/  ISETP.GT.AND P0, PT, R5.reuse, 0x38, PT ;  /* 0x000000380500780c */ /* 0x040fe40003f04270 */
[----:B------:R-:W-:Y:S02]  /*3fe0*/  ISETP.GT.AND P1, PT, R5, 0x39, PT ;  /* 0x000000390500780c */ /* 0x000fe40003f24270 */
[----:B------:R-:W-:-:S02]  /*3ff0*/  FMNMX.FTZ R5, R239, R7, !PT ;  /* 0x00000007ef057209 */ /* 0x000fc40007810000 */
[----:B------:R-:W-:Y:S02]  /*4000*/  FMNMX.FTZ R7, R120, R8, !PT ;  /* 0x0000000878077209 */ /* 0x000fe40007810000 */
[----:B------:R-:W-:Y:S02]  /*4010*/  FSEL R243, R64, -INF , P0 ;  /* 0xff80000040f37808 */ /* 0x000fe40000000000 */
[----:B------:R-:W-:Y:S02]  /*4020*/  FMNMX.FTZ R5, R213, R5, !PT ;  /* 0x00000005d5057209 */ /* 0x000fe40007810000 */
[----:B------:R-:W-:Y:S02]  /*4030*/  ISETP.GT.AND P0, PT, R6, 0x21, PT ;  /* 0x000000210600780c */ /* 0x000fe40003f04270 */
[----:B------:R-:W-:Y:S02]  /*4040*/  FMNMX.FTZ R7, R75, R7, !PT ;  /* 0x000000074b077209 */ /* 0x000fe40007810000 */
[----:B------:R-:W-:-:S02]  /*4050*/  FSEL R240, R65, -INF , P1 ;  /* 0xff80000041f07808 */ /* 0x000fc40000800000 */
[----:B------:R-:W-:Y:S02]  /*4060*/  FMNMX.FTZ R5, R243, R5, !PT ;  /* 0x00000005f3057209 */ /* 0x000fe40007810000 */
[----:B------:R-:W-:Y:S02]  /*4070*/  FSEL R164, R31, -INF , P0 ;  /* 0xff8000001fa47808 */ /* 0x000fe40000000000 */
[----:B------:R-:W-:Y:S01]  /*4080*/  ISETP.GT.AND P1, PT, R6, 0x28, PT ;  /* 0x000000280600780c */ /* 0x000fe20003f24270 */
[----:B------:R-:W-:Y:S01]  /*4090*/  LDSM.16.MT88.4 R28, [R221+0x100] ;  /* 0x00010000dd1c783b */ /* 0x000fe20000004200 */
[----:B------:R-:W-:Y:S02]  /*40a0*/  FMNMX.FTZ R7, R166, R7, !PT ;  /* 0x00000007a6077209 */ /* 0x000fe40007810000 */
[----:B------:R-:W-:Y:S02]  /*40b0*/  FMNMX.FTZ R5, R240, R5, !PT ;  /* 0x00000005f0057209 */ /* 0x000fe40007810000 */
[----:B-1----:R-:W-:-:S02]  /*40c0*/  FMNMX.FTZ R144, R4, R144, !PT ;  /* 0x0000009004907209 */ /* 0x002fc40007810000 */
[----:B------:R-:W-:Y:S02]  /*40d0*/  ISETP.GT.AND P0, PT, R6, 0x29, PT ;  /* 0x000000290600780c */ /* 0x000fe40003f04270 */
[----:B------:R-:W-:Y:S01]  /*40e0*/  FSEL R153, R26, -INF , P1 ;  /* 0xff8000001a997808 */ /* 0x000fe20000800000 */
[----:B------:R-:W-:Y:S01]  /*40f0*/  FMUL.FTZ R12, R144, c[0x0][0x2d0] ;  /* 0x0000b400900c7a20 */ /* 0x000fe20000410000 */
[----:B------:R-:W-:Y:S02]  /*4100*/  FMNMX.FTZ R4, R164, R7, !PT ;  /* 0x00000007a4047209 */ /* 0x000fe40007810000 */
[----:B------:R-:W-:Y:S01]  /*4110*/  FSEL R154, R27, -INF , P0 ;  /* 0xff8000001b9a7808 */ /* 0x000fe20000000000 */
[----:B------:R-:W1:Y:S01]  /*4120*/  SHFL.BFLY PT, R7, R5, 0x2, 0x1f ;  /* 0x0c401f0005077f89 */ /* 0x000e6200000e0000 */
[----:B------:R-:W-:Y:S02]  /*4130*/  ISETP.GT.AND P1, PT, R6, 0x30, PT ;  /* 0x000000300600780c */ /* 0x000fe40003f24270 */
[----:B------:R-:W-:Y:S01]  /*4140*/  FMNMX.FTZ R4, R153, R4, !PT ;  /* 0x0000000499047209 */ /* 0x000fe20007810000 */
[----:B------:R-:W-:Y:S01]  /*4150*/  LDSM.16.MT88.4 R24, [R222+0x100] ;  /* 0x00010000de18783b */ /* 0x000fe20000004200 */
[----:B--2---:R-:W-:-:S02]  /*4160*/  FMNMX.FTZ R3, R3, R9, !PT ;  /* 0x0000000903037209 */ /* 0x004fc40007810000 */
[----:B------:R-:W-:Y:S02]  /*4170*/  ISETP.GT.AND P0, PT, R6, 0x31, PT ;  /* 0x000000310600780c */ /* 0x000fe40003f04270 */
[----:B------:R-:W-:Y:S01]  /*4180*/  FSEL R214, R70, -INF , P1 ;  /* 0xff80000046d67808 */ /* 0x000fe20000800000 */
[----:B------:R-:W2:Y:S01]  /*4190*/  SHFL.BFLY PT, R142, R3, 0x1, 0x1f ;  /* 0x0c201f00038e7f89 */ /* 0x000ea200000e0000 */
[----:B------:R-:W-:Y:S02]  /*41a0*/  FMNMX.FTZ R4, R154, R4, !PT ;  /* 0x000000049a047209 */ /* 0x000fe40007810000 */
[----:B------:R-:W-:Y:S02]  /*41b0*/  ISETP.GT.AND P1, PT, R6, 0x38, PT ;  /* 0x000000380600780c */ /* 0x000fe40003f24270 */
[----:B------:R-:W-:Y:S02]  /*41c0*/  FSEL R217, R71, -INF , P0 ;  /* 0xff80000047d97808 */ /* 0x000fe40000000000 */
[----:B------:R-:W-:-:S02]  /*41d0*/  FMNMX.FTZ R4, R214, R4, !PT ;  /* 0x00000004d6047209 */ /* 0x000fc40007810000 */
[----:B------:R-:W-:Y:S02]  /*41e0*/  FSEL R241, R66, -INF , P1 ;  /* 0xff80000042f17808 */ /* 0x000fe40000800000 */
[----:B------:R-:W-:Y:S02]  /*41f0*/  ISETP.GT.AND P1, PT, R6, 0x39, PT ;  /* 0x000000390600780c */ /* 0x000fe40003f24270 */
[----:B------:R-:W-:Y:S02]  /*4200*/  FMNMX.FTZ R4, R217, R4, !PT ;  /* 0x00000004d9047209 */ /* 0x000fe40007810000 */
[----:B------:R-:W-:Y:S02]  /*4210*/  FSEL R242, R67, -INF , P1 ;  /* 0xff80000043f27808 */ /* 0x000fe40000800000 */
[----:B------:R-:W-:Y:S02]  /*4220*/  FMNMX.FTZ R4, R241, R4, !PT ;  /* 0x00000004f1047209 */ /* 0x000fe40007810000 */
[----:B-1----:R-:W-:-:S02]  /*4230*/  FMNMX.FTZ R5, R7, R5, !PT ;  /* 0x0000000507057209 */ /* 0x002fc40007810000 */
[----:B------:R-:W-:Y:S02]  /*4240*/  FMNMX.FTZ R4, R242, R4, !PT ;  /* 0x00000004f2047209 */ /* 0x000fe40007810000 */
[----:B------:R-:W-:Y:S01]  /*4250*/  FSETP.NEU.FTZ.AND P0, PT, R144, -INF , PT ;  /* 0xff8000009000780b */ /* 0x000fe20003f1d000 */
[----:B------:R-:W1:Y:S01]  /*4260*/  SHFL.BFLY PT, R146, R5, 0x1, 0x1f ;  /* 0x0c201f0005927f89 */ /* 0x000e6200000e0000 */
[----:B--2---:R-:W-:Y:S02]  /*4270*/  FMNMX.FTZ R142, R142, R3, !PT ;  /* 0x000000038e8e7209 */ /* 0x004fe40007810000 */
[----:B------:R-:W-:Y:S01]  /*4280*/  FSEL R12, R12, RZ, P0 ;  /* 0x000000ff0c0c7208 */ /* 0x000fe20000000000 */
[----:B------:R-:W2:Y:S01]  /*4290*/  SHFL.BFLY PT, R7, R4, 0x2, 0x1f ;  /* 0x0c401f0004077f89 */ /* 0x000ea200000e0000 */
[C---:B------:R-:W-:Y:S01]  /*42a0*/  FSETP.NEU.FTZ.AND P0, PT, R142.reuse, -INF , PT ;  /* 0xff8000008e00780b */ /* 0x040fe20003f1d000 */
[----:B------:R-:W-:Y:S02]  /*42b0*/  FMUL.FTZ R3, R142, c[0x0][0x2d0] ;  /* 0x0000b4008e037a20 */ /* 0x000fe40000410000 */
[----:B------:R-:W-:-:S03]  /*42c0*/  FFMA.FTZ R6, R11, c[0x0][0x2d0], -R12 ;  /* 0x0000b4000b067a23 */ /* 0x000fc6000001080c */
[----:B------:R-:W-:Y:S01]  /*42d0*/  FSEL R3, R3, RZ, P0 ;  /* 0x000000ff03037208 */ /* 0x000fe20000000000 */
[----:B------:R3:W-:Y:S04]  /*42e0*/  MUFU.EX2 R161, R6 ;  /* 0x0000000600a17308 */ /* 0x0007e80000000800 */
[--C-:B------:R-:W-:Y:S02]  /*42f0*/  FFMA.FTZ R0, R15, c[0x0][0x2d0], -R3.reuse ;  /* 0x0000b4000f007a23 */ /* 0x100fe40000010803 */
[----:B------:R-:W-:Y:S02]  /*4300*/  FFMA.FTZ R2, R19, c[0x0][0x2d0], -R3 ;  /* 0x0000b40013027a23 */ /* 0x000fe40000010803 */
[----:B------:R4:W-:Y:S01]  /*4310*/  MUFU.EX2 R160, R0 ;  /* 0x0000000000a07308 */ /* 0x0009e20000000800 */
[----:B-1----:R-:W-:Y:S01]  /*4320*/  FMNMX.FTZ R146, R5, R146, !PT ;  /* 0x0000009205927209 */ /* 0x002fe20007810000 */
[----:B---3--:R-:W-:Y:S01]  /*4330*/  FFMA.FTZ R6, R13, c[0x0][0x2d0], -R12 ;  /* 0x0000b4000d067a23 */ /* 0x008fe2000001080c */
[----:B--2---:R-:W-:-:S05]  /*4340*/  FMNMX.FTZ R4, R4, R7, !PT ;  /* 0x0000000704047209 */ /* 0x004fca0007810000 */
[----:B------:R-:W-:Y:S01]  /*4350*/  MUFU.EX2 R189, R2 ;  /* 0x0000000200bd7308 */ /* 0x000fe20000000800 */
[----:B------:R-:W-:Y:S01]  /*4360*/  FSETP.NEU.FTZ.AND P0, PT, R146, -INF , PT ;  /* 0xff8000009200780b */ /* 0x000fe20003f1d000 */
[----:B------:R-:W1:Y:S01]  /*4370*/  SHFL.BFLY PT, R5, R4, 0x1, 0x1f ;  /* 0x0c201f0004057f89 */ /* 0x000e6200000e0000 */
[----:B----4-:R-:W-:-:S05]  /*4380*/  FFMA.FTZ R0, R18, c[0x0][0x2d0], -R3 ;  /* 0x0000b40012007a23 */ /* 0x010fca0000010803 */
[----:B------:R2:W3:Y:S08]  /*4390*/  MUFU.EX2 R20, R6 ;  /* 0x0000000600147308 */ /* 0x0004f00000000800 */
[----:B------:R4:W5:Y:S01]  /*43a0*/  MUFU.EX2 R179, R0 ;  /* 0x0000000000b37308 */ /* 0x0009620000000800 */
[----:B--2---:R-:W-:Y:S02]  /*43b0*/  FFMA.FTZ R6, R16, c[0x0][0x2d0], -R12 ;  /* 0x0000b40010067a23 */ /* 0x004fe4000001080c */
[----:B---3--:R-:W-:-:S05]  /*43c0*/  IMAD.MOV.U32 R15, RZ, RZ, R20 ;  /* 0x000000ffff0f7224 */ /* 0x008fca00078e0014 */
[----:B------:R2:W-:Y:S01]  /*43d0*/  MUFU.EX2 R184, R6 ;  /* 0x0000000600b87308 */ /* 0x0005e20000000800 */
[----:B------:R-:W3:Y:S01]  /*43e0*/  LDSM.16.MT88.4 R20, [R221+0x1100] ;  /* 0x00110000dd14783b */ /* 0x000ee20000004200 */
[----:B-1----:R-:W-:Y:S01]  /*43f0*/  FMNMX.FTZ R145, R4, R5, !PT ;  /* 0x0000000504917209 */ /* 0x002fe20007810000 */
[----:B----4-:R-:W-:Y:S01]  /*4400*/  FMUL.FTZ R0, R146, c[0x0][0x2d0] ;  /* 0x0000b40092007a20 */ /* 0x010fe20000410000 */
[----:B------:R-:W-:Y:S02]  /*4410*/  F2FP.PACK_AB R4, R15, R161 ;  /* 0x000000a10f04723e */ /* 0x000fe400000000ff */
[----:B-----5:R-:W-:Y:S02]  /*4420*/  F2FP.PACK_AB R7, R189, R179 ;  /* 0x000000b3bd07723e */ /* 0x020fe400000000ff */
[----:B------:R-:W-:Y:S02]  /*4430*/  FSEL R0, R0, RZ, P0 ;  /* 0x000000ff00007208 */ /* 0x000fe40000000000 */
[----:B------:R-:W-:-:S03]  /*4440*/  FSETP.NEU.FTZ.AND P0, PT, R145, -INF , PT ;  /* 0xff8000009100780b */ /* 0x000fc60003f1d000 */
[----:B------:R-:W-:Y:S02]  /*4450*/  FFMA.FTZ R2, R32, c[0x0][0x2d0], -R0 ;  /* 0x0000b40020027a23 */ /* 0x000fe40000010800 */
[----:B--2---:R-:W-:Y:S01]  /*4460*/  FFMA.FTZ R6, R17, c[0x0][0x2d0], -R12 ;  /* 0x0000b40011067a23 */ /* 0x004fe2000001080c */
[----:B------:R-:W-:Y:S01]  /*4470*/  LDSM.16.MT88.4 R32, [R221+0x2100] ;  /* 0x00210000dd20783b */ /* 0x000fe20000004200 */
[----:B------:R-:W-:Y:S02]  /*4480*/  FFMA.FTZ R8, R37, c[0x0][0x2d0], -R0 ;  /* 0x0000b40025087a23 */ /* 0x000fe40000010800 */
[----:B------:R1:W2:Y:S01]  /*4490*/  MUFU.EX2 R177, R6 ;  /* 0x0000000600b17308 */ /* 0x0002a20000000800 */
[----:B------:R-:W4:Y:S07]  /*44a0*/  LDSM.16.MT88.4 R16, [R222+0x1100] ;  /* 0x00110000de10783b */ /* 0x000f2e0000004200 */
[----:B------:R5:W-:Y:S01]  /*44b0*/  MUFU.EX2 R185, R8 ;  /* 0x0000000800b97308 */ /* 0x000be20000000800 */
[----:B-1----:R-:W-:-:S07]  /*44c0*/  FFMA.FTZ R6, R14, c[0x0][0x2d0], -R3 ;  /* 0x0000b4000e067a23 */ /* 0x002fce0000010803 */
[----:B------:R1:W-:Y:S01]  /*44d0*/  MUFU.EX2 R14, R2 ;  /* 0x00000002000e7308 */ /* 0x0003e20000000800 */
[----:B-----5:R-:W-:-:S07]  /*44e0*/  FFMA.FTZ R8, R39, c[0x0][0x2d0], -R0 ;  /* 0x0000b40027087a23 */ /* 0x020fce0000010800 */
[----:B------:R2:W5:Y:S01]  /*44f0*/  MUFU.EX2 R190, R6 ;  /* 0x0000000600be7308 */ /* 0x0005620000000800 */
[----:B-1----:R-:W-:-:S07]  /*4500*/  FFMA.FTZ R2, R36, c[0x0][0x2d0], -R0 ;  /* 0x0000b40024027a23 */ /* 0x002fce0000010800 */
[----:B------:R-:W1:Y:S01]  /*4510*/  MUFU.EX2 R178, R8 ;  /* 0x0000000800b27308 */ /* 0x000e620000000800 */
[----:B--2---:R-:W-:-:S07]  /*4520*/  F2FP.PACK_AB R6, R177, R184 ;  /* 0x000000b8b106723e */ /* 0x004fce00000000ff */
[----:B------:R2:W-:Y:S01]  /*4530*/  MUFU.EX2 R252, R2 ;  /* 0x0000000200fc7308 */ /* 0x0005e20000000800 */
[----:B-----5:R-:W-:-:S07]  /*4540*/  F2FP.PACK_AB R5, R160, R190 ;  /* 0x000000bea005723e */ /* 0x020fce00000000ff */
[----:B------:R-:W-:Y:S01]  /*4550*/  HMMA.16816.F32 R116, R4, R28, RZ ;  /* 0x0000001c0474723c */ /* 0x000fe200000018ff */
[----:B-1----:R-:W-:Y:S01]  /*4560*/  F2FP.PACK_AB R10, R178, R185 ;  /* 0x000000b9b20a723e */ /* 0x002fe200000000ff */
[----:B--2---:R-:W-:-:S06]  /*4570*/  FMUL.FTZ R2, R145, c[0x0][0x2d0] ;  /* 0x0000b40091027a20 */ /* 0x004fcc0000410000 */
[----:B------:R-:W-:Y:S01]  /*4580*/  HMMA.16816.F32 R112, R4, R24, RZ ;  /* 0x000000180470723c */ /* 0x000fe200000018ff */
[----:B------:R-:W-:-:S07]  /*4590*/  FSEL R2, R2, RZ, P0 ;  /* 0x000000ff02027208 */ /* 0x000fce0000000000 */
[C---:B---3--:R-:W-:Y:S01]  /*45a0*/  HMMA.16816.F32 R108, R4.reuse, R20, RZ ;  /* 0x00000014046c723c */ /* 0x048fe200000018ff */
[--C-:B------:R-:W-:Y:S02]  /*45b0*/  FFMA.FTZ R8, R38, c[0x0][0x2d0], -R2.reuse ;  /* 0x0000b40026087a23 */ /* 0x100fe40000010802 */
[----:B------:R-:W-:Y:S02]  /*45c0*/  LDSM.16.MT88.4 R36, [R222+0x2500] ;  /* 0x00250000de24783b */ /* 0x000fe40000004200 */
[----:B------:R1:W-:Y:S03]  /*45d0*/  MUFU.EX2 R249, R8 ;  /* 0x0000000800f97308 */ /* 0x0003e60000000800 */
[C---:B----4-:R-:W-:Y:S08]  /*45e0*/  HMMA.16816.F32 R104, R4.reuse, R16, RZ ;  /* 0x000000100468723c */ /* 0x050ff000000018ff */
[----:B------:R-:W-:Y:S01]  /*45f0*/  HMMA.16816.F32 R100, R4, R32, RZ ;  /* 0x000000200464723c */ /* 0x000fe200000018ff */
[----:B-1----:R-:W-:-:S07]  /*4600*/  FFMA.FTZ R8, R44, c[0x0][0x2d0], -R2 ;  /* 0x0000b4002c087a23 */ /* 0x002fce0000010802 */
[C---:B------:R-:W-:Y:S01]  /*4610*/  HMMA.16816.F32 R96, R4.reuse, R40, RZ ;  /* 0x000000280460723c */ /* 0x040fe200000018ff */
[----:B------:R1:W2:Y:S07]  /*4620*/  MUFU.EX2 R248, R8 ;  /* 0x0000000800f87308 */ /* 0x0002ae0000000800 */
[C---:B------:R-:W-:Y:S08]  /*4630*/  HMMA.16816.F32 R92, R4.reuse, R30, RZ ;  /* 0x0000001e045c723c */ /* 0x040ff000000018ff */
[----:B------:R-:W-:Y:S01]  /*4640*/  HMMA.16816.F32 R88, R4, R26, RZ ;  /* 0x0000001a0458723c */ /* 0x000fe200000018ff */
[----:B-1----:R-:W-:Y:S01]  /*4650*/  FFMA.FTZ R8, R45, c[0x0][0x2d0], -R2 ;  /* 0x0000b4002d087a23 */ /* 0x002fe20000010802 */
[----:B--2---:R-:W-:-:S03]  /*4660*/  F2FP.PACK_AB R9, R248, R249 ;  /* 0x000000f9f809723e */ /* 0x004fc600000000ff */
[----:B------:R1:W-:Y:S03]  /*4670*/  MUFU.EX2 R251, R8 ;  /* 0x0000000800fb7308 */ /* 0x0003e60000000800 */
[C---:B------:R-:W-:Y:S08]  /*4680*/  HMMA.16816.F32 R84, R4.reuse, R22, RZ ;  /* 0x000000160454723c */ /* 0x040ff000000018ff */
[----:B------:R-:W-:Y:S01]  /*4690*/  HMMA.16816.F32 R80, R4, R18, RZ ;  /* 0x000000120450723c */ /* 0x000fe200000018ff */
[----:B-1----:R-:W-:-:S07]  /*46a0*/  FFMA.FTZ R8, R46, c[0x0][0x2d0], -R2 ;  /* 0x0000b4002e087a23 */ /* 0x002fce0000010802 */
[C---:B------:R-:W-:Y:S01]  /*46b0*/  HMMA.16816.F32 R76, R4.reuse, R34, RZ ;  /* 0x00000022044c723c */ /* 0x040fe200000018ff */
[----:B------:R1:W2:Y:S07]  /*46c0*/  MUFU.EX2 R13, R8 ;  /* 0x00000008000d7308 */ /* 0x0002ae0000000800 */
[----:B------:R-:W-:Y:S07]  /*46d0*/  HMMA.16816.F32 R64, R4, R42, RZ ;  /* 0x0000002a0440723c */ /* 0x000fee00000018ff */
[----:B------:R-:W-:Y:S01]  /*46e0*/  FFMA.FTZ R4, R47, c[0x0][0x2d0], -R12 ;  /* 0x0000b4002f047a23 */ /* 0x000fe2000001080c */
[----:B-1----:R-:W-:-:S03]  /*46f0*/  F2FP.PACK_AB R8, R252, R14 ;  /* 0x0000000efc08723e */ /* 0x002fc600000000ff */
[----:B------:R1:W-:Y:S01]  /*4700*/  MUFU.EX2 R250, R4 ;  /* 0x0000000400fa7308 */ /* 0x0003e20000000800 */
[----:B--2---:R-:W-:-:S07]  /*4710*/  F2FP.PACK_AB R11, R13, R251 ;  /* 0x000000fb0d0b723e */ /* 0x004fce00000000ff */
[----:B------:R-:W-:Y:S01]  /*4720*/  HMMA.16816.F32 R60, R8, R24, RZ ;  /* 0x00000018083c723c */ /* 0x000fe200000018ff */
[----:B-1----:R-:W-:-:S07]  /*4730*/  FFMA.FTZ R4, R49, c[0x0][0x2d0], -R12 ;  /* 0x0000b40031047a23 */ /* 0x002fce000001080c */
[C---:B------:R-:W-:Y:S01]  /*4740*/  HMMA.16816.F32 R132, R8.reuse, R26, RZ ;  /* 0x0000001a0884723c */ /* 0x040fe200000018ff */
[----:B------:R-:W1:Y:S01]  /*4750*/  LDSM.16.MT88.4 R24, [R221+0x500] ;  /* 0x00050000dd18783b */ /* 0x000e620000004200 */
[----:B------:R2:W-:Y:S06]  /*4760*/  MUFU.EX2 R188, R4 ;  /* 0x0000000400bc7308 */ /* 0x0005ec0000000800 */
[C---:B------:R-:W-:Y:S08]  /*4770*/  HMMA.16816.F32 R68, R8.reuse, R28, RZ ;  /* 0x0000001c0844723c */ /* 0x040ff000000018ff */
[----:B------:R-:W-:Y:S01]  /*4780*/  HMMA.16816.F32 R136, R8, R30, RZ ;  /* 0x0000001e0888723c */ /* 0x000fe200000018ff */
[----:B------:R-:W-:Y:S01]  /*4790*/  LDSM.16.MT88.4 R28, [R222+0x1500] ;  /* 0x00150000de1c783b */ /* 0x000fe20000004200 */
[----:B--2---:R-:W-:-:S04]  /*47a0*/  FFMA.FTZ R4, R50, c[0x0][0x2d0], -R12 ;  /* 0x0000b40032047a23 */ /* 0x004fc8000001080c */
[----:B------:R2:W-:Y:S02]  /*47b0*/  MUFU.EX2 R182, R4 ;  /* 0x0000000400b67308 */ /* 0x0005e40000000800 */
[C---:B------:R-:W-:Y:S08]  /*47c0*/  HMMA.16816.F32 R56, R8.reuse, R20, RZ ;  /* 0x000000140838723c */ /* 0x040ff000000018ff */
[----:B------:R-:W-:Y:S01]  /*47d0*/  HMMA.16816.F32 R128, R8, R22, RZ ;  /* 0x000000160880723c */ /* 0x000fe200000018ff */
[----:B------:R-:W3:Y:S01]  /*47e0*/  LDSM.16.MT88.4 R20, [R222+0x500] ;  /* 0x00050000de14783b */ /* 0x000ee20000004200 */
[----:B--2---:R-:W-:-:S06]  /*47f0*/  FFMA.FTZ R4, R52, c[0x0][0x2d0], -R12 ;  /* 0x0000b40034047a23 */ /* 0x004fcc000001080c */
[C---:B------:R-:W-:Y:S01]  /*4800*/  HMMA.16816.F32 R148, R8.reuse, R18, RZ ;  /* 0x000000120894723c */ /* 0x040fe200000018ff */
[----:B------:R2:W4:Y:S07]  /*4810*/  MUFU.EX2 R183, R4 ;  /* 0x0000000400b77308 */ /* 0x00052e0000000800 */
[C---:B------:R-:W-:Y:S01]  /*4820*/  HMMA.16816.F32 R52, R8.reuse, R16, RZ ;  /* 0x000000100834723c */ /* 0x040fe200000018ff */
[----:B------:R-:W5:Y:S07]  /*4830*/  LDSM.16.MT88.4 R16, [R221+0x1500] ;  /* 0x00150000dd10783b */ /* 0x000f6e0000004200 */
[----:B------:R-:W-:Y:S01]  /*4840*/  HMMA.16816.F32 R156, R8, R34, RZ ;  /* 0x00000022089c723c */ /* 0x000fe200000018ff */
[----:B--2---:R-:W-:Y:S01]  /*4850*/  FFMA.FTZ R4, R48, c[0x0][0x2d0], -R3 ;  /* 0x0000b40030047a23 */ /* 0x004fe20000010803 */
[----:B----4-:R-:W-:-:S03]  /*4860*/  F2FP.PACK_AB R6, R183, R182 ;  /* 0x000000b6b706723e */ /* 0x010fc600000000ff */
[----:B------:R2:W-:Y:S03]  /*4870*/  MUFU.EX2 R244, R4 ;  /* 0x0000000400f47308 */ /* 0x0005e60000000800 */
[C---:B------:R-:W-:Y:S08]  /*4880*/  HMMA.16816.F32 R44, R8.reuse, R40, RZ ;  /* 0x00000028082c723c */ /* 0x040ff000000018ff */
[----:B------:R-:W-:Y:S01]  /*4890*/  HMMA.16816.F32 R168, R8, R42, RZ ;  /* 0x0000002a08a8723c */ /* 0x000fe200000018ff */
[----:B--2---:R-:W-:-:S07]  /*48a0*/  FFMA.FTZ R4, R51, c[0x0][0x2d0], -R3 ;  /* 0x0000b40033047a23 */ /* 0x004fce0000010803 */
[----:B------:R-:W-:Y:S01]  /*48b0*/  HMMA.16816.F32 R48, R8, R32, RZ ;  /* 0x000000200830723c */ /* 0x000fe200000018ff */
[----:B------:R-:W2:Y:S01]  /*48c0*/  LDSM.16.MT88.4 R32, [R221+0x2500] ;  /* 0x00250000dd20783b */ /* 0x000ea20000004200 */
[----:B------:R4:W1:Y:S05]  /*48d0*/  MUFU.EX2 R247, R4 ;  /* 0x0000000400f77308 */ /* 0x00086a0000000800 */
[----:B------:R-:W-:Y:S02]  /*48e0*/  FFMA.FTZ R8, R125, c[0x0][0x2d0], -R0 ;  /* 0x0000b4007d087a23 */ /* 0x000fe40000010800 */
[----:B------:R-:W-:Y:S02]  /*48f0*/  IMAD.MOV.U32 R125, RZ, RZ, R161 ;  /* 0x000000ffff7d7224 */ /* 0x000fe400078e00a1 */
[----:B------:R3:W-:Y:S01]  /*4900*/  MUFU.EX2 R216, R8 ;  /* 0x0000000800d87308 */ /* 0x0007e20000000800 */
[----:B----4-:R-:W-:Y:S01]  /*4910*/  FFMA.FTZ R4, R72, c[0x0][0x2d0], -R3 ;  /* 0x0000b40048047a23 */ /* 0x010fe20000010803 */
[----:B-1----:R-:W-:-:S06]  /*4920*/  F2FP.PACK_AB R5, R247, R244 ;  /* 0x000000f4f705723e */ /* 0x002fcc00000000ff */
[----:B------:R1:W-:Y:S01]  /*4930*/  MUFU.EX2 R246, R4 ;  /* 0x0000000400f67308 */ /* 0x0003e20000000800 */
[----:B---3--:R-:W-:Y:S02]  /*4940*/  FFMA.FTZ R8, R124, c[0x0][0x2d0], -R0 ;  /* 0x0000b4007c087a23 */ /* 0x008fe40000010800 */
[----:B------:R-:W-:-:S05]  /*4950*/  IMAD.MOV.U32 R124, RZ, RZ, R160 ;  /* 0x000000ffff7c7224 */ /* 0x000fca00078e00a0 */
[----:B------:R3:W-:Y:S01]  /*4960*/  MUFU.EX2 R215, R8 ;  /* 0x0000000800d77308 */ /* 0x0007e20000000800 */
[----:B-1----:R-:W-:-:S07]  /*4970*/  FFMA.FTZ R4, R73, c[0x0][0x2d0], -R3 ;  /* 0x0000b40049047a23 */ /* 0x002fce0000010803 */
[----:B------:R1:W4:Y:S01]  /*4980*/  MUFU.EX2 R245, R4 ;  /* 0x0000000400f57308 */ /* 0x0003220000000800 */
[----:B---3--:R-:W-:-:S07]  /*4990*/  FFMA.FTZ R8, R122, c[0x0][0x2d0], -R2 ;  /* 0x0000b4007a087a23 */ /* 0x008fce0000010802 */
[----:B------:R3:W-:Y:S01]  /*49a0*/  MUFU.EX2 R204, R8 ;  /* 0x0000000800cc7308 */ /* 0x0007e20000000800 */
[----:B-1----:R-:W-:Y:S01]  /*49b0*/  FFMA.FTZ R4, R74, c[0x0][0x2d0], -R0 ;  /* 0x0000b4004a047a23 */ /* 0x002fe20000010800 */
[----:B----4-:R-:W-:-:S06]  /*49c0*/  F2FP.PACK_AB R7, R245, R246 ;  /* 0x000000f6f507723e */ /* 0x010fcc00000000ff */
[----:B------:R1:W-:Y:S01]  /*49d0*/  MUFU.EX2 R219, R4 ;  /* 0x0000000400db7308 */ /* 0x0003e20000000800 */
[----:B---3--:R-:W-:-:S07]  /*49e0*/  FFMA.FTZ R8, R121, c[0x0][0x2d0], -R2 ;  /* 0x0000b40079087a23 */ /* 0x008fce0000010802 */
[----:B------:R3:W-:Y:S01]  /*49f0*/  MUFU.EX2 R207, R8 ;  /* 0x0000000800cf7308 */ /* 0x0007e20000000800 */
[----:B-1----:R-:W-:-:S07]  /*4a00*/  FFMA.FTZ R4, R123, c[0x0][0x2d0], -R0 ;  /* 0x0000b4007b047a23 */ /* 0x002fce0000010800 */
[----:B------:R1:W4:Y:S01]  /*4a10*/  MUFU.EX2 R218, R4 ;  /* 0x0000000400da7308 */ /* 0x0003220000000800 */
[----:B---3--:R-:W-:-:S07]  /*4a20*/  FFMA.FTZ R8, R120, c[0x0][0x2d0], -R2 ;  /* 0x0000b40078087a23 */ /* 0x008fce0000010802 */
[----:B------:R3:W-:Y:S01]  /*4a30*/  MUFU.EX2 R203, R8 ;  /* 0x0000000800cb7308 */ /* 0x0007e20000000800 */
[----:B-1----:R-:W-:-:S07]  /*4a40*/  F2FP.PACK_AB R4, R188, R250 ;  /* 0x000000fabc04723e */ /* 0x002fce00000000ff */
[----:B------:R-:W-:Y:S01]  /*4a50*/  HMMA.16816.F32 R172, R4, R24, R116 ;  /* 0x0000001804ac723c */ /* 0x000fe20000001874 */
[----:B---3--:R-:W-:-:S04]  /*4a60*/  FFMA.FTZ R8, R75, c[0x0][0x2d0], -R2 ;  /* 0x0000b4004b087a23 */ /* 0x008fc80000010802 */
[----:B------:R1:W3:Y:S03]  /*4a70*/  MUFU.EX2 R201, R8 ;  /* 0x0000000800c97308 */ /* 0x0002e60000000800 */
[C---:B------:R-:W-:Y:S08]  /*4a80*/  HMMA.16816.F32 R116, R4.reuse, R20, R112 ;  /* 0x000000140474723c */ /* 0x040ff00000001870 */
[----:B-----5:R-:W-:Y:S01]  /*4a90*/  HMMA.16816.F32 R112, R4, R16, R108 ;  /* 0x000000100470723c */ /* 0x020fe2000000186c */
[----:B-1----:R-:W-:-:S07]  /*4aa0*/  FFMA.FTZ R8, R141, c[0x0][0x2d0], -R12 ;  /* 0x0000b4008d087a23 */ /* 0x002fce000001080c */
[C---:B------:R-:W-:Y:S01]  /*4ab0*/  HMMA.16816.F32 R160, R4.reuse, R26, R92 ;  /* 0x0000001a04a0723c */ /* 0x040fe2000000185c */
[----:B------:R1:W-:Y:S07]  /*4ac0*/  MUFU.EX2 R200, R8 ;  /* 0x0000000800c87308 */ /* 0x0003ee0000000800 */
[C---:B------:R-:W-:Y:S08]  /*4ad0*/  HMMA.16816.F32 R108, R4.reuse, R22, R88 ;  /* 0x00000016046c723c */ /* 0x040ff00000001858 */
[----:B------:R-:W-:Y:S01]  /*4ae0*/  HMMA.16816.F32 R92, R4, R18, R84 ;  /* 0x00000012045c723c */ /* 0x000fe20000001854 */
[----:B-1----:R-:W-:-:S04]  /*4af0*/  FFMA.FTZ R8, R155, c[0x0][0x2d0], -R12 ;  /* 0x0000b4009b087a23 */ /* 0x002fc8000001080c */
[----:B------:R1:W5:Y:S03]  /*4b00*/  MUFU.EX2 R187, R8 ;  /* 0x0000000800bb7308 */ /* 0x0003660000000800 */
[C---:B------:R-:W-:Y:S08]  /*4b10*/  HMMA.16816.F32 R88, R4.reuse, R30, R80 ;  /* 0x0000001e0458723c */ /* 0x040ff00000001850 */
[----:B------:R-:W-:Y:S01]  /*4b20*/  HMMA.16816.F32 R104, R4, R28, R104 ;  /* 0x0000001c0468723c */ /* 0x000fe20000001868 */
[----:B-1----:R-:W-:-:S07]  /*4b30*/  FFMA.FTZ R8, R147, c[0x0][0x2d0], -R12 ;  /* 0x0000b40093087a23 */ /* 0x002fce000001080c */
[C---:B--2---:R-:W-:Y:S01]  /*4b40*/  HMMA.16816.F32 R100, R4.reuse, R32, R100 ;  /* 0x000000200464723c */ /* 0x044fe20000001864 */
[----:B------:R1:W-:Y:S07]  /*4b50*/  MUFU.EX2 R186, R8 ;  /* 0x0000000800ba7308 */ /* 0x0003ee0000000800 */
[C---:B------:R-:W-:Y:S08]  /*4b60*/  HMMA.16816.F32 R96, R4.reuse, R36, R96 ;  /* 0x000000240460723c */ /* 0x040ff00000001860 */
[----:B------:R-:W-:Y:S01]  /*4b70*/  HMMA.16816.F32 R84, R4, R34, R76 ;  /* 0x000000220454723c */ /* 0x000fe2000000184c */
[----:B-1----:R-:W-:-:S02]  /*4b80*/  FFMA.FTZ R8, R165, c[0x0][0x2d0], -R12 ;  /* 0x0000b400a5087a23 */ /* 0x002fc4000001080c */
[----:B------:R-:W-:-:S05]  /*4b90*/  IMAD.MOV.U32 R165, RZ, RZ, R178 ;  /* 0x000000ffffa57224 */ /* 0x000fca00078e00b2 */
[----:B------:R-:W-:Y:S07]  /*4ba0*/  HMMA.16816.F32 R80, R4, R38, R64 ;  /* 0x000000260450723c */ /* 0x000fee0000001840 */
[----:B----4-:R-:W-:Y:S02]  /*4bb0*/  F2FP.PACK_AB R4, R218, R219 ;  /* 0x000000dbda04723e */ /* 0x010fe400000000ff */
[----:B------:R-:W-:Y:S02]  /*4bc0*/  F2FP.PACK_AB R5, R207, R204 ;  /* 0x000000cccf05723e */ /* 0x000fe400000000ff */
[----:B------:R-:W-:-:S02]  /*4bd0*/  F2FP.PACK_AB R6, R215, R216 ;  /* 0x000000d8d706723e */ /* 0x000fc400000000ff */
[----:B---3--:R-:W-:-:S07]  /*4be0*/  F2FP.PACK_AB R7, R201, R203 ;  /* 0x000000cbc907723e */ /* 0x008fce00000000ff */
[C---:B------:R-:W-:Y:S08]  /*4bf0*/  HMMA.16816.F32 R76, R4.reuse, R24, R68 ;  /* 0x00000018044c723c */ /* 0x040ff00000001844 */
[C---:B------:R-:W-:Y:S08]  /*4c00*/  HMMA.16816.F32 R68, R4.reuse, R16, R56 ;  /* 0x000000100444723c */ /* 0x040ff00000001838 */
[C---:B------:R-:W-:Y:S01]  /*4c10*/  HMMA.16816.F32 R56, R4.reuse, R26, R136 ;  /* 0x0000001a0438723c */ /* 0x040fe20000001888 */
[----:B------:R-:W-:Y:S06]  /*4c20*/  LDSM.16.MT88.4 R24, [R222+0x1900] ;  /* 0x00190000de18783b */ /* 0x000fec0000004200 */
[----:B------:R-:W-:Y:S01]  /*4c30*/  IMAD.MOV.U32 R138, RZ, RZ, R185 ;  /* 0x000000ffff8a7224 */ /* 0x000fe200078e00b9 */
[----:B------:R-:W-:Y:S01]  /*4c40*/  HMMA.16816.F32 R40, R4, R30, R148 ;  /* 0x0000001e0428723c */ /* 0x000fe20000001894 */
[----:B------:R1:W-:Y:S01]  /*4c50*/  MUFU.EX2 R185, R8 ;  /* 0x0000000800b97308 */ /* 0x0003e20000000800 */
[----:B------:R-:W-:-:S02]  /*4c60*/  IMAD.MOV.U32 R137, RZ, RZ, R184 ;  /* 0x000000ffff897224 */ /* 0x000fc400078e00b8 */
[----:B------:R-:W-:Y:S02]  /*4c70*/  IMAD.MOV.U32 R136, RZ, RZ, R179 ;  /* 0x000000ffff887224 */ /* 0x000fe400078e00b3 */
[----:B------:R-:W-:Y:S02]  /*4c80*/  IMAD.MOV.U32 R139, RZ, RZ, R190 ;  /* 0x000000ffff8b7224 */ /* 0x000fe400078e00be */
[C---:B------:R-:W-:Y:S08]  /*4c90*/  HMMA.16816.F32 R72, R4.reuse, R20, R60 ;  /* 0x000000140448723c */ /* 0x040ff0000000183c */
[----:B------:R-:W-:Y:S01]  /*4ca0*/  HMMA.16816.F32 R64, R4, R28, R52 ;  /* 0x0000001c0440723c */ /* 0x000fe20000001834 */
[----:B-1----:R-:W-:Y:S01]  /*4cb0*/  FFMA.FTZ R8, R126, c[0x0][0x2d0], -R3 ;  /* 0x0000b4007e087a23 */ /* 0x002fe20000010803 */
[----:B------:R-:W-:Y:S01]  /*4cc0*/  LDSM.16.MT88.4 R28, [R221+0x2900] ;  /* 0x00290000dd1c783b */ /* 0x000fe20000004200 */
[----:B------:R-:W-:-:S02]  /*4cd0*/  IMAD.MOV.U32 R126, RZ, RZ, R13 ;  /* 0x000000ffff7e7224 */ /* 0x000fc400078e000d */
[--C-:B------:R-:W-:Y:S01]  /*4ce0*/  FFMA.FTZ R13, R152, c[0x0][0x2d0], -R3.reuse ;  /* 0x0000b400980d7a23 */ /* 0x100fe20000010803 */
[----:B------:R1:W-:Y:S02]  /*4cf0*/  MUFU.EX2 R184, R8 ;  /* 0x0000000800b87308 */ /* 0x0003e40000000800 */
[C---:B------:R-:W-:Y:S06]  /*4d00*/  HMMA.16816.F32 R60, R4.reuse, R32, R48 ;  /* 0x00000020043c723c */ /* 0x040fec0000001830 */
[----:B------:R2:W-:Y:S02]  /*4d10*/  MUFU.EX2 R178, R13 ;  /* 0x0000000d00b27308 */ /* 0x0005e40000000800 */
[----:B------:R-:W-:Y:S01]  /*4d20*/  HMMA.16816.F32 R196, R4, R36, R44 ;  /* 0x0000002404c4723c */ /* 0x000fe2000000182c */
[----:B-1----:R-:W-:-:S07]  /*4d30*/  FFMA.FTZ R8, R127, c[0x0][0x2d0], -R3 ;  /* 0x0000b4007f087a23 */ /* 0x002fce0000010803 */
[----:B------:R-:W-:Y:S01]  /*4d40*/  HMMA.16816.F32 R48, R4, R22, R132 ;  /* 0x000000160430723c */ /* 0x000fe20000001884 */
[----:B------:R-:W-:Y:S01]  /*4d50*/  IMAD.MOV.U32 R127, RZ, RZ, R177 ;  /* 0x000000ffff7f7224 */ /* 0x000fe200078e00b1 */
[----:B------:R1:W3:Y:S01]  /*4d60*/  MUFU.EX2 R179, R8 ;  /* 0x0000000800b37308 */ /* 0x0002e20000000800 */
[----:B------:R-:W4:Y:S01]  /*4d70*/  LDSM.16.MT88.4 R20, [R221+0x900] ;  /* 0x00090000dd14783b */ /* 0x000f220000004200 */
[----:B--2---:R-:W-:-:S04]  /*4d80*/  FFMA.FTZ R13, R167, c[0x0][0x2d0], -R0 ;  /* 0x0000b400a70d7a23 */ /* 0x004fc80000010800 */
[----:B------:R-:W-:Y:S01]  /*4d90*/  HMMA.16816.F32 R52, R4, R34, R156 ;  /* 0x000000220434723c */ /* 0x000fe2000000189c */
[----:B------:R-:W2:Y:S01]  /*4da0*/  LDSM.16.MT88.4 R32, [R222+0x2900] ;  /* 0x00290000de20783b */ /* 0x000ea20000004200 */
[----:B------:R3:W-:Y:S01]  /*4db0*/  MUFU.EX2 R151, R13 ;  /* 0x0000000d00977308 */ /* 0x0007e20000000800 */
[----:B------:R-:W-:-:S05]  /*4dc0*/  IMAD.MOV.U32 R167, RZ, RZ, R189 ;  /* 0x000000ffffa77224 */ /* 0x000fca00078e00bd */
[----:B------:R-:W-:Y:S01]  /*4dd0*/  HMMA.16816.F32 R44, R4, R18, R128 ;  /* 0x00000012042c723c */ /* 0x000fe20000001880 */
[----:B------:R-:W2:Y:S01]  /*4de0*/  LDSM.16.MT88.4 R16, [R222+0x900] ;  /* 0x00090000de10783b */ /* 0x000ea20000004200 */
[----:B-1----:R-:W-:-:S04]  /*4df0*/  FFMA.FTZ R8, R143, c[0x0][0x2d0], -R3 ;  /* 0x0000b4008f087a23 */ /* 0x002fc80000010803 */
[----:B------:R1:W1:Y:S02]  /*4e00*/  MUFU.EX2 R177, R8 ;  /* 0x0000000800b17308 */ /* 0x0002640000000800 */
[----:B------:R-:W-:Y:S01]  /*4e10*/  HMMA.16816.F32 R36, R4, R38, R168 ;  /* 0x000000260424723c */ /* 0x000fe200000018a8 */
[----:B---3--:R-:W-:-:S05]  /*4e20*/  FFMA.FTZ R13, R176, c[0x0][0x2d0], -R0 ;  /* 0x0000b400b00d7a23 */ /* 0x008fca0000010800 */
[----:B------:R3:W2:Y:S01]  /*4e30*/  MUFU.EX2 R149, R13 ;  /* 0x0000000d00957308 */ /* 0x0006a20000000800 */
[----:B-----5:R-:W-:Y:S02]  /*4e40*/  F2FP.PACK_AB R4, R187, R200 ;  /* 0x000000c8bb04723e */ /* 0x020fe400000000ff */
[----:B------:R-:W-:Y:S02]  /*4e50*/  F2FP.PACK_AB R5, R179, R184 ;  /* 0x000000b8b305723e */ /* 0x000fe400000000ff */
[----:B------:R-:W-:Y:S01]  /*4e60*/  F2FP.PACK_AB R6, R185, R186 ;  /* 0x000000bab906723e */ /* 0x000fe200000000ff */
[----:B-1----:R-:W1:Y:S01]  /*4e70*/  LDSM.16.MT88.4 R8, [R221+0x1900] ;  /* 0x00190000dd08783b */ /* 0x002e620000004200 */
[----:B------:R-:W-:Y:S01]  /*4e80*/  F2FP.PACK_AB R7, R178, R177 ;  /* 0x000000b1b207723e */ /* 0x000fe200000000ff */
[----:B---3--:R-:W-:-:S06]  /*4e90*/  FFMA.FTZ R13, R181, c[0x0][0x2d0], -R0 ;  /* 0x0000b400b50d7a23 */ /* 0x008fcc0000010800 */
[C---:B----4-:R-:W-:Y:S01]  /*4ea0*/  HMMA.16816.F32 R156, R4.reuse, R20, R172 ;  /* 0x00000014049c723c */ /* 0x050fe200000018ac */
[----:B------:R3:W-:Y:S07]  /*4eb0*/  MUFU.EX2 R150, R13 ;  /* 0x0000000d00967308 */ /* 0x0007ee0000000800 */
[C---:B--2---:R-:W-:Y:S08]  /*4ec0*/  HMMA.16816.F32 R192, R4.reuse, R32, R96 ;  /* 0x0000002004c0723c */ /* 0x044ff00000001860 */
[----:B------:R-:W-:Y:S01]  /*4ed0*/  HMMA.16816.F32 R120, R4, R16, R116 ;  /* 0x000000100478723c */ /* 0x000fe20000001874 */
[----:B---3--:R-:W-:-:S04]  /*4ee0*/  FFMA.FTZ R13, R180, c[0x0][0x2d0], -R0 ;  /* 0x0000b400b40d7a23 */ /* 0x008fc80000010800 */
[----:B------:R2:W-:Y:S03]  /*4ef0*/  MUFU.EX2 R176, R13 ;  /* 0x0000000d00b07308 */ /* 0x0005e60000000800 */
[C---:B------:R-:W-:Y:S08]  /*4f00*/  HMMA.16816.F32 R172, R4.reuse, R24, R104 ;  /* 0x0000001804ac723c */ /* 0x040ff00000001868 */
[----:B-1----:R-:W-:Y:S01]  /*4f10*/  HMMA.16816.F32 R132, R4, R8, R112 ;  /* 0x000000080484723c */ /* 0x002fe20000001870 */
[----:B--2---:R-:W-:-:S07]  /*4f20*/  FFMA.FTZ R13, R166, c[0x0][0x2d0], -R2 ;  /* 0x0000b400a60d7a23 */ /* 0x004fce0000010802 */
[----:B------:R-:W-:Y:S01]  /*4f30*/  HMMA.16816.F32 R160, R4, R22, R160 ;  /* 0x0000001604a0723c */ /* 0x000fe200000018a0 */
[----:B------:R-:W-:Y:S01]  /*4f40*/  IMAD.MOV.U32 R166, RZ, RZ, R188 ;  /* 0x000000ffffa67224 */ /* 0x000fe200078e00bc */
[----:B------:R1:W-:Y:S01]  /*4f50*/  MUFU.EX2 R141, R13 ;  /* 0x0000000d008d7308 */ /* 0x0003e20000000800 */
[----:B------:R-:W-:Y:S02]  /*4f60*/  IMAD.MOV.U32 R114, RZ, RZ, R183 ;  /* 0x000000ffff727224 */ /* 0x000fe400078e00b7 */
[----:B------:R-:W-:-:S03]  /*4f70*/  IMAD.MOV.U32 R115, RZ, RZ, R182 ;  /* 0x000000ffff737224 */ /* 0x000fc600078e00b6 */
        /* <DEDUP_REMOVED lines=8> */
[----:B------:R1:W-:Y:S07]  /*5000*/  MUFU.EX2 R147, R13 ;  /* 0x0000000d00937308 */ /* 0x0003ee0000000800 */
[----:B------:R-:W-:Y:S01]  /*5010*/  HMMA.16816.F32 R96, R4, R34, R80 ;  /* 0x000000220460723c */ /* 0x000fe20000001850 */
[----:B------:R-:W-:Y:S06]  /*5020*/  LDSM.16.MT88.4 R80, [R221+0x2d00] ;  /* 0x002d0000dd50783b */ /* 0x000fec0000004200 */
[----:B------:R-:W-:-:S02]  /*5030*/  F2FP.PACK_AB R4, R149, R151 ;  /* 0x000000979504723e */ /* 0x000fc400000000ff */
[----:B--2---:R-:W-:Y:S01]  /*5040*/  F2FP.PACK_AB R5, R148, R141 ;  /* 0x0000008d9405723e */ /* 0x004fe200000000ff */
[----:B-1----:R-:W-:Y:S01]  /*5050*/  FFMA.FTZ R13, R154, c[0x0][0x2d0], -R2 ;  /* 0x0000b4009a0d7a23 */ /* 0x002fe20000010802 */
[----:B------:R-:W-:-:S03]  /*5060*/  F2FP.PACK_AB R6, R176, R150 ;  /* 0x00000096b006723e */ /* 0x000fc600000000ff */
[----:B------:R-:W1:Y:S02]  /*5070*/  MUFU.EX2 R143, R13 ;  /* 0x0000000d008f7308 */ /* 0x000e640000000800 */
[----:B-1----:R-:W-:Y:S01]  /*5080*/  F2FP.PACK_AB R7, R143, R147 ;  /* 0x000000938f07723e */ /* 0x002fe200000000ff */
[----:B------:R-:W-:Y:S02]  /*5090*/  FFMA.FTZ R13, R212, c[0x0][0x2d0], -R12 ;  /* 0x0000b400d40d7a23 */ /* 0x000fe4000001080c */
[----:B------:R-:W-:-:S04]  /*50a0*/  IMAD.MOV.U32 R212, RZ, RZ, R166 ;  /* 0x000000ffffd47224 */ /* 0x000fc800078e00a6 */
[C---:B------:R-:W-:Y:S07]  /*50b0*/  HMMA.16816.F32 R68, R4.reuse, R8, R68 ;  /* 0x000000080444723c */ /* 0x040fee0000001844 */
[----:B------:R-:W-:Y:S01]  /*50c0*/  FFMA.FTZ R8, R210, c[0x0][0x2d0], -R12 ;  /* 0x0000b400d2087a23 */ /* 0x000fe2000001080c */
[----:B------:R-:W-:Y:S01]  /*50d0*/  HMMA.16816.F32 R116, R4, R18, R48 ;  /* 0x000000120474723c */ /* 0x000fe20000001830 */
[----:B------:R-:W-:Y:S01]  /*50e0*/  IMAD.MOV.U32 R9, RZ, RZ, R136 ;  /* 0x000000ffff097224 */ /* 0x000fe200078e0088 */
[----:B------:R-:W-:Y:S01]  /*50f0*/  MUFU.EX2 R49, R13 ;  /* 0x0000000d00317308 */ /* 0x000fe20000000800 */
[----:B------:R-:W-:-:S04]  /*5100*/  IMAD.MOV.U32 R210, RZ, RZ, R167 ;  /* 0x000000ffffd27224 */ /* 0x000fc800078e00a7 */
[----:B------:R-:W-:Y:S01]  /*5110*/  IMAD.MOV.U32 R51, RZ, RZ, R114 ;  /* 0x000000ffff337224 */ /* 0x000fe200078e0072 */
[C---:B------:R-:W-:Y:S01]  /*5120*/  HMMA.16816.F32 R180, R4.reuse, R22, R56 ;  /* 0x0000001604b4723c */ /* 0x040fe20000001838 */
[----:B------:R-:W-:Y:S01]  /*5130*/  IMAD.MOV.U32 R50, RZ, RZ, R115 ;  /* 0x000000ffff327224 */ /* 0x000fe200078e0073 */
[----:B------:R-:W1:Y:S01]  /*5140*/  MUFU.EX2 R48, R8 ;  /* 0x0000000800307308 */ /* 0x000e620000000800 */
[----:B------:R-:W2:Y:S05]  /*5150*/  LDSM.16.MT88.4 R112, [R222+0xd00] ;  /* 0x000d0000de70783b */ /* 0x000eaa0000004200 */
[C---:B------:R-:W-:Y:S07]  /*5160*/  HMMA.16816.F32 R56, R4.reuse, R10, R44 ;  /* 0x0000000a0438723c */ /* 0x040fee000000182c */
[----:B------:R-:W-:Y:S01]  /*5170*/  IMAD.MOV.U32 R47, RZ, RZ, R127 ;  /* 0x000000ffff2f7224 */ /* 0x000fe200078e007f */
[----:B------:R-:W-:Y:S01]  /*5180*/  HMMA.16816.F32 R64, R4, R24, R64 ;  /* 0x000000180440723c */ /* 0x000fe20000001840 */
[----:B------:R-:W-:Y:S01]  /*5190*/  IMAD.MOV.U32 R46, RZ, RZ, R126 ;  /* 0x000000ffff2e7224 */ /* 0x000fe200078e007e */
[----:B-1----:R-:W-:Y:S01]  /*51a0*/  F2FP.PACK_AB R92, R48, R49 ;  /* 0x00000031305c723e */ /* 0x002fe200000000ff */
[----:B------:R-:W-:-:S02]  /*51b0*/  FFMA.FTZ R8, R208, c[0x0][0x2d0], -R12 ;  /* 0x0000b400d0087a23 */ /* 0x000fc4000001080c */
[----:B------:R-:W-:Y:S02]  /*51c0*/  IMAD.MOV.U32 R10, RZ, RZ, R137 ;  /* 0x000000ffff0a7224 */ /* 0x000fe400078e0089 */
[----:B------:R1:W-:Y:S01]  /*51d0*/  MUFU.EX2 R44, R8 ;  /* 0x00000008002c7308 */ /* 0x0003e20000000800 */
[C---:B------:R-:W-:Y:S01]  /*51e0*/  HMMA.16816.F32 R152, R4.reuse, R20, R76 ;  /* 0x000000140498723c */ /* 0x040fe2000000184c */
[----:B------:R-:W-:Y:S02]  /*51f0*/  IMAD.MOV.U32 R25, RZ, RZ, R124 ;  /* 0x000000ffff197224 */ /* 0x000fe400078e007c */
[----:B------:R-:W-:Y:S02]  /*5200*/  IMAD.MOV.U32 R11, RZ, RZ, R138 ;  /* 0x000000ffff0b7224 */ /* 0x000fe400078e008a */
[----:B------:R-:W-:Y:S02]  /*5210*/  IMAD.MOV.U32 R208, RZ, RZ, R139 ;  /* 0x000000ffffd07224 */ /* 0x000fe400078e008b */
[----:B------:R-:W-:Y:S01]  /*5220*/  LDSM.16.MT88.4 R136, [R222+0x1d00] ;  /* 0x001d0000de88783b */ /* 0x000fe20000004200 */
[----:B------:R-:W-:Y:S01]  /*5230*/  HMMA.16816.F32 R100, R4, R16, R72 ;  /* 0x000000100464723c */ /* 0x000fe20000001848 */
[----:B------:R-:W-:-:S02]  /*5240*/  IMAD.MOV.U32 R45, RZ, RZ, R165 ;  /* 0x000000ffff2d7224 */ /* 0x000fc400078e00a5 */
[----:B------:R-:W-:Y:S01]  /*5250*/  LDSM.16.MT88.4 R164, [R221+0xd00] ;  /* 0x000d0000dda4783b */ /* 0x000fe20000004200 */
[----:B-1----:R-:W-:-:S04]  /*5260*/  FFMA.FTZ R8, R202, c[0x0][0x2d0], -R12 ;  /* 0x0000b400ca087a23 */ /* 0x002fc8000001080c */
[C---:B------:R-:W-:Y:S01]  /*5270*/  HMMA.16816.F32 R40, R4.reuse, R26, R40 ;  /* 0x0000001a0428723c */ /* 0x040fe20000001828 */
[----:B------:R-:W-:Y:S01]  /*5280*/  IMAD.MOV.U32 R202, RZ, RZ, R125 ;  /* 0x000000ffffca7224 */ /* 0x000fe200078e007d */
[----:B------:R1:W3:Y:S01]  /*5290*/  MUFU.EX2 R24, R8 ;  /* 0x0000000800187308 */ /* 0x0002e20000000800 */
[----:B------:R-:W4:Y:S04]  /*52a0*/  LDSM.16.MT88.4 R124, [R221+0x1d00] ;  /* 0x001d0000dd7c783b */ /* 0x000f280000004200 */
[----:B------:R-:W-:Y:S01]  /*52b0*/  IMAD.MOV.U32 R27, RZ, RZ, R15 ;  /* 0x000000ffff1b7224 */ /* 0x000fe200078e000f */
[----:B------:R-:W-:Y:S01]  /*52c0*/  HMMA.16816.F32 R60, R4, R28, R60 ;  /* 0x0000001c043c723c */ /* 0x000fe2000000183c */
[----:B------:R-:W-:-:S07]  /*52d0*/  IMAD.MOV.U32 R26, RZ, RZ, R14 ;  /* 0x000000ffff1a7224 */ /* 0x000fce00078e000e */
[----:B------:R-:W-:Y:S01]  /*52e0*/  HMMA.16816.F32 R52, R4, R30, R52 ;  /* 0x0000001e0434723c */ /* 0x000fe20000001834 */
[----:B-1----:R-:W-:Y:S01]  /*52f0*/  FFMA.FTZ R8, R206, c[0x0][0x2d0], -R3 ;  /* 0x0000b400ce087a23 */ /* 0x002fe20000010803 */
[----:B---3--:R-:W-:-:S03]  /*5300*/  F2FP.PACK_AB R94, R24, R44 ;  /* 0x0000002c185e723e */ /* 0x008fc600000000ff */
[----:B------:R1:W-:Y:S03]  /*5310*/  MUFU.EX2 R23, R8 ;  /* 0x0000000800177308 */ /* 0x0003e60000000800 */
[C---:B------:R-:W-:Y:S08]  /*5320*/  HMMA.16816.F32 R84, R4.reuse, R32, R196 ;  /* 0x000000200454723c */ /* 0x040ff000000018c4 */
[----:B------:R-:W-:Y:S01]  /*5330*/  HMMA.16816.F32 R36, R4, R34, R36 ;  /* 0x000000220424723c */ /* 0x000fe20000001824 */
[----:B------:R-:W3:Y:S01]  /*5340*/  LDSM.16.MT88.4 R4, [R222+0x2d00] ;  /* 0x002d0000de04783b */ /* 0x000ee20000004200 */
[----:B-1----:R-:W-:-:S04]  /*5350*/  FFMA.FTZ R8, R209, c[0x0][0x2d0], -R3 ;  /* 0x0000b400d1087a23 */ /* 0x002fc80000010803 */
[----:B------:R1:W5:Y:S02]  /*5360*/  MUFU.EX2 R22, R8 ;  /* 0x0000000800167308 */ /* 0x0003640000000800 */
[--C-:B-1----:R-:W-:Y:S01]  /*5370*/  FFMA.FTZ R8, R205, c[0x0][0x2d0], -R3.reuse ;  /* 0x0000b400cd087a23 */ /* 0x102fe20000010803 */
[----:B-----5:R-:W-:Y:S01]  /*5380*/  F2FP.PACK_AB R93, R22, R23 ;  /* 0x00000017165d723e */ /* 0x020fe200000000ff */
[----:B------:R-:W-:-:S04]  /*5390*/  FFMA.FTZ R3, R211, c[0x0][0x2d0], -R3 ;  /* 0x0000b400d3037a23 */ /* 0x000fc80000010803 */
[----:B------:R1:W-:Y:S08]  /*53a0*/  MUFU.EX2 R20, R8 ;  /* 0x0000000800147308 */ /* 0x0003f00000000800 */
[----:B------:R5:W2:Y:S01]  /*53b0*/  MUFU.EX2 R21, R3 ;  /* 0x0000000300157308 */ /* 0x000aa20000000800 */
[----:B-1----:R-:W-:Y:S02]  /*53c0*/  FADD.FTZ R8, R249, R248 ;  /* 0x000000f8f9087221 */ /* 0x002fe40000010000 */
[----:B-----5:R-:W-:Y:S01]  /*53d0*/  FFMA.FTZ R3, R239, c[0x0][0x2d0], -R0 ;  /* 0x0000b400ef037a23 */ /* 0x020fe20000010800 */
[----:B--2---:R-:W-:-:S04]  /*53e0*/  F2FP.PACK_AB R95, R21, R20 ;  /* 0x00000014155f723e */ /* 0x004fc800000000ff */
[----:B------:R1:W-:Y:S03]  /*53f0*/  MUFU.EX2 R19, R3 ;  /* 0x0000000300137308 */ /* 0x0003e60000000800 */
        /* <DEDUP_REMOVED lines=8> */
[----:B------:R-:W-:Y:S01]  /*5480*/  FFMA.FTZ R0, R240, c[0x0][0x2d0], -R0 ;  /* 0x0000b400f0007a23 */ /* 0x000fe20000010800 */
[----:B------:R1:W-:Y:S06]  /*5490*/  MUFU.EX2 R17, R3 ;  /* 0x0000000300117308 */ /* 0x0003ec0000000800 */
[C---:B------:R-:W-:Y:S02]  /*54a0*/  HMMA.16816.F32 R160, R92.reuse, R166, R160 ;  /* 0x000000a65ca0723c */ /* 0x040fe400000018a0 */
[----:B------:R4:W5:Y:S06]  /*54b0*/  MUFU.EX2 R16, R0 ;  /* 0x0000000000107308 */ /* 0x00096c0000000800 */
[----:B------:R-:W-:Y:S01]  /*54c0*/  HMMA.16816.F32 R108, R92, R114, R108 ;  /* 0x000000725c6c723c */ /* 0x000fe2000000186c */
[----:B-1----:R-:W-:-:S04]  /*54d0*/  FADD.FTZ R3, R202, R27 ;  /* 0x0000001bca037221 */ /* 0x002fc80000010000 */
[----:B------:R-:W-:-:S03]  /*54e0*/  FADD.FTZ R10, R10, R3 ;  /* 0x000000030a0a7221 */ /* 0x000fc60000010000 */
[----:B------:R-:W-:Y:S01]  /*54f0*/  HMMA.16816.F32 R168, R92, R126, R168 ;  /* 0x0000007e5ca8723c */ /* 0x000fe200000018a8 */
[----:B----4-:R-:W-:-:S04]  /*5500*/  FFMA.FTZ R0, R214, c[0x0][0x2d0], -R2 ;  /* 0x0000b400d6007a23 */ /* 0x010fc80000010802 */
[----:B------:R1:W-:Y:S03]  /*5510*/  MUFU.EX2 R12, R0 ;  /* 0x00000000000c7308 */ /* 0x0003e60000000800 */
[C---:B------:R-:W-:Y:S08]  /*5520*/  HMMA.16816.F32 R72, R92.reuse, R80, R188 ;  /* 0x000000505c48723c */ /* 0x040ff000000018bc */
[----:B------:R-:W-:Y:S01]  /*5530*/  HMMA.16816.F32 R76, R92, R82, R128 ;  /* 0x000000525c4c723c */ /* 0x000fe20000001880 */
[----:B-1----:R-:W-:-:S07]  /*5540*/  FFMA.FTZ R0, R217, c[0x0][0x2d0], -R2 ;  /* 0x0000b400d9007a23 */ /* 0x002fce0000010802 */
[C---:B---3--:R-:W-:Y:S01]  /*5550*/  HMMA.16816.F32 R88, R92.reuse, R4, R192 ;  /* 0x000000045c58723c */ /* 0x048fe200000018c0 */
[----:B------:R1:W3:Y:S07]  /*5560*/  MUFU.EX2 R13, R0 ;  /* 0x00000000000d7308 */ /* 0x0002ee0000000800 */
[----:B------:R-:W-:Y:S07]  /*5570*/  HMMA.16816.F32 R92, R92, R6, R96 ;  /* 0x000000065c5c723c */ /* 0x000fee0000001860 */
[----:B--2---:R-:W-:-:S02]  /*5580*/  F2FP.PACK_AB R96, R18, R19 ;  /* 0x000000131260723e */ /* 0x004fc400000000ff */
[----:B-----5:R-:W-:Y:S01]  /*5590*/  F2FP.PACK_AB R98, R16, R17 ;  /* 0x000000111062723e */ /* 0x020fe200000000ff */
[--C-:B-1----:R-:W-:Y:S01]  /*55a0*/  FFMA.FTZ R0, R241, c[0x0][0x2d0], -R2.reuse ;  /* 0x0000b400f1007a23 */ /* 0x102fe20000010802 */
[----:B---3--:R-:W-:Y:S01]  /*55b0*/  F2FP.PACK_AB R97, R13, R12 ;  /* 0x0000000c0d61723e */ /* 0x008fe200000000ff */
[----:B------:R-:W-:Y:S02]  /*55c0*/  FFMA.FTZ R2, R242, c[0x0][0x2d0], -R2 ;  /* 0x0000b400f2027a23 */ /* 0x000fe40000010802 */
[----:B------:R1:W-:Y:S08]  /*55d0*/  MUFU.EX2 R14, R0 ;  /* 0x00000000000e7308 */ /* 0x0003f00000000800 */
[----:B------:R2:W3:Y:S01]  /*55e0*/  MUFU.EX2 R15, R2 ;  /* 0x00000002000f7308 */ /* 0x0004e20000000800 */
[----:B-1----:R-:W-:-:S04]  /*55f0*/  FADD.FTZ R0, R26, R252 ;  /* 0x000000fc1a007221 */ /* 0x002fc80000010000 */
[----:B------:R-:W-:Y:S02]  /*5600*/  FADD.FTZ R0, R11, R0 ;  /* 0x000000000b007221 */ /* 0x000fe40000010000 */
[----:B------:R-:W-:Y:S02]  /*5610*/  FADD.FTZ R11, R251, R8 ;  /* 0x00000008fb0b7221 */ /* 0x000fe40000010000 */
[----:B--2---:R-:W-:Y:S01]  /*5620*/  FADD.FTZ R2, R208, R25 ;  /* 0x00000019d0027221 */ /* 0x004fe20000010000 */
[----:B---3--:R-:W-:Y:S01]  /*5630*/  F2FP.PACK_AB R99, R15, R14 ;  /* 0x0000000e0f63723e */ /* 0x008fe200000000ff */
[----:B------:R-:W-:Y:S02]  /*5640*/  FADD.FTZ R8, R45, R0 ;  /* 0x000000002d087221 */ /* 0x000fe40000010000 */
[----:B------:R-:W-:Y:S02]  /*5650*/  FADD.FTZ R9, R9, R2 ;  /* 0x0000000209097221 */ /* 0x000fe40000010000 */
[----:B------:R-:W-:-:S02]  /*5660*/  FADD.FTZ R3, R46, R11 ;  /* 0x0000000b2e037221 */ /* 0x000fc40000010000 */
[----:B------:R-:W-:Y:S01]  /*5670*/  FADD.FTZ R2, R47, R10 ;  /* 0x0000000a2f027221 */ /* 0x000fe20000010000 */
[----:B------:R-:W-:Y:S01]  /*5680*/  HMMA.16816.F32 R84, R96, R4, R84 ;  /* 0x000000046054723c */ /* 0x000fe20000001854 */
[----:B------:R-:W-:Y:S02]  /*5690*/  FADD.FTZ R0, R210, R9 ;  /* 0x00000009d2007221 */ /* 0x000fe40000010000 */
[----:B------:R-:W-:-:S04]  /*56a0*/  FADD.FTZ R3, R204, R3 ;  /* 0x00000003cc037221 */ /* 0x000fc80000010000 */
        /* <DEDUP_REMOVED lines=56> */
[----:B------:R-:W-:Y:S01]  /*5a30*/  FADD.FTZ R2, R24, R0 ;  /* 0x0000000018027221 */ /* 0x000fe20000010000 */
[----:B------:R1:W-:Y:S01]  /*5a40*/  STL [R1+0x24], R5 ;  /* 0x0000240501007387 */ /* 0x0003e20000100800 */
[----:B------:R-:W-:Y:S02]  /*5a50*/  FADD.FTZ R0, R21, R4 ;  /* 0x0000000415007221 */ /* 0x000fe40000010000 */
[----:B------:R-:W-:Y:S01]  /*5a60*/  IMAD.U32 R216, RZ, RZ, UR6 ;  /* 0x00000006ffd87e24 */ /* 0x000fe2000f8e00ff */
[----:B------:R1:W-:Y:S04]  /*5a70*/  STL [R1+0x28], R3 ;  /* 0x0000280301007387 */ /* 0x0003e80000100800 */
[----:B------:R1:W-:Y:S01]  /*5a80*/  STL [R1+0x30], R0 ;  /* 0x0000300001007387 */ /* 0x0003e20000100800 */
[----:B------:R-:W-:-:S03]  /*5a90*/  ISETP.GE.AND P0, PT, R216, UR4, PT ;  /* 0x00000004d8007c0c */ /* 0x000fc6000bf06270 */
[----:B------:R1:W-:Y:S10]  /*5aa0*/  STL [R1+0x2c], R2 ;  /* 0x00002c0201007387 */ /* 0x0003f40000100800 */
[----:B------:R-:W-:Y:S05]  /*5ab0*/  @!P0 BRA `(.L_x_714) ;  /* 0x000041c000008947 */ /* 0x000fea0003800000 */
[----:B------:R-:W2:Y:S04]  /*5ac0*/  LDL R212, [R1+0x3c] ;  /* 0x00003c0001d47983 */ /* 0x000ea80000100800 */
[----:B------:R-:W3:Y:S04]  /*5ad0*/  LDL R210, [R1+0x44] ;  /* 0x0000440001d27983 */ /* 0x000ee80000100800 */
[----:B------:R-:W4:Y:S04]  /*5ae0*/  LDL R51, [R1+0x40] ;  /* 0x0000400001337983 */ /* 0x000f280000100800 */
[----:B------:R-:W4:Y:S01]  /*5af0*/  LDL R50, [R1+0x48] ;  /* 0x0000480001327983 */ /* 0x000f220000100800 */
[----:B------:R-:W-:Y:S01]  /*5b00*/  SHF.R.S32.HI R47, RZ, 0x1f, R140 ;  /* 0x0000001fff2f7819 */ /* 0x000fe2000001148c */
[----:B-1----:R-:W-:-:S03]  /*5b10*/  IMAD.SHL.U32 R0, R140, 0x2, RZ ;  /* 0x000000028c007824 */ /* 0x002fc600078e00ff */
[----:B------:R-:W-:-:S05]  /*5b20*/  SHF.L.U64.HI R2, R140, 0x1, R47 ;  /* 0x000000018c027819 */ /* 0x000fca000001022f */
[----:B------:R-:W-:Y:S04]  /*5b30*/  STL [R1+0x1c], R2 ;  /* 0x00001c0201007387 */ /* 0x000fe80000100800 */
[----:B------:R2:W-:Y:S01]  /*5b40*/  STL [R1+0x18], R0 ;  /* 0x0000180001007387 */ /* 0x0005e20000100800 */
[----:B------:R-:W-:Y:S01]  /*5b50*/  IMAD.MOV.U32 R143, RZ, RZ, R145 ;  /* 0x000000ffff8f7224 */ /* 0x000fe200078e0091 */
[----:B------:R-:W-:Y:S01]  /*5b60*/  MOV R140, R146 ;  /* 0x00000092008c7202 */ /* 0x000fe20000000f00 */
[----:B------:R-:W-:Y:S01]  /*5b70*/  IMAD.MOV.U32 R148, RZ, RZ, R142 ;  /* 0x000000ffff947224 */ /* 0x000fe200078e008e */
[----:B------:R-:W-:Y:S01]  /*5b80*/  MOV R240, R216 ;  /* 0x000000d800f07202 */ /* 0x000fe20000000f00 */
[----:B------:R-:W-:Y:S01]  /*5b90*/  IMAD.MOV.U32 R147, RZ, RZ, R144 ;  /* 0x000000ffff937224 */ /* 0x000fe200078e0090 */
[----:B------:R-:W-:Y:S01]  /*5ba0*/  SEL R3, RZ, 0x10, P5 ;  /* 0x00000010ff037807 */ /* 0x000fe20002800000 */
[C---:B--2---:R-:W-:Y:S01]  /*5bb0*/  IMAD.SHL.U32 R0, R212.reuse, 0x2, RZ ;  /* 0x00000002d4007824 */ /* 0x044fe200078e00ff */
[----:B---3--:R-:W-:-:S05]  /*5bc0*/  SHF.L.U64.HI R2, R212, 0x1, R210 ;  /* 0x00000001d4027819 */ /* 0x008fca00000102d2 */
[----:B------:R4:W-:Y:S04]  /*5bd0*/  STL [R1+0x14], R2 ;  /* 0x0000140201007387 */ /* 0x0009e80000100800 */
[----:B------:R1:W-:Y:S01]  /*5be0*/  STL [R1+0x10], R0 ;  /* 0x0000100001007387 */ /* 0x0003e20000100800 */
[C---:B----4-:R-:W-:Y:S02]  /*5bf0*/  SHF.L.U64.HI R2, R51.reuse, 0x1, R50 ;  /* 0x0000000133027819 */ /* 0x050fe40000010232 */
[----:B-1----:R-:W-:-:S05]  /*5c00*/  SHF.L.U32 R0, R51, 0x1, RZ ;  /* 0x0000000133007819 */ /* 0x002fca00000006ff */
[----:B------:R1:W-:Y:S04]  /*5c10*/  STL [R1+0x8], R0 ;  /* 0x0000080001007387 */ /* 0x0003e80000100800 */
[----:B------:R1:W-:Y:S02]  /*5c20*/  STL [R1+0xc], R2 ;  /* 0x00000c0201007387 */ /* 0x0003e40000100800 */
.L_x_717:
[----:B------:R2:W5:Y:S01]  /*5c30*/  LDL R151, [R1+0x10] ;  /* 0x0000100001977983 */ /* 0x0005620000100800 */
[----:B------:R-:W-:Y:S04]  /*5c40*/  DEPBAR.LE SB0, 0x0 ;  /* 0x000080000000791a */ /* 0x000fe80000000000 */
[----:B------:R-:W-:Y:S01]  /*5c50*/  BAR.SYNC.DEFER_BLOCKING 0x0 ;  /* 0x0000000000007b1d */ /* 0x000fe20000010000 */
[----:B------:R-:W-:Y:S02]  /*5c60*/  ISETP.GE.AND P0, PT, R240, RZ, PT ;  /* 0x000000fff000720c */ /* 0x000fe40003f06270 */
[----:B------:R-:W-:Y:S02]  /*5c70*/  SEL R146, RZ, 0x10, P4 ;  /* 0x00000010ff927807 */ /* 0x000fe40002000000 */
[----:B------:R-:W-:Y:S01]  /*5c80*/  SEL R239, RZ, 0x10, P5 ;  /* 0x00000010ffef7807 */ /* 0x000fe20002800000 */
[----:B------:R2:W5:Y:S04]  /*5c90*/  LDL R150, [R1+0x8] ;  /* 0x0000080001967983 */ /* 0x0005680000100800 */
[----:B------:R2:W5:Y:S04]  /*5ca0*/  LDL R243, [R1+0x14] ;  /* 0x0000140001f37983 */ /* 0x0005680000100800 */
[----:B------:R2:W5:Y:S04]  /*5cb0*/  LDL R242, [R1+0x18] ;  /* 0x0000180001f27983 */ /* 0x0005680000100800 */
[----:B------:R2:W5:Y:S04]  /*5cc0*/  LDL R241, [R1+0xc] ;  /* 0x00000c0001f17983 */ /* 0x0005680000100800 */
[----:B------:R2:W5:Y:S04]  /*5cd0*/  LDL R149, [R1+0x1c] ;  /* 0x00001c0001957983 */ /* 0x0005680000100800 */
[----:B------:R2:W3:Y:S04]  /*5ce0*/  LDSM.16.M88.4 R64, [R223+0x6100] ;  /* 0x00610000df40783b */ /* 0x0004e80000000200 */
[----:B------:R2:W4:Y:S04]  /*5cf0*/  LDSM.16.M88.4 R60, [R223+0x7100] ;  /* 0x00710000df3c783b */ /* 0x0005280000000200 */
[----:B-1----:R2:W1:Y:S04]  /*5d00*/  LDSM.16.M88.4 R16, [R220+0x3100] ;  /* 0x00310000dc10783b */ /* 0x0024680000000200 */
[----:B------:R2:W1:Y:S04]  /*5d10*/  LDSM.16.M88.4 R32, [R220+0x3500] ;  /* 0x00350000dc20783b */ /* 0x0004680000000200 */
[----:B------:R2:W1:Y:S04]  /*5d20*/  LDSM.16.M88.4 R48, [R220+0x3900] ;  /* 0x00390000dc30783b */ /* 0x0004680000000200 */
[----:B------:R2:W1:Y:S04]  /*5d30*/  LDSM.16.M88.4 R176, [R220+0x3d00] ;  /* 0x003d0000dcb0783b */ /* 0x0004680000000200 */
[----:B------:R2:W1:Y:S04]  /*5d40*/  LDSM.16.M88.4 R180, [R224+0x6100] ;  /* 0x00610000e0b4783b */ /* 0x0004680000000200 */
[----:B------:R2:W1:Y:S04]  /*5d50*/  LDSM.16.M88.4 R188, [R224+0x7100] ;  /* 0x00710000e0bc783b */ /* 0x0004680000000200 */
[----:B------:R2:W1:Y:S04]  /*5d60*/  LDSM.16.M88.4 R184, [R225] ;  /* 0x00000000e1b8783b */ /* 0x0004680000000200 */
[----:B------:R2:W1:Y:S04]  /*5d70*/  LDSM.16.M88.4 R192, [R236] ;  /* 0x00000000ecc0783b */ /* 0x0004680000000200 */
[----:B------:R2:W1:Y:S04]  /*5d80*/  LDSM.16.M88.4 R196, [R235] ;  /* 0x00000000ebc4783b */ /* 0x0004680000000200 */
[----:B------:R2:W1:Y:S01]  /*5d90*/  LDSM.16.M88.4 R200, [R234] ;  /* 0x00000000eac8783b */ /* 0x0004620000000200 */
[----:B------:R-:W-:-:S05]  /*5da0*/  @!P0 BRA `(.L_x_715) ;  /* 0x000002a000008947 */ /* 0x000fca0003800000 */
[----:B---34-:R-:W3:Y:S01]  /*5db0*/  LDL R5, [R1+0x4] ;  /* 0x0000040001057983 */ /* 0x018ee20000100800 */
[----:B-1----:R-:W-:Y:S01]  /*5dc0*/  SHF.R.S32.HI R0, RZ, 0x1f, R238 ;  /* 0x0000001fff007819 */ /* 0x002fe200000114ee */
[----:B------:R-:W-:Y:S01]  /*5dd0*/  IMAD.WIDE.U32 R2, R238, c[0x0][0x208], RZ ;  /* 0x00008200ee027a25 */ /* 0x000fe200078e00ff */
[----:B------:R-:W-:Y:S02]  /*5de0*/  SHF.R.S32.HI R4, RZ, 0x1f, R237 ;  /* 0x0000001fff047819 */ /* 0x000fe400000114ed */
[----:B------:R-:W-:Y:S01]  /*5df0*/  IADD3 R12, -R239, 0x10, RZ ;  /* 0x00000010ef0c7810 */ /* 0x000fe20007ffe1ff */
[----:B------:R-:W-:Y:S01]  /*5e00*/  IMAD R0, R0, c[0x0][0x208], RZ ;  /* 0x0000820000007a24 */ /* 0x000fe200078e02ff */
[----:B------:R-:W-:Y:S01]  /*5e10*/  IADD3 R10, -R146, 0x10, RZ ;  /* 0x00000010920a7810 */ /* 0x000fe20007ffe1ff */
[----:B------:R-:W-:Y:S01]  /*5e20*/  IMAD R4, R4, c[0x0][0x218], RZ ;  /* 0x0000860004047a24 */ /* 0x000fe200078e02ff */
[----:B------:R-:W-:Y:S01]  /*5e30*/  LOP3.LUT R12, R12, 0xf, RZ, 0xc0, !PT ;  /* 0x0000000f0c0c7812 */ /* 0x000fe200078ec0ff */
[----:B------:R-:W-:Y:S01]  /*5e40*/  IMAD R0, R238, c[0x0][0x20c], R0 ;  /* 0x00008300ee007a24 */ /* 0x000fe200078e0200 */
[----:B------:R-:W-:Y:S01]  /*5e50*/  LOP3.LUT R10, R10, 0xf, RZ, 0xc0, !PT ;  /* 0x0000000f0a0a7812 */ /* 0x000fe200078ec0ff */
[----:B------:R-:W-:Y:S02]  /*5e60*/  IMAD R4, R237, c[0x0][0x21c], R4 ;  /* 0x00008700ed047a24 */ /* 0x000fe400078e0204 */
[----:B------:R-:W-:Y:S04]  /*5e70*/  IMAD.IADD R3, R3, 0x1, R0 ;  /* 0x0000000103037824 */ /* 0x000fe800078e0200 */
[----:B------:R-:W-:Y:S05]  /*5e80*/  IMAD.WIDE.U32 R2, R237, c[0x0][0x218], R2 ;  /* 0x00008600ed027a25 */ /* 0x000fea00078e0002 */
[----:B------:R-:W-:Y:S04]  /*5e90*/  IADD3 R0, P0, R2, UR22, RZ ;  /* 0x0000001602007c10 */ /* 0x000fe8000ff1e0ff */
[----:B------:R-:W-:Y:S02]  /*5ea0*/  IADD3.X R4, R3, UR17, R4, P0, !PT ;  /* 0x0000001103047c10 */ /* 0x000fe400087fe404 */
[C---:B------:R-:W-:Y:S04]  /*5eb0*/  LEA R3, P0, R0.reuse, c[0x0][0x1f8], 0x1 ;  /* 0x00007e0000037a11 */ /* 0x040fe800078008ff */
[----:B------:R-:W-:Y:S02]  /*5ec0*/  LEA.HI.X R4, R0, c[0x0][0x1fc], R4, 0x1, P0 ;  /* 0x00007f0000047a11 */ /* 0x000fe400000f0c04 */
[----:B------:R-:W1:Y:S04]  /*5ed0*/  SHFL.IDX PT, R0, R3, 0x1, 0x1c1f ;  /* 0x003c1f0003007f89 */ /* 0x000e6800000e0000 */
[----:B------:R-:W4:Y:S04]  /*5ee0*/  SHFL.IDX PT, R2, R4, 0x1, 0x1c1f ;  /* 0x003c1f0004027f89 */ /* 0x000f2800000e0000 */
[----:B------:R-:W2:Y:S04]  /*5ef0*/  SHFL.IDX PT, R3, R3, RZ, 0x1c1f ;  /* 0x001c1fff03037589 */ /* 0x000ea800000e0000 */
[----:B------:R-:W2:Y:S01]  /*5f00*/  SHFL.IDX PT, R4, R4, RZ, 0x1c1f ;  /* 0x001c1fff04047589 */ /* 0x000ea200000e0000 */
[----:B-1---5:R-:W-:Y:S04]  /*5f10*/  IADD3 R12, P1, P0, R12, R0, R151 ;  /* 0x000000000c0c7210 */ /* 0x022fe8000783e097 */
[----:B----4-:R-:W-:Y:S02]  /*5f20*/  IADD3.X R13, RZ, R2, R243, P1, P0 ;  /* 0x00000002ff0d7210 */ /* 0x010fe40000fe04f3 */
[----:B------:R-:W-:Y:S04]  /*5f30*/  IADD3 R10, P1, P0, R10, R0, R150 ;  /* 0x000000000a0a7210 */ /* 0x000fe8000783e096 */
[----:B------:R-:W-:Y:S02]  /*5f40*/  IADD3.X R11, RZ, R2, R241, P1, P0 ;  /* 0x00000002ff0b7210 */ /* 0x000fe40000fe04f1 */
[C---:B--2---:R-:W-:Y:S02]  /*5f50*/  IADD3 R20, P1, R3.reuse, R242, RZ ;  /* 0x000000f203147210 */ /* 0x044fe40007f3e0ff */
[C---:B------:R-:W-:Y:S03]  /*5f60*/  IADD3 R14, P0, R3.reuse, R151, RZ ;  /* 0x00000097030e7210 */ /* 0x040fe60007f1e0ff */
[C---:B------:R-:W-:Y:S01]  /*5f70*/  IMAD.X R21, R4.reuse, 0x1, R149, P1 ;  /* 0x0000000104157824 */ /* 0x040fe200008e0695 */
[----:B------:R-:W-:Y:S01]  /*5f80*/  IADD3 R8, P1, R3, R150, RZ ;  /* 0x0000009603087210 */ /* 0x000fe20007f3e0ff */
[----:B------:R-:W-:Y:S01]  /*5f90*/  IMAD.X R15, R4, 0x1, R243, P0 ;  /* 0x00000001040f7824 */ /* 0x000fe200000e06f3 */
[----:B------:R-:W-:Y:S03]  /*5fa0*/  IADD3 R6, P0, R0, R242, RZ ;  /* 0x000000f200067210 */ /* 0x000fe60007f1e0ff */
[----:B------:R-:W-:Y:S01]  /*5fb0*/  IMAD.X R9, R4, 0x1, R241, P1 ;  /* 0x0000000104097824 */ /* 0x000fe200008e06f1 */
[----:B------:R-:W-:Y:S01]  /*5fc0*/  ISETP.NE.U32.AND P1, PT, R239, RZ, PT ;  /* 0x000000ffef00720c */ /* 0x000fe20003f25070 */
[----:B------:R-:W-:Y:S01]  /*5fd0*/  IMAD.X R7, R2, 0x1, R149, P0 ;  /* 0x0000000102077824 */ /* 0x000fe200000e0695 */
[----:B------:R-:W-:Y:S01]  /*5fe0*/  ISETP.NE.U32.AND P0, PT, R146, RZ, PT ;  /* 0x000000ff9200720c */ /* 0x000fe20003f05070 */
[----:B---3--:R1:W-:Y:S04]  /*5ff0*/  LDGSTS.E.BYPASS.LTC128B.128 [R5], [R20.64], !P6 ;  /* 0x0000000014057fae */ /* 0x0083e8000f101d4e */
[----:B------:R1:W-:Y:S04]  /*6000*/  LDGSTS.E.BYPASS.LTC128B.128 [R5+0x1000], [R14.64], !P5 ;  /* 0x010000000e057fae */ /* 0x0003e8000e901d4e */
[----:B------:R1:W-:Y:S04]  /*6010*/  LDGSTS.E.BYPASS.LTC128B.128 [R5+0x2000], [R8.64], !P4 ;  /* 0x0200000008057fae */ /* 0x0003e8000e101d4e */
[----:B------:R1:W-:Y:S04]  /*6020*/  LDGSTS.E.BYPASS.LTC128B.128 [R5+0x800], [R6.64], !P6 ;  /* 0x0080000006057fae */ /* 0x0003e8000f101d4e */
[----:B------:R1:W-:Y:S04]  /*6030*/  LDGSTS.E.BYPASS.LTC128B.128.ZFILL [R5+0x1800], [R12.64], P1 ;  /* 0x018000000c057fae */ /* 0x0003e80008941d4e */
[----:B------:R1:W-:Y:S02]  /*6040*/  LDGSTS.E.BYPASS.LTC128B.128.ZFILL [R5+0x2800], [R10.64], P0 ;  /* 0x028000000a057fae */ /* 0x0003e40008141d4e */
.L_x_715:
[-C--:B-1-34-:R-:W-:Y:S01]  /*6050*/  HMMA.16816.F32 R4, R64, R16.reuse, RZ ;  /* 0x000000104004723c */ /* 0x09afe200000018ff */
[----:B------:R-:W-:Y:S02]  /*6060*/  LDSM.16.M88.4 R204, [R220+0x4100] ;  /* 0x00410000dccc783b */ /* 0x000fe40000000200 */
[----:B------:R-:W-:Y:S05]  /*6070*/  ISETP.GE.AND P0, PT, R240, 0x1, PT ;  /* 0x00000001f000780c */ /* 0x000fea0003f06270 */
[C---:B------:R-:W-:Y:S01]  /*6080*/  HMMA.16816.F32 R8, R60.reuse, R16, RZ ;  /* 0x000000103c08723c */ /* 0x040fe200000018ff */
[----:B------:R-:W0:Y:S07]  /*6090*/  LDGDEPBAR ;  /* 0x00000000000079af */ /* 0x000e2e0000000000 */
[-C--:B------:R-:W-:Y:S01]  /*60a0*/  HMMA.16816.F32 R12, R60, R18.reuse, RZ ;  /* 0x000000123c0c723c */ /* 0x080fe200000018ff */
[----:B------:R-:W-:Y:S07]  /*60b0*/  LDSM.16.M88.4 R208, [R223+0x9100] ;  /* 0x00910000dfd0783b */ /* 0x000fee0000000200 */
[C---:B------:R-:W-:Y:S01]  /*60c0*/  HMMA.16816.F32 R16, R64.reuse, R18, RZ ;  /* 0x000000124010723c */ /* 0x040fe200000018ff */
[----:B------:R-:W-:Y:S07]  /*60d0*/  LDSM.16.M88.4 R212, [R220+0x4500] ;  /* 0x00450000dcd4783b */ /* 0x000fee0000000200 */
[-C--:B------:R-:W-:Y:S01]  /*60e0*/  HMMA.16816.F32 R20, R64, R32.reuse, RZ ;  /* 0x000000204014723c */ /* 0x080fe200000018ff */
[----:B------:R-:W-:Y:S07]  /*60f0*/  LDSM.16.M88.4 R216, [R220+0x5100] ;  /* 0x00510000dcd8783b */ /* 0x000fee0000000200 */
        /* <DEDUP_REMOVED lines=32> */
[----:B------:R-:W2:Y:S07]  /*6300*/  LDSM.16.M88.4 R180, [R224+0x8100] ;  /* 0x00810000e0b4783b */ /* 0x000eae0000000200 */
[-C--:B-1----:R-:W-:Y:S01]  /*6310*/  HMMA.16816.F32 R4, R176, R204.reuse, R4 ;  /* 0x000000ccb004723c */ /* 0x082fe20000001804 */
[----:B------:R-:W-:Y:S07]  /*6320*/  LDSM.16.M88.4 R200, [R231] ;  /* 0x00000000e7c8783b */ /* 0x000fee0000000200 */
        /* <DEDUP_REMOVED lines=13> */
[----:B------:R-:W1:Y:S07]  /*6400*/  LDSM.16.M88.4 R184, [R232] ;  /* 0x00000000e8b8783b */ /* 0x000e6e0000000200 */
[-C--:B----4-:R-:W-:Y:S08]  /*6410*/  HMMA.16816.F32 R52, R176, R192.reuse, R52 ;  /* 0x000000c0b034723c */ /* 0x090ff00000001834 */
[C---:B------:R-:W-:Y:S08]  /*6420*/  HMMA.16816.F32 R56, R208.reuse, R192, R56 ;  /* 0x000000c0d038723c */ /* 0x040ff00000001838 */
[-C--:B------:R-:W-:Y:S01]  /*6430*/  HMMA.16816.F32 R60, R208, R194.reuse, R60 ;  /* 0x000000c2d03c723c */ /* 0x080fe2000000183c */
[----:B------:R-:W3:Y:S07]  /*6440*/  LDSM.16.M88.4 R208, [R223+0xb100] ;  /* 0x00b10000dfd0783b */ /* 0x000eee0000000200 */
[----:B------:R-:W-:Y:S01]  /*6450*/  HMMA.16816.F32 R64, R176, R194, R64 ;  /* 0x000000c2b040723c */ /* 0x000fe20000001840 */
[----:B------:R-:W4:Y:S07]  /*6460*/  LDSM.16.M88.4 R176, [R220+0x5500] ;  /* 0x00550000dcb0783b */ /* 0x000f2e0000000200 */
[-C--:B--2---:R-:W-:Y:S01]  /*6470*/  HMMA.16816.F32 R4, R180, R188.reuse, R4 ;  /* 0x000000bcb404723c */ /* 0x084fe20000001804 */
[----:B------:R-:W-:Y:S07]  /*6480*/  LDSM.16.M88.4 R192, [R229] ;  /* 0x00000000e5c0783b */ /* 0x000fee0000000200 */
[C---:B------:R-:W-:Y:S08]  /*6490*/  HMMA.16816.F32 R8, R196.reuse, R188, R8 ;  /* 0x000000bcc408723c */ /* 0x040ff00000001808 */
[-C--:B------:R-:W-:Y:S08]  /*64a0*/  HMMA.16816.F32 R12, R196, R190.reuse, R12 ;  /* 0x000000bec40c723c */ /* 0x080ff0000000180c */
[C---:B------:R-:W-:Y:S01]  /*64b0*/  HMMA.16816.F32 R16, R180.reuse, R190, R16 ;  /* 0x000000beb410723c */ /* 0x040fe20000001810 */
[----:B------:R-:W-:Y:S07]  /*64c0*/  LDSM.16.M88.4 R188, [R224+0xa100] ;  /* 0x00a10000e0bc783b */ /* 0x000fee0000000200 */
[-C--:B-1----:R-:W-:Y:S08]  /*64d0*/  HMMA.16816.F32 R20, R180, R184.reuse, R20 ;  /* 0x000000b8b414723c */ /* 0x082ff00000001814 */
        /* <DEDUP_REMOVED lines=12> */
[----:B------:R-:W-:Y:S07]  /*65a0*/  LDSM.16.M88.4 R196, [R224+0xb100] ;  /* 0x00b10000e0c4783b */ /* 0x000fee0000000200 */
[----:B------:R-:W-:Y:S01]  /*65b0*/  HMMA.16816.F32 R64, R180, R206, R64 ;  /* 0x000000ceb440723c */ /* 0x000fe20000001840 */
[----:B------:R-:W1:Y:S07]  /*65c0*/  LDSM.16.M88.4 R180, [R220+0x5900] ;  /* 0x00590000dcb4783b */ /* 0x000e6e0000000200 */
[-C--:B------:R-:W-:Y:S01]  /*65d0*/  HMMA.16816.F32 R4, R212, R216.reuse, R4 ;  /* 0x000000d8d404723c */ /* 0x080fe20000001804 */
[----:B------:R-:W2:Y:S07]  /*65e0*/  LDSM.16.M88.4 R204, [R227] ;  /* 0x00000000e3cc783b */ /* 0x000eae0000000200 */
[C---:B---3--:R-:W-:Y:S08]  /*65f0*/  HMMA.16816.F32 R8, R208.reuse, R216, R8 ;  /* 0x000000d8d008723c */ /* 0x048ff00000001808 */
[-C--:B------:R-:W-:Y:S08]  /*6600*/  HMMA.16816.F32 R12, R208, R218.reuse, R12 ;  /* 0x000000dad00c723c */ /* 0x080ff0000000180c */
[C---:B------:R-:W-:Y:S01]  /*6610*/  HMMA.16816.F32 R16, R212.reuse, R218, R16 ;  /* 0x000000dad410723c */ /* 0x040fe20000001810 */
[----:B------:R-:W3:Y:S01]  /*6620*/  LDSM.16.M88.4 R216, [R226] ;  /* 0x00000000e2d8783b */ /* 0x000ee20000000200 */
[----:B------:R-:W-:Y:S06]  /*6630*/  DEPBAR.LE SB0, 0x0 ;  /* 0x000080000000791a */ /* 0x000fec0000000000 */
[-C--:B----4-:R-:W-:Y:S01]  /*6640*/  HMMA.16816.F32 R20, R212, R176.reuse, R20 ;  /* 0x000000b0d414723c */ /* 0x090fe20000001814 */
[----:B------:R-:W-:Y:S07]  /*6650*/  BAR.SYNC.DEFER_BLOCKING 0x0 ;  /* 0x0000000000007b1d */ /* 0x000fee0000010000 */
[C---:B------:R-:W-:Y:S08]  /*6660*/  HMMA.16816.F32 R24, R208.reuse, R176, R24 ;  /* 0x000000b0d018723c */ /* 0x040ff00000001818 */
[-C--:B------:R-:W-:Y:S08]  /*6670*/  HMMA.16816.F32 R28, R208, R178.reuse, R28 ;  /* 0x000000b2d01c723c */ /* 0x080ff0000000181c */
        /* <DEDUP_REMOVED lines=8> */
[----:B------:R-:W-:Y:S08]  /*6700*/  HMMA.16816.F32 R64, R212, R186, R64 ;  /* 0x000000bad440723c */ /* 0x000ff00000001840 */
        /* <DEDUP_REMOVED lines=17> */
[----:B------:R-:W-:Y:S01]  /*6820*/  LEA R2, R240, UR11, 0x6 ;  /* 0x0000000bf0027c11 */ /* 0x000fe2000f8e30ff */
[----:B------:R-:W2:Y:S01]  /*6830*/  LDL R0, [R1+0x20] ;  /* 0x0000200001007983 */ /* 0x000ea20000100800 */
[----:B------:R-:W-:Y:S01]  /*6840*/  IADD3 R178, -R239, 0x10, RZ ;  /* 0x00000010efb27810 */ /* 0x000fe20007ffe1ff */
[----:B------:R-:W-:Y:S01]  /*6850*/  IMAD.MOV.U32 R237, RZ, RZ, RZ ;  /* 0x000000ffffed7224 */ /* 0x000fe200078e00ff */
[----:B------:R-:W-:Y:S01]  /*6860*/  IADD3 R176, -R146, 0x10, RZ ;  /* 0x0000001092b07810 */ /* 0x000fe20007ffe1ff */
[----:B------:R-:W3:Y:S01]  /*6870*/  LDL R142, [R1] ;  /* 0x00000000018e7983 */ /* 0x000ee20000100800 */
[----:B------:R-:W-:Y:S02]  /*6880*/  LOP3.LUT R178, R178, 0xf, RZ, 0xc0, !PT ;  /* 0x0000000fb2b27812 */ /* 0x000fe400078ec0ff */
[----:B------:R-:W-:Y:S02]  /*6890*/  LOP3.LUT R176, R176, 0xf, RZ, 0xc0, !PT ;  /* 0x0000000fb0b07812 */ /* 0x000fe400078ec0ff */
[----:B--2---:R-:W-:Y:S05]  /*68a0*/  IADD3 R2, R2, -0x40, R0 ;  /* 0xffffffc002027810 */ /* 0x004fea0007ffe000 */
        /* <DEDUP_REMOVED lines=23> */
[----:B------:R-:W1:Y:S04]  /*6a20*/  SHFL.IDX PT, R0, R3, 0x1, 0x1c1f ;  /* 0x003c1f0003007f89 */ /* 0x000e6800000e0000 */
[----:B------:R-:W2:Y:S04]  /*6a30*/  SHFL.IDX PT, R2, R141, 0x1, 0x1c1f ;  /* 0x003c1f008d027f89 */ /* 0x000ea800000e0000 */
[----:B------:R-:W4:Y:S04]  /*6a40*/  SHFL.IDX PT, R3, R3, RZ, 0x1c1f ;  /* 0x001c1fff03037589 */ /* 0x000f2800000e0000 */
[----:B------:R-:W3:Y:S01]  /*6a50*/  SHFL.IDX PT, R141, R141, RZ, 0x1c1f ;  /* 0x001c1fff8d8d7589 */ /* 0x000ee200000e0000 */
[----:B-1---5:R-:W-:Y:S04]  /*6a60*/  IADD3 R178, P1, P0, R178, R0, R151 ;  /* 0x00000000b2b27210 */ /* 0x022fe8000783e097 */
[----:B--2---:R-:W-:Y:S02]  /*6a70*/  IADD3.X R179, RZ, R2, R243, P1, P0 ;  /* 0x00000002ffb37210 */ /* 0x004fe40000fe04f3 */
[----:B------:R-:W-:Y:S04]  /*6a80*/  IADD3 R176, P1, P0, R176, R0, R150 ;  /* 0x00000000b0b07210 */ /* 0x000fe8000783e096 */
[----:B------:R-:W-:Y:S02]  /*6a90*/  IADD3.X R177, RZ, R2, R241, P1, P0 ;  /* 0x00000002ffb17210 */ /* 0x000fe40000fe04f1 */
[C---:B----4-:R-:W-:Y:S02]  /*6aa0*/  IADD3 R182, P1, R3.reuse, R242, RZ ;  /* 0x000000f203b67210 */ /* 0x050fe40007f3e0ff */
[----:B------:R-:W-:Y:S03]  /*6ab0*/  IADD3 R180, P0, R3, R151, RZ ;  /* 0x0000009703b47210 */ /* 0x000fe60007f1e0ff */
[----:B---3--:R-:W-:Y:S01]  /*6ac0*/  IMAD.X R183, R141, 0x1, R149, P1 ;  /* 0x000000018db77824 */ /* 0x008fe200008e0695 */
[----:B------:R-:W-:Y:S01]  /*6ad0*/  IADD3 R150, P1, R3, R150, RZ ;  /* 0x0000009603967210 */ /* 0x000fe20007f3e0ff */
[C---:B------:R-:W-:Y:S01]  /*6ae0*/  IMAD.X R181, R141.reuse, 0x1, R243, P0 ;  /* 0x000000018db57824 */ /* 0x040fe200000e06f3 */
[----:B------:R-:W-:Y:S02]  /*6af0*/  IADD3 R144, P0, R0, R242, RZ ;  /* 0x000000f200907210 */ /* 0x000fe40007f1e0ff */
[----:B------:R1:W-:Y:S01]  /*6b00*/  LDGSTS.E.BYPASS.LTC128B.128 [R142+0x3100], [R182.64], !P6 ;  /* 0x03100000b68e7fae */ /* 0x0003e2000f101d4e */
[----:B------:R-:W-:Y:S01]  /*6b10*/  IMAD.X R151, R141, 0x1, R241, P1 ;  /* 0x000000018d977824 */ /* 0x000fe200008e06f1 */
[----:B------:R-:W-:Y:S01]  /*6b20*/  ISETP.NE.U32.AND P1, PT, R239, RZ, PT ;  /* 0x000000ffef00720c */ /* 0x000fe20003f25070 */
[----:B------:R-:W-:Y:S01]  /*6b30*/  IMAD.X R145, R2, 0x1, R149, P0 ;  /* 0x0000000102917824 */ /* 0x000fe200000e0695 */
[----:B------:R1:W-:Y:S01]  /*6b40*/  LDGSTS.E.BYPASS.LTC128B.128 [R142+0x4100], [R180.64], !P5 ;  /* 0x04100000b48e7fae */ /* 0x0003e2000e901d4e */
[----:B------:R-:W-:Y:S03]  /*6b50*/  ISETP.NE.U32.AND P0, PT, R146, RZ, PT ;  /* 0x000000ff9200720c */ /* 0x000fe60003f05070 */
[----:B------:R1:W-:Y:S04]  /*6b60*/  LDGSTS.E.BYPASS.LTC128B.128 [R142+0x5100], [R150.64], !P4 ;  /* 0x05100000968e7fae */ /* 0x0003e8000e101d4e */
[----:B------:R1:W-:Y:S04]  /*6b70*/  LDGSTS.E.BYPASS.LTC128B.128 [R142+0x3900], [R144.64], !P6 ;  /* 0x03900000908e7fae */ /* 0x0003e8000f101d4e */
[----:B------:R1:W-:Y:S04]  /*6b80*/  LDGSTS.E.BYPASS.LTC128B.128.ZFILL [R142+0x4900], [R178.64], P1 ;  /* 0x04900000b28e7fae */ /* 0x0003e80008941d4e */
[----:B------:R1:W-:Y:S02]  /*6b90*/  LDGSTS.E.BYPASS.LTC128B.128.ZFILL [R142+0x5900], [R176.64], P0 ;  /* 0x05900000b08e7fae */ /* 0x0003e40008141d4e */
.L_x_716:
[----:B------:R-:W2:Y:S01]  /*6ba0*/  LDL R0, [R1+0x34] ;  /* 0x0000340001007983 */ /* 0x000ea20000100800 */
[----:B------:R-:W-:Y:S01]  /*6bb0*/  PLOP3.LUT P1, PT, PT, PT, UP1, 0x80, 0x0 ;  /* 0x000000000000781c */ /* 0x000fe20003f2f018 */
[----:B-1----:R-:W-:Y:S01]  /*6bc0*/  IMAD.MOV.U32 R142, RZ, RZ, 0x1 ;  /* 0x00000001ff8e7424 */ /* 0x002fe200078e00ff */
[----:B------:R-:W-:Y:S01]  /*6bd0*/  PLOP3.LUT P0, PT, PT, PT, UP1, 0x80, 0x0 ;  /* 0x000000000000781c */ /* 0x000fe20003f0f018 */
[----:B------:R-:W3:Y:S02]  /*6be0*/  LDL R144, [R1+0x38] ;  /* 0x0000380001907983 */ /* 0x000ee40000100800 */
[----:B------:R-:W-:Y:S02]  /*6bf0*/  IMAD R142, R240, -0x40, R142 ;  /* 0xffffffc0f08e7824 */ /* 0x000fe400078e028e */
[----:B------:R-:W0:Y:S03]  /*6c00*/  LDGDEPBAR ;  /* 0x00000000000079af */ /* 0x000e260000000000 */
[----:B---3--:R-:W-:Y:S03]  /*6c10*/  IADD3 R142, R142, UR7, -R144 ;  /* 0x000000078e8e7c10 */ /* 0x008fe6000fffe890 */
[----:B--2---:R-:W-:Y:S01]  /*6c20*/  @P1 IMAD.HI.U32 R2, R0, c[0x0][0x2c8], RZ ;  /* 0x0000b20000021a27 */ /* 0x004fe200078e00ff */
[----:B------:R-:W-:Y:S04]  /*6c30*/  IADD3 R142, R142, -UR12, RZ ;  /* 0x8000000c8e8e7c10 */ /* 0x000fe8000fffe0ff */
[----:B------:R-:W-:Y:S05]  /*6c40*/  @P0 SHF.R.U32.HI R0, RZ, c[0x0][0x2cc], R2 ;  /* 0x0000b300ff000a19 */ /* 0x000fea0000011602 */
[----:B------:R-:W1:Y:S08]  /*6c50*/  SHFL.IDX PT, R141, R0, RZ, 0x1c1f ;  /* 0x001c1fff008d7589 */ /* 0x000e7000000e0000 */
[----:B------:R-:W2:Y:S08]  /*6c60*/  SHFL.IDX PT, R3, R0, 0x1, 0x1c1f ;  /* 0x003c1f0000037f89 */ /* 0x000eb000000e0000 */
[----:B------:R-:W3:Y:S01]  /*6c70*/  SHFL.IDX PT, R2, R0, 0x2, 0x1c1f ;  /* 0x005c1f0000027f89 */ /* 0x000ee200000e0000 */
[C---:B-1----:R-:W-:Y:S07]  /*6c80*/  IMAD.IADD R141, R142.reuse, 0x1, R141 ;  /* 0x000000018e8d7824 */ /* 0x042fee00078e028d */
[----:B------:R-:W1:Y:S01]  /*6c90*/  SHFL.IDX PT, R0, R0, 0x3, 0x1c1f ;  /* 0x007c1f0000007f89 */ /* 0x000e6200000e0000 */
[C---:B------:R-:W-:Y:S02]  /*6ca0*/  ISETP.GT.AND P1, PT, R141.reuse, RZ, PT ;  /* 0x000000ff8d00720c */ /* 0x040fe40003f24270 */
[----:B------:R-:W-:Y:S02]  /*6cb0*/  ISETP.GT.AND P0, PT, R141, 0x1, PT ;  /* 0x000000018d00780c */ /* 0x000fe40003f04270 */
[----:B--2---:R-:W-:Y:S02]  /*6cc0*/  IADD3 R3, R142, R3, RZ ;  /* 0x000000038e037210 */ /* 0x004fe40007ffe0ff */
[----:B-----5:R-:W-:Y:S02]  /*6cd0*/  FSEL R149, R4, -INF , P1 ;  /* 0xff80000004957808 */ /* 0x020fe40000800000 */
[----:B------:R-:W-:Y:S02]  /*6ce0*/  ISETP.GT.AND P1, PT, R3, RZ, PT ;  /* 0x000000ff0300720c */ /* 0x000fe40003f24270 */
[----:B------:R-:W-:Y:S01]  /*6cf0*/  FSEL R151, R5, -INF , P0 ;  /* 0xff80000005977808 */ /* 0x000fe20000000000 */
[----:B---3--:R-:W-:Y:S01]  /*6d00*/  IMAD.IADD R2, R142, 0x1, R2 ;  /* 0x000000018e027824 */ /* 0x008fe200078e0202 */
[----:B------:R-:W-:Y:S02]  /*6d10*/  ISETP.GT.AND P0, PT, R3, 0x1, PT ;  /* 0x000000010300780c */ /* 0x000fe40003f04270 */
[----:B------:R-:W-:Y:S02]  /*6d20*/  FSEL R6, R6, -INF , P1 ;  /* 0xff80000006067808 */ /* 0x000fe40000800000 */
[----:B------:R-:W-:Y:S02]  /*6d30*/  ISETP.GT.AND P1, PT, R141, 0x8, PT ;  /* 0x000000088d00780c */ /* 0x000fe40003f24270 */
[----:B------:R-:W-:Y:S02]  /*6d40*/  FSEL R7, R7, -INF , P0 ;  /* 0xff80000007077808 */ /* 0x000fe40000000000 */
[----:B------:R-:W-:Y:S01]  /*6d50*/  ISETP.GT.AND P0, PT, R141, 0x9, PT ;  /* 0x000000098d00780c */ /* 0x000fe20003f04270 */
[----:B-1----:R-:W-:Y:S01]  /*6d60*/  IMAD.IADD R0, R142, 0x1, R0 ;  /* 0x000000018e007824 */ /* 0x002fe200078e0200 */
[----:B------:R-:W-:Y:S02]  /*6d70*/  FSEL R16, R16, -INF , P1 ;  /* 0xff80000010107808 */ /* 0x000fe40000800000 */
[----:B------:R-:W-:Y:S02]  /*6d80*/  ISETP.GT.AND P1, PT, R3, 0x8, PT ;  /* 0x000000080300780c */ /* 0x000fe40003f24270 */
[----:B------:R-:W-:Y:S02]  /*6d90*/  FSEL R17, R17, -INF , P0 ;  /* 0xff80000011117808 */ /* 0x000fe40000000000 */
[----:B------:R-:W-:Y:S02]  /*6da0*/  ISETP.GT.AND P0, PT, R3, 0x9, PT ;  /* 0x000000090300780c */ /* 0x000fe40003f04270 */
[----:B------:R-:W-:Y:S02]  /*6db0*/  FSEL R18, R18, -INF , P1 ;  /* 0xff80000012127808 */ /* 0x000fe40000800000 */
[----:B------:R-:W-:Y:S02]  /*6dc0*/  ISETP.GT.AND P1, PT, R141, 0x10, PT ;  /* 0x000000108d00780c */ /* 0x000fe40003f24270 */
[----:B------:R-:W-:Y:S02]  /*6dd0*/  FMNMX.FTZ R146, R149, R140, !PT ;  /* 0x0000008c95927209 */ /* 0x000fe40007810000 */
[----:B------:R-:W-:Y:S02]  /*6de0*/  FSEL R186, R20, -INF , P1 ;  /* 0xff80000014ba7808 */ /* 0x000fe40000800000 */
[----:B------:R-:W-:Y:S02]  /*6df0*/  ISETP.GT.AND P1, PT, R3, 0x10, PT ;  /* 0x000000100300780c */ /* 0x000fe40003f24270 */
[----:B------:R-:W-:Y:S02]  /*6e00*/  FSEL R19, R19, -INF , P0 ;  /* 0xff80000013137808 */ /* 0x000fe40000000000 */
[----:B------:R-:W-:Y:S02]  /*6e10*/  ISETP.GT.AND P0, PT, R141, 0x11, PT ;  /* 0x000000118d00780c */ /* 0x000fe40003f04270 */
[----:B------:R-:W-:Y:S02]  /*6e20*/  FMNMX.FTZ R146, R151, R146, !PT ;  /* 0x0000009297927209 */ /* 0x000fe40007810000 */
[----:B------:R-:W-:Y:S02]  /*6e30*/  FSEL R187, R21, -INF , P0 ;  /* 0xff80000015bb7808 */ /* 0x000fe40000000000 */
[----:B------:R-:W-:Y:S02]  /*6e40*/  FSEL R188, R22, -INF , P1 ;  /* 0xff80000016bc7808 */ /* 0x000fe40000800000 */
[----:B------:R-:W-:Y:S02]  /*6e50*/  ISETP.GT.AND P0, PT, R3, 0x11, PT ;  /* 0x000000110300780c */ /* 0x000fe40003f04270 */
[----:B------:R-:W-:Y:S02]  /*6e60*/  ISETP.GT.AND P1, PT, R141, 0x18, PT ;  /* 0x000000188d00780c */ /* 0x000fe40003f24270 */
[----:B------:R-:W-:Y:S02]  /*6e70*/  FMNMX.FTZ R146, R16, R146, !PT ;  /* 0x0000009210927209 */ /* 0x000fe40007810000 */
[----:B------:R-:W-:Y:S02]  /*6e80*/  FSEL R189, R23, -INF , P0 ;  /* 0xff80000017bd7808 */ /* 0x000fe40000000000 */
[----:B------:R-:W-:Y:S01]  /*6e90*/  FSEL R192, R32, -INF , P1 ;  /* 0xff80000020c07808 */ /* 0x000fe20000800000 */
[----:B------:R-:W-:Y:S01]  /*6ea0*/  LDSM.16.MT88.4 R20, [R221+0x100] ;  /* 0x00010000dd14783b */ /* 0x000fe20000004200 */
[----:B------:R-:W-:Y:S02]  /*6eb0*/  ISETP.GT.AND P0, PT, R141, 0x19, PT ;  /* 0x000000198d00780c */ /* 0x000fe40003f04270 */
        /* <DEDUP_REMOVED lines=18> */
[----:B------:R-:W-:Y:S01]  /*6fe0*/  ISETP.GT.AND P0, PT, R141, 0x29, PT ;  /* 0x000000298d00780c */ /* 0x000fe20003f04270 */
[----:B------:R-:W-:Y:S01]  /*6ff0*/  LDSM.16.MT88.4 R36, [R222+0x100] ;  /* 0x00010000de24783b */ /* 0x000fe20000004200 */
        /* <DEDUP_REMOVED lines=16> */
[----:B------:R-:W-:Y:S02]  /*7100*/  ISETP.GT.AND P1, PT, R2, RZ, PT ;  /* 0x000000ff0200720c */ /* 0x000fe40003f24270 */
[----:B------:R-:W-:Y:S02]  /*7110*/  FMNMX.FTZ R146, R208, R146, !PT ;  /* 0x00000092d0927209 */ /* 0x000fe40007810000 */
[----:B------:R-:W-:Y:S02]  /*7120*/  FSEL R212, R55, -INF , P0 ;  /* 0xff80000037d47808 */ /* 0x000fe40000000000 */
[----:B------:R-:W-:Y:S01]  /*7130*/  FSEL R8, R8, -INF , P1 ;  /* 0xff80000008087808 */ /* 0x000fe20000800000 */
[----:B------:R-:W-:Y:S01]  /*7140*/  LDSM.16.MT88.4 R52, [R221+0x1100] ;  /* 0x00110000dd34783b */ /* 0x000fe20000004200 */
[----:B------:R-:W-:Y:S02]  /*7150*/  ISETP.GT.AND P0, PT, R2, 0x1, PT ;  /* 0x000000010200780c */ /* 0x000fe40003f04270 */
[----:B------:R-:W-:Y:S02]  /*7160*/  ISETP.GT.AND P1, PT, R0, RZ, PT ;  /* 0x000000ff0000720c */ /* 0x000fe40003f24270 */
        /* <DEDUP_REMOVED lines=9> */
[----:B------:R-:W-:Y:S02]  /*7200*/  FMNMX.FTZ R146, R213, R146, !PT ;  /* 0x00000092d5927209 */ /* 0x000fe40007810000 */
[----:B------:R-:W-:Y:S02]  /*7210*/  FSEL R65, R65, -INF , P0 ;  /* 0xff80000041417808 */ /* 0x000fe40000000000 */
[----:B------:R-:W-:Y:S02]  /*7220*/  FMNMX.FTZ R146, R64, R146, !PT ;  /* 0x0000009240927209 */ /* 0x000fe40007810000 */
[----:B------:R-:W-:Y:S02]  /*7230*/  ISETP.GT.AND P1, PT, R3, 0x38, PT ;  /* 0x000000380300780c */ /* 0x000fe40003f24270 */
[----:B------:R-:W-:Y:S02]  /*7240*/  FMNMX.FTZ R146, R65, R146, !PT ;  /* 0x0000009241927209 */ /* 0x000fe40007810000 */
[----:B------:R-:W-:Y:S02]  /*7250*/  ISETP.GT.AND P0, PT, R3, 0x39, PT ;  /* 0x000000390300780c */ /* 0x000fe40003f04270 */
[----:B------:R-:W-:Y:S01]  /*7260*/  FMNMX.FTZ R145, R6, R143, !PT ;  /* 0x0000008f06917209 */ /* 0x000fe20007810000 */
[----:B------:R-:W1:Y:S01]  /*7270*/  SHFL.BFLY PT, R3, R146, 0x2, 0x1f ;  /* 0x0c401f0092037f89 */ /* 0x000e6200000e0000 */
        /* <DEDUP_REMOVED lines=11> */
[C---:B------:R-:W-:Y:S02]  /*7330*/  ISETP.GT.AND P1, PT, R0.reuse, 0x8, PT ;  /* 0x000000080000780c */ /* 0x040fe40003f24270 */
[----:B------:R-:W-:Y:S02]  /*7340*/  FMNMX.FTZ R145, R19, R145, !PT ;  /* 0x0000009113917209 */ /* 0x000fe40007810000 */
[----:B------:R-:W-:Y:S02]  /*7350*/  FSEL R191, R25, -INF , P0 ;  /* 0xff80000019bf7808 */ /* 0x000fe40000000000 */
[----:B------:R-:W-:Y:S02]  /*7360*/  ISETP.GT.AND P0, PT, R0, 0x11, PT ;  /* 0x000000110000780c */ /* 0x000fe40003f04270 */
[----:B------:R-:W-:Y:S02]  /*7370*/  FSEL R14, R14, -INF , P1 ;  /* 0xff8000000e0e7808 */ /* 0x000fe40000800000 */
[----:B------:R-:W-:Y:S02]  /*7380*/  ISETP.GT.AND P1, PT, R2, 0x10, PT ;  /* 0x000000100200780c */ /* 0x000fe40003f24270 */
[----:B-1----:R-:W-:Y:S02]  /*7390*/  FMNMX.FTZ R146, R3, R146, !PT ;  /* 0x0000009203927209 */ /* 0x002fe40007810000 */
[----:B------:R-:W-:Y:S02]  /*73a0*/  FMNMX.FTZ R145, R188, R145, !PT ;  /* 0x00000091bc917209 */ /* 0x000fe40007810000 */
[----:B------:R-:W-:Y:S01]  /*73b0*/  FSEL R199, R27, -INF , P0 ;  /* 0xff8000001bc77808 */ /* 0x000fe20000000000 */
[----:B------:R-:W1:Y:S01]  /*73c0*/  SHFL.BFLY PT, R4, R146, 0x1, 0x1f ;  /* 0x0c201f0092047f89 */ /* 0x000e6200000e0000 */
        /* <DEDUP_REMOVED lines=27> */
[----:B------:R-:W-:Y:S02]  /*7580*/  FMNMX.FTZ R3, R10, R148, !PT ;  /* 0x000000940a037209 */ /* 0x000fe40007810000 */
[----:B------:R-:W-:Y:S02]  /*7590*/  ISETP.GT.AND P1, PT, R2, 0x28, PT ;  /* 0x000000280200780c */ /* 0x000fe40003f24270 */
[----:B------:R-:W-:Y:S02]  /*75a0*/  FMNMX.FTZ R145, R244, R145, !PT ;  /* 0x00000091f4917209 */ /* 0x000fe40007810000 */
[----:B------:R-:W-:Y:S02]  /*75b0*/  FSEL R243, R47, -INF , P0 ;  /* 0xff8000002ff37808 */ /* 0x000fe40000000000 */
[----:B------:R-:W-:Y:S02]  /*75c0*/  ISETP.GT.AND P0, PT, R2, 0x31, PT ;  /* 0x000000310200780c */ /* 0x000fe40003f04270 */
[----:B------:R-:W-:Y:S02]  /*75d0*/  FSEL R217, R44, -INF , P1 ;  /* 0xff8000002cd97808 */ /* 0x000fe40000800000 */
[----:B------:R-:W-:Y:S02]  /*75e0*/  FMNMX.FTZ R3, R11, R3, !PT ;  /* 0x000000030b037209 */ /* 0x000fe40007810000 */
[----:B------:R-:W-:Y:S02]  /*75f0*/  ISETP.GT.AND P1, PT, R0, 0x28, PT ;  /* 0x000000280000780c */ /* 0x000fe40003f24270 */
[----:B-1----:R-:W-:Y:S02]  /*7600*/  FMNMX.FTZ R146, R146, R4, !PT ;  /* 0x0000000492927209 */ /* 0x002fe40007810000 */
[----:B------:R-:W-:Y:S02]  /*7610*/  FMNMX.FTZ R145, R245, R145, !PT ;  /* 0x00000091f5917209 */ /* 0x000fe40007810000 */
[----:B------:R-:W-:Y:S01]  /*7620*/  FSEL R57, R57, -INF , P0 ;  /* 0xff80000039397808 */ /* 0x000fe20000000000 */
[----:B------:R-:W-:Y:S01]  /*7630*/  FMUL.FTZ R150, R146, c[0x0][0x2d0] ;  /* 0x0000b40092967a20 */ /* 0x000fe20000410000 */
[----:B------:R-:W-:Y:S02]  /*7640*/  ISETP.GT.AND P0, PT, R2, 0x39, PT ;  /* 0x000000390200780c */ /* 0x000fe40003f04270 */
[----:B------:R-:W-:Y:S02]  /*7650*/  FMNMX.FTZ R3, R14, R3, !PT ;  /* 0x000000030e037209 */ /* 0x000fe40007810000 */
[----:B------:R-:W-:Y:S02]  /*7660*/  FSEL R239, R46, -INF , P1 ;  /* 0xff8000002eef7808 */ /* 0x000fe40000800000 */
[----:B------:R-:W-:Y:S02]  /*7670*/  ISETP.GT.AND P1, PT, R2, 0x30, PT ;  /* 0x000000300200780c */ /* 0x000fe40003f24270 */
[----:B------:R-:W-:Y:S02]  /*7680*/  FMNMX.FTZ R145, R211, R145, !PT ;  /* 0x00000091d3917209 */ /* 0x000fe40007810000 */
[----:B------:R-:W-:Y:S02]  /*7690*/  FSEL R61, R61, -INF , P0 ;  /* 0xff8000003d3d7808 */ /* 0x000fe40000000000 */
[----:B------:R-:W-:Y:S02]  /*76a0*/  FSETP.NEU.FTZ.AND P0, PT, R146, -INF , PT ;  /* 0xff8000009200780b */ /* 0x000fe40003f1d000 */
[----:B------:R-:W-:Y:S02]  /*76b0*/  FMNMX.FTZ R3, R15, R3, !PT ;  /* 0x000000030f037209 */ /* 0x000fe40007810000 */
[----:B------:R-:W-:Y:S02]  /*76c0*/  FSEL R56, R56, -INF , P1 ;  /* 0xff80000038387808 */ /* 0x000fe40000800000 */
[----:B------:R-:W-:Y:S02]  /*76d0*/  ISETP.GT.AND P1, PT, R2, 0x38, PT ;  /* 0x000000380200780c */ /* 0x000fe40003f24270 */
[----:B------:R-:W-:Y:S02]  /*76e0*/  FMNMX.FTZ R145, R212, R145, !PT ;  /* 0x00000091d4917209 */ /* 0x000fe40007810000 */
[----:B------:R-:W-:Y:S02]  /*76f0*/  FSEL R150, R150, RZ, P0 ;  /* 0x000000ff96967208 */ /* 0x000fe40000000000 */
[----:B------:R-:W-:Y:S02]  /*7700*/  FSEL R60, R60, -INF , P1 ;  /* 0xff8000003c3c7808 */ /* 0x000fe40000800000 */
[----:B------:R-:W-:Y:S01]  /*7710*/  FMNMX.FTZ R3, R198, R3, !PT ;  /* 0x00000003c6037209 */ /* 0x000fe20007810000 */
[--C-:B------:R-:W-:Y:S01]  /*7720*/  FFMA.FTZ R2, R149, c[0x0][0x2d0], -R150.reuse ;  /* 0x0000b40095027a23 */ /* 0x100fe20000010896 */
[----:B------:R-:W-:Y:S02]  /*7730*/  ISETP.GT.AND P1, PT, R0, 0x30, PT ;  /* 0x000000300000780c */ /* 0x000fe40003f24270 */
[----:B------:R-:W-:Y:S01]  /*7740*/  FMNMX.FTZ R145, R66, R145, !PT ;  /* 0x0000009142917209 */ /* 0x000fe20007810000 */
[----:B------:R1:W-:Y:S01]  /*7750*/  MUFU.EX2 R252, R2 ;  /* 0x0000000200fc7308 */ /* 0x0003e20000000800 */
[----:B------:R-:W-:Y:S02]  /*7760*/  FSEL R58, R58, -INF , P1 ;  /* 0xff8000003a3a7808 */ /* 0x000fe40000800000 */
[----:B------:R-:W-:Y:S02]  /*7770*/  ISETP.GT.AND P1, PT, R0, 0x31, PT ;  /* 0x000000310000780c */ /* 0x000fe40003f24270 */
[----:B------:R-:W-:Y:S02]  /*7780*/  FMNMX.FTZ R3, R199, R3, !PT ;  /* 0x00000003c7037209 */ /* 0x000fe40007810000 */
[----:B------:R-:W-:Y:S02]  /*7790*/  FMNMX.FTZ R145, R67, R145, !PT ;  /* 0x0000009143917209 */ /* 0x000fe40007810000 */
[----:B------:R-:W-:Y:S02]  /*77a0*/  FSEL R59, R59, -INF , P1 ;  /* 0xff8000003b3b7808 */ /* 0x000fe40000800000 */
[----:B------:R-:W-:Y:S01]  /*77b0*/  FMNMX.FTZ R3, R200, R3, !PT ;  /* 0x00000003c8037209 */ /* 0x000fe20007810000 */
[----:B------:R-:W2:Y:S01]  /*77c0*/  SHFL.BFLY PT, R5, R145, 0x2, 0x1f ;  /* 0x0c401f0091057f89 */ /* 0x000ea200000e0000 */
[----:B------:R-:W-:Y:S02]  /*77d0*/  ISETP.GT.AND P1, PT, R0, 0x38, PT ;  /* 0x000000380000780c */ /* 0x000fe40003f24270 */
[----:B------:R-:W-:Y:S02]  /*77e0*/  FMNMX.FTZ R144, R8, R147, !PT ;  /* 0x0000009308907209 */ /* 0x000fe40007810000 */
[----:B------:R-:W-:Y:S02]  /*77f0*/  FSEL R62, R62, -INF , P1 ;  /* 0xff8000003e3e7808 */ /* 0x000fe40000800000 */
[----:B------:R-:W-:Y:S02]  /*7800*/  FMNMX.FTZ R3, R201, R3, !PT ;  /* 0x00000003c9037209 */ /* 0x000fe40007810000 */
[----:B------:R-:W-:Y:S01]  /*7810*/  ISETP.GT.AND P1, PT, R0, 0x39, PT ;  /* 0x000000390000780c */ /* 0x000fe20003f24270 */
[--C-:B------:R-:W-:Y:S01]  /*7820*/  FFMA.FTZ R0, R151, c[0x0][0x2d0], -R150.reuse ;  /* 0x0000b40097007a23 */ /* 0x100fe20000010896 */
[----:B------:R-:W-:Y:S02]  /*7830*/  FMNMX.FTZ R144, R9, R144, !PT ;  /* 0x0000009009907209 */ /* 0x000fe40007810000 */
[----:B------:R-:W-:Y:S01]  /*7840*/  FMNMX.FTZ R3, R216, R3, !PT ;  /* 0x00000003d8037209 */ /* 0x000fe20007810000 */
[----:B------:R3:W-:Y:S01]  /*7850*/  MUFU.EX2 R48, R0 ;  /* 0x0000000000307308 */ /* 0x0007e20000000800 */
[----:B------:R-:W-:Y:S02]  /*7860*/  FMNMX.FTZ R144, R12, R144, !PT ;  /* 0x000000900c907209 */ /* 0x000fe40007810000 */
[----:B------:R-:W-:Y:S02]  /*7870*/  FMNMX.FTZ R3, R218, R3, !PT ;  /* 0x00000003da037209 */ /* 0x000fe40007810000 */
[----:B------:R-:W-:Y:S02]  /*7880*/  FMNMX.FTZ R144, R13, R144, !PT ;  /* 0x000000900d907209 */ /* 0x000fe40007810000 */
[----:B------:R-:W-:Y:S02]  /*7890*/  FMNMX.FTZ R3, R239, R3, !PT ;  /* 0x00000003ef037209 */ /* 0x000fe40007810000 */
[----:B------:R-:W-:Y:S02]  /*78a0*/  FMNMX.FTZ R144, R190, R144, !PT ;  /* 0x00000090be907209 */ /* 0x000fe40007810000 */
[----:B------:R-:W-:Y:S02]  /*78b0*/  FMNMX.FTZ R3, R243, R3, !PT ;  /* 0x00000003f3037209 */ /* 0x000fe40007810000 */
[----:B------:R-:W-:Y:S02]  /*78c0*/  FMNMX.FTZ R144, R191, R144, !PT ;  /* 0x00000090bf907209 */ /* 0x000fe40007810000 */
[----:B-1----:R-:W-:Y:S01]  /*78d0*/  FMNMX.FTZ R2, R58, R3, !PT ;  /* 0x000000033a027209 */ /* 0x002fe20007810000 */
[--C-:B------:R-:W-:Y:S01]  /*78e0*/  FFMA.FTZ R3, R17, c[0x0][0x2d0], -R150.reuse ;  /* 0x0000b40011037a23 */ /* 0x100fe20000010896 */
[----:B------:R-:W-:Y:S02]  /*78f0*/  FMNMX.FTZ R144, R194, R144, !PT ;  /* 0x00000090c2907209 */ /* 0x000fe40007810000 */
[----:B--2---:R-:W-:Y:S01]  /*7900*/  FMNMX.FTZ R145, R145, R5, !PT ;  /* 0x0000000591917209 */ /* 0x004fe20007810000 */
[----:B------:R-:W-:Y:S01]  /*7910*/  MUFU.EX2 R247, R3 ;  /* 0x0000000300f77308 */ /* 0x000fe20000000800 */
[----:B------:R-:W-:Y:S02]  /*7920*/  FMNMX.FTZ R2, R59, R2, !PT ;  /* 0x000000023b027209 */ /* 0x000fe40007810000 */
[----:B------:R-:W-:Y:S01]  /*7930*/  FMNMX.FTZ R144, R195, R144, !PT ;  /* 0x00000090c3907209 */ /* 0x000fe20007810000 */
[----:B------:R-:W1:Y:S01]  /*7940*/  SHFL.BFLY PT, R5, R145, 0x1, 0x1f ;  /* 0x0c201f0091057f89 */ /* 0x000e6200000e0000 */
[----:B---3--:R-:W-:Y:S01]  /*7950*/  FMNMX.FTZ R0, R62, R2, !PT ;  /* 0x000000023e007209 */ /* 0x008fe20007810000 */
[----:B------:R-:W-:Y:S01]  /*7960*/  FFMA.FTZ R2, R16, c[0x0][0x2d0], -R150 ;  /* 0x0000b40010027a23 */ /* 0x000fe20000010896 */
[----:B------:R-:W-:Y:S02]  /*7970*/  FMNMX.FTZ R144, R202, R144, !PT ;  /* 0x00000090ca907209 */ /* 0x000fe40007810000 */
[----:B------:R-:W-:Y:S01]  /*7980*/  FSEL R149, R63, -INF , P1 ;  /* 0xff8000003f957808 */ /* 0x000fe20000800000 */
[----:B------:R2:W-:Y:S01]  /*7990*/  MUFU.EX2 R176, R2 ;  /* 0x0000000200b07308 */ /* 0x0005e20000000800 */
[----:B------:R-:W-:Y:S02]  /*79a0*/  FMNMX.FTZ R144, R204, R144, !PT ;  /* 0x00000090cc907209 */ /* 0x000fe40007810000 */
[----:B------:R-:W-:Y:S02]  /*79b0*/  FMNMX.FTZ R0, R149, R0, !PT ;  /* 0x0000000095007209 */ /* 0x000fe40007810000 */
[----:B------:R-:W-:Y:S04]  /*79c0*/  FMNMX.FTZ R144, R217, R144, !PT ;  /* 0x00000090d9907209 */ /* 0x000fe80007810000 */
[----:B------:R-:W-:Y:S04]  /*79d0*/  FMNMX.FTZ R144, R241, R144, !PT ;  /* 0x00000090f1907209 */ /* 0x000fe80007810000 */
[----:B------:R-:W-:Y:S04]  /*79e0*/  FMNMX.FTZ R144, R56, R144, !PT ;  /* 0x0000009038907209 */ /* 0x000fe80007810000 */
[----:B------:R-:W-:Y:S02]  /*79f0*/  FMNMX.FTZ R144, R57, R144, !PT ;  /* 0x0000009039907209 */ /* 0x000fe40007810000 */
[----:B-1----:R-:W-:Y:S02]  /*7a00*/  FMNMX.FTZ R145, R145, R5, !PT ;  /* 0x0000000591917209 */ /* 0x002fe40007810000 */
[----:B------:R-:W-:Y:S02]  /*7a10*/  FMNMX.FTZ R144, R60, R144, !PT ;  /* 0x000000903c907209 */ /* 0x000fe40007810000 */
[C---:B------:R-:W-:Y:S01]  /*7a20*/  FSETP.NEU.FTZ.AND P1, PT, R145.reuse, -INF , PT ;  /* 0xff8000009100780b */ /* 0x040fe20003f3d000 */
[----:B--2---:R-:W1:Y:S01]  /*7a30*/  SHFL.BFLY PT, R2, R0, 0x2, 0x1f ;  /* 0x0c401f0000027f89 */ /* 0x004e6200000e0000 */
[----:B------:R-:W-:Y:S01]  /*7a40*/  FMUL.FTZ R151, R145, c[0x0][0x2d0] ;  /* 0x0000b40091977a20 */ /* 0x000fe20000410000 */
[----:B------:R-:W-:Y:S04]  /*7a50*/  FMNMX.FTZ R144, R61, R144, !PT ;  /* 0x000000903d907209 */ /* 0x000fe80007810000 */
[----:B------:R-:W-:Y:S02]  /*7a60*/  FSEL R151, R151, RZ, P1 ;  /* 0x000000ff97977208 */ /* 0x000fe40000800000 */
[----:B------:R-:W2:Y:S03]  /*7a70*/  SHFL.BFLY PT, R4, R144, 0x2, 0x1f ;  /* 0x0c401f0090047f89 */ /* 0x000ea600000e0000 */
[--C-:B------:R-:W-:Y:S04]  /*7a80*/  FFMA.FTZ R3, R6, c[0x0][0x2d0], -R151.reuse ;  /* 0x0000b40006037a23 */ /* 0x100fe80000010897 */
[----:B------:R3:W-:Y:S01]  /*7a90*/  MUFU.EX2 R251, R3 ;  /* 0x0000000300fb7308 */ /* 0x0007e20000000800 */
[----:B-1----:R-:W-:Y:S01]  /*7aa0*/  FMNMX.FTZ R0, R0, R2, !PT ;  /* 0x0000000200007209 */ /* 0x002fe20007810000 */
[--C-:B------:R-:W-:Y:S08]  /*7ab0*/  FFMA.FTZ R2, R18, c[0x0][0x2d0], -R151.reuse ;  /* 0x0000b40012027a23 */ /* 0x100ff00000010897 */
[----:B------:R1:W-:Y:S01]  /*7ac0*/  MUFU.EX2 R219, R2 ;  /* 0x0000000200db7308 */ /* 0x0003e20000000800 */
[----:B--2---:R-:W-:Y:S05]  /*7ad0*/  FMNMX.FTZ R144, R144, R4, !PT ;  /* 0x0000000490907209 */ /* 0x004fea0007810000 */
[----:B------:R-:W2:Y:S01]  /*7ae0*/  SHFL.BFLY PT, R4, R144, 0x1, 0x1f ;  /* 0x0c201f0090047f89 */ /* 0x000ea200000e0000 */
[--C-:B---3--:R-:W-:Y:S04]  /*7af0*/  FFMA.FTZ R3, R7, c[0x0][0x2d0], -R151.reuse ;  /* 0x0000b40007037a23 */ /* 0x108fe80000010897 */
[----:B------:R3:W-:Y:S03]  /*7b00*/  MUFU.EX2 R242, R3 ;  /* 0x0000000300f27308 */ /* 0x0007e60000000800 */
[----:B-1----:R-:W1:Y:S01]  /*7b10*/  SHFL.BFLY PT, R2, R0, 0x1, 0x1f ;  /* 0x0c201f0000027f89 */ /* 0x002e6200000e0000 */
[----:B--2---:R-:W-:Y:S01]  /*7b20*/  FMNMX.FTZ R144, R144, R4, !PT ;  /* 0x0000000490907209 */ /* 0x004fe20007810000 */
[----:B------:R-:W-:Y:S04]  /*7b30*/  FFMA.FTZ R4, R19, c[0x0][0x2d0], -R151 ;  /* 0x0000b40013047a23 */ /* 0x000fe80000010897 */
[----:B------:R-:W-:Y:S01]  /*7b40*/  FMUL.FTZ R184, R144, c[0x0][0x2d0] ;  /* 0x0000b40090b87a20 */ /* 0x000fe20000410000 */
[----:B---3--:R-:W-:Y:S01]  /*7b50*/  FSEL R3, R146, RZ, P0 ;  /* 0x000000ff92037208 */ /* 0x008fe20000000000 */
[----:B------:R2:W3:Y:S01]  /*7b60*/  MUFU.EX2 R250, R4 ;  /* 0x0000000400fa7308 */ /* 0x0004e20000000800 */
[----:B------:R-:W-:Y:S04]  /*7b70*/  FSETP.NEU.FTZ.AND P0, PT, R144, -INF , PT ;  /* 0xff8000009000780b */ /* 0x000fe80003f1d000 */
[----:B------:R-:W-:Y:S02]  /*7b80*/  FSEL R184, R184, RZ, P0 ;  /* 0x000000ffb8b87208 */ /* 0x000fe40000000000 */
[----:B-1----:R-:W-:Y:S03]  /*7b90*/  FMNMX.FTZ R142, R2, R0, !PT ;  /* 0x00000000028e7209 */ /* 0x002fe60007810000 */
[--C-:B------:R-:W-:Y:S01]  /*7ba0*/  FFMA.FTZ R0, R12, c[0x0][0x2d0], -R184.reuse ;  /* 0x0000b4000c007a23 */ /* 0x100fe200000108b8 */
[----:B------:R-:W-:Y:S02]  /*7bb0*/  FSEL R2, R145, RZ, P1 ;  /* 0x000000ff91027208 */ /* 0x000fe40000800000 */
[C---:B------:R-:W-:Y:S01]  /*7bc0*/  FSETP.NEU.FTZ.AND P1, PT, R142.reuse, -INF , PT ;  /* 0xff8000008e00780b */ /* 0x040fe20003f3d000 */
[----:B------:R1:W-:Y:S01]  /*7bd0*/  MUFU.EX2 R215, R0 ;  /* 0x0000000000d77308 */ /* 0x0003e20000000800 */
[----:B------:R-:W-:Y:S05]  /*7be0*/  FMUL.FTZ R185, R142, c[0x0][0x2d0] ;  /* 0x0000b4008eb97a20 */ /* 0x000fea0000410000 */
[----:B------:R-:W-:Y:S01]  /*7bf0*/  FSEL R185, R185, RZ, P1 ;  /* 0x000000ffb9b97208 */ /* 0x000fe20000800000 */
[--C-:B--2---:R-:W-:Y:S01]  /*7c00*/  FFMA.FTZ R4, R8, c[0x0][0x2d0], -R184.reuse ;  /* 0x0000b40008047a23 */ /* 0x104fe200000108b8 */
[----:B---3--:R-:W-:Y:S03]  /*7c10*/  F2FP.PACK_AB R179, R250, R219 ;  /* 0x000000dbfab3723e */ /* 0x008fe600000000ff */
[--C-:B------:R-:W-:Y:S01]  /*7c20*/  FFMA.FTZ R5, R10, c[0x0][0x2d0], -R185.reuse ;  /* 0x0000b4000a057a23 */ /* 0x100fe200000108b9 */
[----:B------:R2:W-:Y:S01]  /*7c30*/  MUFU.EX2 R177, R4 ;  /* 0x0000000400b17308 */ /* 0x0005e20000000800 */
[--C-:B-1----:R-:W-:Y:S09]  /*7c40*/  FFMA.FTZ R0, R13, c[0x0][0x2d0], -R184.reuse ;  /* 0x0000b4000d007a23 */ /* 0x102ff200000108b8 */
[----:B------:R-:W-:Y:S10]  /*7c50*/  MUFU.EX2 R181, R5 ;  /* 0x0000000500b57308 */ /* 0x000ff40000000800 */
[----:B------:R1:W-:Y:S01]  /*7c60*/  MUFU.EX2 R249, R0 ;  /* 0x0000000000f97308 */ /* 0x0003e20000000800 */
[----:B--2---:R-:W-:Y:S09]  /*7c70*/  FFMA.FTZ R4, R9, c[0x0][0x2d0], -R184 ;  /* 0x0000b40009047a23 */ /* 0x004ff200000108b8 */
[----:B------:R2:W-:Y:S01]  /*7c80*/  MUFU.EX2 R246, R4 ;  /* 0x0000000400f67308 */ /* 0x0005e20000000800 */
[--C-:B-1----:R-:W-:Y:S09]  /*7c90*/  FFMA.FTZ R0, R14, c[0x0][0x2d0], -R185.reuse ;  /* 0x0000b4000e007a23 */ /* 0x102ff200000108b9 */
[----:B------:R1:W-:Y:S01]  /*7ca0*/  MUFU.EX2 R214, R0 ;  /* 0x0000000000d67308 */ /* 0x0003e20000000800 */
[--C-:B--2---:R-:W-:Y:S09]  /*7cb0*/  FFMA.FTZ R4, R11, c[0x0][0x2d0], -R185.reuse ;  /* 0x0000b4000b047a23 */ /* 0x104ff200000108b9 */
[----:B------:R-:W-:Y:S01]  /*7cc0*/  MUFU.EX2 R182, R4 ;  /* 0x0000000400b67308 */ /* 0x000fe20000000800 */
[----:B-1----:R-:W-:Y:S09]  /*7cd0*/  FFMA.FTZ R0, R15, c[0x0][0x2d0], -R185 ;  /* 0x0000b4000f007a23 */ /* 0x002ff200000108b9 */
[----:B------:R1:W2:Y:S02]  /*7ce0*/  MUFU.EX2 R248, R0 ;  /* 0x0000000000f87308 */ /* 0x0002a40000000800 */
[----:B-1----:R-:W-:Y:S01]  /*7cf0*/  FADD.FTZ R0, -R3, R140 ;  /* 0x0000008c03007221 */ /* 0x002fe20000010100 */
[----:B--2---:R-:W-:Y:S03]  /*7d00*/  F2FP.PACK_AB R183, R248, R214 ;  /* 0x000000d6f8b7723e */ /* 0x004fe600000000ff */
[----:B------:R-:W-:Y:S04]  /*7d10*/  FMUL.FTZ R0, R0, c[0x0][0x2d0] ;  /* 0x0000b40000007a20 */ /* 0x000fe80000410000 */
[----:B------:R1:W2:Y:S02]  /*7d20*/  MUFU.EX2 R141, R0 ;  /* 0x00000000008d7308 */ /* 0x0002a40000000800 */
[----:B-1----:R-:W-:Y:S01]  /*7d30*/  FADD.FTZ R0, -R2, R143 ;  /* 0x0000008f02007221 */ /* 0x002fe20000010100 */
[----:B------:R-:W-:Y:S01]  /*7d40*/  FSEL R2, R144, RZ, P0 ;  /* 0x000000ff90027208 */ /* 0x000fe20000000000 */
[----:B--2---:R-:W-:Y:S01]  /*7d50*/  FMUL.FTZ R4, R141, R152 ;  /* 0x000000988d047220 */ /* 0x004fe20000410000 */
[----:B------:R-:W-:Y:S01]  /*7d60*/  MOV R143, R177 ;  /* 0x000000b1008f7202 */ /* 0x000fe20000000f00 */
[----:B------:R-:W-:Y:S01]  /*7d70*/  FMUL.FTZ R0, R0, c[0x0][0x2d0] ;  /* 0x0000b40000007a20 */ /* 0x000fe20000410000 */
[----:B------:R-:W-:Y:S01]  /*7d80*/  F2FP.PACK_AB R177, R242, R251 ;  /* 0x000000fbf2b1723e */ /* 0x000fe200000000ff */
[----:B------:R-:W-:Y:S01]  /*7d90*/  IMAD.MOV.U32 R152, RZ, RZ, R182 ;  /* 0x000000ffff987224 */ /* 0x000fe200078e00b6 */
[----:B------:R-:W-:Y:S01]  /*7da0*/  F2FP.PACK_AB R182, R249, R215 ;  /* 0x000000d7f9b6723e */ /* 0x000fe200000000ff */
[----:B------:R1:W2:Y:S01]  /*7db0*/  MUFU.EX2 R140, R0 ;  /* 0x00000000008c7308 */ /* 0x0002a20000000800 */
[----:B------:R-:W-:Y:S01]  /*7dc0*/  F2FP.PACK_AB R180, R246, R143 ;  /* 0x0000008ff6b4723e */ /* 0x000fe200000000ff */
[C---:B------:R-:W-:Y:S01]  /*7dd0*/  FMUL.FTZ R5, R141.reuse, R153 ;  /* 0x000000998d057220 */ /* 0x040fe20000410000 */
[----:B------:R-:W-:Y:S01]  /*7de0*/  MOV R153, R246 ;  /* 0x000000f600997202 */ /* 0x000fe20000000f00 */
[C---:B------:R-:W-:Y:S01]  /*7df0*/  FMUL.FTZ R16, R141.reuse, R164 ;  /* 0x000000a48d107220 */ /* 0x040fe20000410000 */
[----:B------:R-:W-:Y:S01]  /*7e00*/  ISETP.GT.AND P0, PT, R240, UR4, PT ;  /* 0x00000004f0007c0c */ /* 0x000fe2000bf04270 */
[C---:B------:R-:W-:Y:S01]  /*7e10*/  FMUL.FTZ R17, R141.reuse, R165 ;  /* 0x000000a58d117220 */ /* 0x040fe20000410000 */
[----:B------:R-:W-:Y:S01]  /*7e20*/  MOV R165, R59 ;  /* 0x0000003b00a57202 */ /* 0x000fe20000000f00 */
[C---:B------:R-:W-:Y:S02]  /*7e30*/  FMUL.FTZ R32, R141.reuse, R112 ;  /* 0x000000708d207220 */ /* 0x040fe40000410000 */
[C---:B------:R-:W-:Y:S02]  /*7e40*/  FMUL.FTZ R33, R141.reuse, R113 ;  /* 0x000000718d217220 */ /* 0x040fe40000410000 */
[C---:B------:R-:W-:Y:S02]  /*7e50*/  FMUL.FTZ R49, R141.reuse, R125 ;  /* 0x0000007d8d317220 */ /* 0x040fe40000410000 */
[----:B------:R-:W-:Y:S02]  /*7e60*/  IMAD.MOV.U32 R164, RZ, RZ, R61 ;  /* 0x000000ffffa47224 */ /* 0x000fe400078e003d */
[----:B------:R-:W-:Y:S02]  /*7e70*/  IMAD.MOV.U32 R125, RZ, RZ, R64 ;  /* 0x000000ffff7d7224 */ /* 0x000fe400078e0040 */
[C---:B------:R-:W-:Y:S02]  /*7e80*/  FMUL.FTZ R64, R141.reuse, R136 ;  /* 0x000000888d407220 */ /* 0x040fe40000410000 */
[C---:B------:R-:W-:Y:S02]  /*7e90*/  FMUL.FTZ R68, R141.reuse, R68 ;  /* 0x000000448d447220 */ /* 0x040fe40000410000 */
[----:B------:R-:W-:Y:S02]  /*7ea0*/  FMUL.FTZ R69, R141, R69 ;  /* 0x000000458d457220 */ /* 0x000fe40000410000 */
[----:B-1----:R-:W-:Y:S01]  /*7eb0*/  FADD.FTZ R0, -R2, R147 ;  /* 0x0000009302007221 */ /* 0x002fe20000010100 */
[----:B------:R-:W-:Y:S01]  /*7ec0*/  FSEL R2, R142, RZ, P1 ;  /* 0x000000ff8e027208 */ /* 0x000fe20000800000 */
[----:B--2---:R-:W-:Y:S02]  /*7ed0*/  FMUL.FTZ R18, R140, R166 ;  /* 0x000000a68c127220 */ /* 0x004fe40000410000 */
[----:B------:R-:W-:Y:S02]  /*7ee0*/  FMUL.FTZ R0, R0, c[0x0][0x2d0] ;  /* 0x0000b40000007a20 */ /* 0x000fe40000410000 */
[----:B------:R-:W-:Y:S02]  /*7ef0*/  IMAD.MOV.U32 R166, RZ, RZ, R249 ;  /* 0x000000ffffa67224 */ /* 0x000fe400078e00f9 */
[----:B------:R1:W2:Y:S01]  /*7f00*/  MUFU.EX2 R3, R0 ;  /* 0x0000000000037308 */ /* 0x0002a20000000800 */
[C---:B------:R-:W-:Y:S01]  /*7f10*/  FMUL.FTZ R19, R140.reuse, R167 ;  /* 0x000000a78c137220 */ /* 0x040fe20000410000 */
[----:B------:R-:W-:Y:S01]  /*7f20*/  MOV R167, R248 ;  /* 0x000000f800a77202 */ /* 0x000fe20000000f00 */
[C---:B------:R-:W-:Y:S02]  /*7f30*/  FMUL.FTZ R6, R140.reuse, R154 ;  /* 0x0000009a8c067220 */ /* 0x040fe40000410000 */
[----:B------:R-:W-:Y:S02]  /*7f40*/  IMAD.MOV.U32 R154, RZ, RZ, R242 ;  /* 0x000000ffff9a7224 */ /* 0x000fe400078e00f2 */
[C---:B------:R-:W-:Y:S01]  /*7f50*/  FMUL.FTZ R50, R140.reuse, R126 ;  /* 0x0000007e8c327220 */ /* 0x040fe20000410000 */
[----:B------:R-:W-:Y:S01]  /*7f60*/  MOV R126, R212 ;  /* 0x000000d4007e7202 */ /* 0x000fe20000000f00 */
[C---:B------:R-:W-:Y:S02]  /*7f70*/  FMUL.FTZ R51, R140.reuse, R127 ;  /* 0x0000007f8c337220 */ /* 0x040fe40000410000 */
[----:B------:R-:W-:Y:S02]  /*7f80*/  IMAD.MOV.U32 R127, RZ, RZ, R211 ;  /* 0x000000ffff7f7224 */ /* 0x000fe400078e00d3 */
[C---:B------:R-:W-:Y:S01]  /*7f90*/  FMUL.FTZ R7, R140.reuse, R155 ;  /* 0x0000009b8c077220 */ /* 0x040fe20000410000 */
[----:B------:R-:W-:Y:S01]  /*7fa0*/  MOV R155, R181 ;  /* 0x000000b5009b7202 */ /* 0x000fe20000000f00 */
[C---:B------:R-:W-:Y:S02]  /*7fb0*/  FMUL.FTZ R34, R140.reuse, R114 ;  /* 0x000000728c227220 */ /* 0x040fe40000410000 */
[----:B------:R-:W-:Y:S01]  /*7fc0*/  FMUL.FTZ R35, R140, R115 ;  /* 0x000000738c237220 */ /* 0x000fe20000410000 */
[----:B------:R-:W-:Y:S01]  /*7fd0*/  F2FP.PACK_AB R181, R152, R155 ;  /* 0x0000009b98b5723e */ /* 0x000fe200000000ff */
[----:B------:R-:W-:Y:S01]  /*7fe0*/  IMAD.MOV.U32 R147, RZ, RZ, R60 ;  /* 0x000000ffff937224 */ /* 0x000fe200078e003c */
[----:B------:R-:W-:Y:S01]  /*7ff0*/  LDSM.16.MT88.4 R112, [R222+0x500] ;  /* 0x00050000de70783b */ /* 0x000fe20000004200 */
[C---:B------:R-:W-:Y:S02]  /*8000*/  FMUL.FTZ R70, R140.reuse, R70 ;  /* 0x000000468c467220 */ /* 0x040fe40000410000 */
[----:B------:R-:W-:Y:S02]  /*8010*/  FMUL.FTZ R71, R140, R71 ;  /* 0x000000478c477220 */ /* 0x000fe40000410000 */
[----:B-1----:R-:W-:Y:S02]  /*8020*/  FADD.FTZ R0, -R2, R148 ;  /* 0x0000009402007221 */ /* 0x002fe40000010100 */
[----:B------:R-:W-:Y:S02]  /*8030*/  FFMA.FTZ R2, R186, c[0x0][0x2d0], -R150 ;  /* 0x0000b400ba027a23 */ /* 0x000fe40000010896 */
[----:B------:R-:W-:Y:S02]  /*8040*/  FMUL.FTZ R0, R0, c[0x0][0x2d0] ;  /* 0x0000b40000007a20 */ /* 0x000fe40000410000 */
[----:B------:R1:W-:Y:S01]  /*8050*/  MUFU.EX2 R44, R2 ;  /* 0x00000002002c7308 */ /* 0x0003e20000000800 */
[C---:B--2---:R-:W-:Y:S02]  /*8060*/  FMUL.FTZ R13, R3.reuse, R161 ;  /* 0x000000a1030d7220 */ /* 0x044fe40000410000 */
[----:B------:R-:W-:Y:S01]  /*8070*/  IMAD.MOV.U32 R148, RZ, RZ, R176 ;  /* 0x000000ffff947224 */ /* 0x000fe200078e00b0 */
[----:B------:R-:W-:Y:S01]  /*8080*/  F2FP.PACK_AB R176, R48, R252 ;  /* 0x000000fc30b0723e */ /* 0x000fe200000000ff */
[----:B------:R-:W-:Y:S02]  /*8090*/  IMAD.MOV.U32 R161, RZ, RZ, R252 ;  /* 0x000000ffffa17224 */ /* 0x000fe400078e00fc */
[----:B------:R-:W-:Y:S01]  /*80a0*/  FMUL.FTZ R8, R3, R156 ;  /* 0x0000009c03087220 */ /* 0x000fe20000410000 */
[----:B------:R-:W-:Y:S01]  /*80b0*/  F2FP.PACK_AB R178, R247, R148 ;  /* 0x00000094f7b2723e */ /* 0x000fe200000000ff */
[----:B------:R-:W-:Y:S01]  /*80c0*/  IMAD.MOV.U32 R156, RZ, RZ, R247 ;  /* 0x000000ffff9c7224 */ /* 0x000fe200078e00f7 */
[----:B------:R-:W2:Y:S01]  /*80d0*/  MUFU.EX2 R0, R0 ;  /* 0x0000000000007308 */ /* 0x000ea20000000800 */
[C---:B------:R-:W-:Y:S01]  /*80e0*/  FMUL.FTZ R9, R3.reuse, R157 ;  /* 0x0000009d03097220 */ /* 0x040fe20000410000 */
[----:B------:R-:W-:Y:S01]  /*80f0*/  MOV R157, R214 ;  /* 0x000000d6009d7202 */ /* 0x000fe20000000f00 */
[C---:B------:R-:W-:Y:S02]  /*8100*/  FMUL.FTZ R24, R3.reuse, R104 ;  /* 0x0000006803187220 */ /* 0x040fe40000410000 */
[-C--:B------:R-:W-:Y:S01]  /*8110*/  HMMA.16816.F32 R4, R176, R20.reuse, R4 ;  /* 0x00000014b004723c */ /* 0x080fe20000001804 */
[C---:B------:R-:W-:Y:S02]  /*8120*/  FMUL.FTZ R12, R3.reuse, R160 ;  /* 0x000000a0030c7220 */ /* 0x040fe40000410000 */
[C---:B------:R-:W-:Y:S02]  /*8130*/  FMUL.FTZ R25, R3.reuse, R105 ;  /* 0x0000006903197220 */ /* 0x040fe40000410000 */
[C---:B------:R-:W-:Y:S02]  /*8140*/  FMUL.FTZ R28, R3.reuse, R108 ;  /* 0x0000006c031c7220 */ /* 0x040fe40000410000 */
[----:B------:R-:W-:Y:S02]  /*8150*/  FMUL.FTZ R29, R3, R109 ;  /* 0x0000006d031d7220 */ /* 0x000fe40000410000 */
[----:B-1----:R-:W-:Y:S03]  /*8160*/  FFMA.FTZ R2, R187, c[0x0][0x2d0], -R150 ;  /* 0x0000b400bb027a23 */ /* 0x002fe60000010896 */
[C---:B------:R-:W-:Y:S01]  /*8170*/  FMUL.FTZ R40, R3.reuse, R120 ;  /* 0x0000007803287220 */ /* 0x040fe20000410000 */
[----:B------:R1:W-:Y:S01]  /*8180*/  MUFU.EX2 R46, R2 ;  /* 0x00000002002e7308 */ /* 0x0003e20000000800 */
[----:B------:R-:W-:Y:S02]  /*8190*/  FMUL.FTZ R41, R3, R121 ;  /* 0x0000007903297220 */ /* 0x000fe40000410000 */
[----:B------:R-:W-:Y:S02]  /*81a0*/  IMAD.MOV.U32 R160, RZ, RZ, R48 ;  /* 0x000000ffffa07224 */ /* 0x000fe400078e0030 */
[----:B------:R-:W-:Y:S01]  /*81b0*/  FMUL.FTZ R48, R141, R124 ;  /* 0x0000007c8d307220 */ /* 0x000fe20000410000 */
[----:B------:R-:W-:Y:S01]  /*81c0*/  MOV R124, R65 ;  /* 0x00000041007c7202 */ /* 0x000fe20000000f00 */
[C---:B--2---:R-:W-:Y:S02]  /*81d0*/  FMUL.FTZ R43, R0.reuse, R123 ;  /* 0x0000007b002b7220 */ /* 0x044fe40000410000 */
[----:B------:R-:W-:Y:S02]  /*81e0*/  IMAD.MOV.U32 R123, RZ, RZ, R44 ;  /* 0x000000ffff7b7224 */ /* 0x000fe400078e002c */
[----:B------:R-:W-:Y:S02]  /*81f0*/  FMUL.FTZ R44, R3, R168 ;  /* 0x000000a8032c7220 */ /* 0x000fe40000410000 */
[C---:B------:R-:W-:Y:S02]  /*8200*/  FMUL.FTZ R47, R0.reuse, R171 ;  /* 0x000000ab002f7220 */ /* 0x040fe40000410000 */
[C---:B------:R-:W-:Y:S01]  /*8210*/  FMUL.FTZ R14, R0.reuse, R162 ;  /* 0x000000a2000e7220 */ /* 0x040fe20000410000 */
[----:B------:R-:W-:Y:S01]  /*8220*/  MOV R162, R251 ;  /* 0x000000fb00a27202 */ /* 0x000fe20000000f00 */
[C---:B------:R-:W-:Y:S02]  /*8230*/  FMUL.FTZ R15, R0.reuse, R163 ;  /* 0x000000a3000f7220 */ /* 0x040fe40000410000 */
[----:B------:R-:W-:Y:S02]  /*8240*/  IMAD.MOV.U32 R163, RZ, RZ, R250 ;  /* 0x000000ffffa37224 */ /* 0x000fe400078e00fa */
[----:B------:R-:W-:Y:S02]  /*8250*/  FMUL.FTZ R11, R0, R159 ;  /* 0x0000009f000b7220 */ /* 0x000fe40000410000 */
[----:B------:R-:W-:Y:S02]  /*8260*/  IMAD.MOV.U32 R159, RZ, RZ, R219 ;  /* 0x000000ffff9f7224 */ /* 0x000fe400078e00db */
[----:B-1----:R-:W-:Y:S01]  /*8270*/  FFMA.FTZ R2, R188, c[0x0][0x2d0], -R151 ;  /* 0x0000b400bc027a23 */ /* 0x002fe20000010897 */
[----:B------:R-:W-:Y:S01]  /*8280*/  MOV R188, R67 ;  /* 0x0000004300bc7202 */ /* 0x000fe20000000f00 */
[C---:B------:R-:W-:Y:S02]  /*8290*/  FMUL.FTZ R10, R0.reuse, R158 ;  /* 0x0000009e000a7220 */ /* 0x040fe40000410000 */
[----:B------:R1:W2:Y:S01]  /*82a0*/  MUFU.EX2 R45, R2 ;  /* 0x00000002002d7308 */ /* 0x0002a20000000800 */
[----:B------:R-:W-:Y:S02]  /*82b0*/  IMAD.MOV.U32 R158, RZ, RZ, R215 ;  /* 0x000000ffff9e7224 */ /* 0x000fe400078e00d7 */
[C---:B------:R-:W-:Y:S02]  /*82c0*/  FMUL.FTZ R26, R0.reuse, R106 ;  /* 0x0000006a001a7220 */ /* 0x040fe40000410000 */
[C---:B------:R-:W-:Y:S01]  /*82d0*/  HMMA.16816.F32 R8, R180.reuse, R20, R8 ;  /* 0x00000014b408723c */ /* 0x040fe20000001808 */
[----:B------:R-:W-:Y:S02]  /*82e0*/  FMUL.FTZ R27, R0, R107 ;  /* 0x0000006b001b7220 */ /* 0x000fe40000410000 */
[----:B------:R-:W-:Y:S01]  /*82f0*/  LDSM.16.MT88.4 R104, [R221+0x2100] ;  /* 0x00210000dd68783b */ /* 0x000fe20000004200 */
[C---:B------:R-:W-:Y:S02]  /*8300*/  FMUL.FTZ R65, R141.reuse, R137 ;  /* 0x000000898d417220 */ /* 0x040fe40000410000 */
[----:B------:R-:W-:Y:S02]  /*8310*/  FMUL.FTZ R67, R140, R139 ;  /* 0x0000008b8c437220 */ /* 0x000fe40000410000 */
[-C--:B------:R-:W-:Y:S01]  /*8320*/  HMMA.16816.F32 R12, R180, R22.reuse, R12 ;  /* 0x00000016b40c723c */ /* 0x080fe2000000180c */
[C---:B------:R-:W-:Y:S03]  /*8330*/  FMUL.FTZ R20, R141.reuse, R100 ;  /* 0x000000648d147220 */ /* 0x040fe60000410000 */
[----:B------:R-:W-:Y:S02]  /*8340*/  FMUL.FTZ R21, R141, R101 ;  /* 0x000000658d157220 */ /* 0x000fe40000410000 */
[C---:B------:R-:W-:Y:S02]  /*8350*/  FMUL.FTZ R30, R0.reuse, R110 ;  /* 0x0000006e001e7220 */ /* 0x040fe40000410000 */
[C---:B------:R-:W-:Y:S01]  /*8360*/  HMMA.16816.F32 R16, R176.reuse, R22, R16 ;  /* 0x00000016b010723c */ /* 0x040fe20000001810 */
[C---:B------:R-:W-:Y:S03]  /*8370*/  FMUL.FTZ R31, R0.reuse, R111 ;  /* 0x0000006f001f7220 */ /* 0x040fe60000410000 */
[----:B-1----:R-:W-:Y:S02]  /*8380*/  FFMA.FTZ R2, R189, c[0x0][0x2d0], -R151 ;  /* 0x0000b400bd027a23 */ /* 0x002fe40000010897 */
[----:B--2---:R-:W-:Y:S02]  /*8390*/  IMAD.MOV.U32 R168, RZ, RZ, R45 ;  /* 0x000000ffffa87224 */ /* 0x004fe400078e002d */
[C---:B------:R-:W-:Y:S01]  /*83a0*/  FMUL.FTZ R45, R3.reuse, R169 ;  /* 0x000000a9032d7220 */ /* 0x040fe20000410000 */
[----:B------:R-:W-:Y:S03]  /*83b0*/  MOV R169, R46 ;  /* 0x0000002e00a97202 */ /* 0x000fe60000000f00 */
[----:B------:R-:W-:Y:S02]  /*83c0*/  FMUL.FTZ R46, R0, R170 ;  /* 0x000000aa002e7220 */ /* 0x000fe40000410000 */
[----:B------:R1:W2:Y:S01]  /*83d0*/  MUFU.EX2 R170, R2 ;  /* 0x0000000200aa7308 */ /* 0x0002a20000000800 */
[C---:B------:R-:W-:Y:S02]  /*83e0*/  FMUL.FTZ R22, R140.reuse, R102 ;  /* 0x000000668c167220 */ /* 0x040fe40000410000 */
[----:B------:R-:W-:Y:S02]  /*83f0*/  FMUL.FTZ R23, R140, R103 ;  /* 0x000000678c177220 */ /* 0x000fe40000410000 */
[----:B------:R-:W3:Y:S01]  /*8400*/  LDSM.16.MT88.4 R100, [R222+0x1100] ;  /* 0x00110000de64783b */ /* 0x000ee20000004200 */
[C---:B------:R-:W-:Y:S01]  /*8410*/  FMUL.FTZ R42, R0.reuse, R122 ;  /* 0x0000007a002a7220 */ /* 0x040fe20000410000 */
[----:B------:R-:W-:Y:S01]  /*8420*/  MOV R122, R56 ;  /* 0x00000038007a7202 */ /* 0x000fe20000000f00 */
[C---:B------:R-:W-:Y:S02]  /*8430*/  FMUL.FTZ R56, R3.reuse, R132 ;  /* 0x0000008403387220 */ /* 0x040fe40000410000 */
[-C--:B------:R-:W-:Y:S01]  /*8440*/  HMMA.16816.F32 R20, R176, R36.reuse, R20 ;  /* 0x00000024b014723c */ /* 0x080fe20000001814 */
[C---:B------:R-:W-:Y:S02]  /*8450*/  FMUL.FTZ R59, R0.reuse, R135 ;  /* 0x00000087003b7220 */ /* 0x040fe40000410000 */
[----:B------:R-:W-:Y:S02]  /*8460*/  IMAD.MOV.U32 R121, RZ, RZ, R62 ;  /* 0x000000ffff797224 */ /* 0x000fe400078e003e */
[C---:B------:R-:W-:Y:S02]  /*8470*/  FMUL.FTZ R60, R3.reuse, R172 ;  /* 0x000000ac033c7220 */ /* 0x040fe40000410000 */
[----:B------:R-:W-:Y:S01]  /*8480*/  FMUL.FTZ R61, R3, R173 ;  /* 0x000000ad033d7220 */ /* 0x000fe20000410000 */
[C---:B------:R-:W-:Y:S01]  /*8490*/  HMMA.16816.F32 R24, R180.reuse, R36, R24 ;  /* 0x00000024b418723c */ /* 0x040fe20000001818 */
[C---:B------:R-:W-:Y:S03]  /*84a0*/  FMUL.FTZ R62, R0.reuse, R174 ;  /* 0x000000ae003e7220 */ /* 0x040fe60000410000 */
[----:B------:R-:W-:Y:S02]  /*84b0*/  FMUL.FTZ R63, R0, R175 ;  /* 0x000000af003f7220 */ /* 0x000fe40000410000 */
[----:B-1----:R-:W-:Y:S02]  /*84c0*/  FFMA.FTZ R2, R192, c[0x0][0x2d0], -R150 ;  /* 0x0000b400c0027a23 */ /* 0x002fe40000010896 */
[-C--:B------:R-:W-:Y:S01]  /*84d0*/  HMMA.16816.F32 R28, R180, R38.reuse, R28 ;  /* 0x00000026b41c723c */ /* 0x080fe2000000181c */
[----:B------:R-:W-:Y:S01]  /*84e0*/  IMAD.MOV.U32 R192, RZ, RZ, R213 ;  /* 0x000000ffffc07224 */ /* 0x000fe200078e00d5 */
[----:B------:R1:W-:Y:S02]  /*84f0*/  MUFU.EX2 R171, R2 ;  /* 0x0000000200ab7308 */ /* 0x0003e40000000800 */
[C---:B------:R-:W-:Y:S02]  /*8500*/  FMUL.FTZ R36, R141.reuse, R116 ;  /* 0x000000748d247220 */ /* 0x040fe40000410000 */
[----:B------:R-:W-:Y:S02]  /*8510*/  FMUL.FTZ R37, R141, R117 ;  /* 0x000000758d257220 */ /* 0x000fe40000410000 */
[C---:B------:R-:W-:Y:S01]  /*8520*/  HMMA.16816.F32 R32, R176.reuse, R38, R32 ;  /* 0x00000026b020723c */ /* 0x040fe20000001820 */
[----:B------:R-:W-:Y:S03]  /*8530*/  IMAD.MOV.U32 R186, RZ, RZ, R58 ;  /* 0x000000ffffba7224 */ /* 0x000fe600078e003a */
[----:B------:R-:W-:Y:S02]  /*8540*/  FMUL.FTZ R58, R0, R134 ;  /* 0x00000086003a7220 */ /* 0x000fe40000410000 */
[----:B------:R-:W-:Y:S02]  /*8550*/  IMAD.MOV.U32 R187, RZ, RZ, R57 ;  /* 0x000000ffffbb7224 */ /* 0x000fe400078e0039 */
[C---:B------:R-:W-:Y:S04]  /*8560*/  FMUL.FTZ R38, R140.reuse, R118 ;  /* 0x000000768c267220 */ /* 0x040fe80000410000 */
[C---:B------:R-:W-:Y:S02]  /*8570*/  FMUL.FTZ R39, R140.reuse, R119 ;  /* 0x000000778c277220 */ /* 0x040fe40000410000 */
[----:B------:R-:W-:Y:S01]  /*8580*/  LDSM.16.MT88.4 R116, [R221+0x1500] ;  /* 0x00150000dd74783b */ /* 0x000fe20000004200 */
[----:B------:R-:W-:Y:S02]  /*8590*/  FMUL.FTZ R57, R3, R133 ;  /* 0x0000008503397220 */ /* 0x000fe40000410000 */
[----:B------:R-:W-:Y:S02]  /*85a0*/  IMAD.MOV.U32 R189, RZ, RZ, R66 ;  /* 0x000000ffffbd7224 */ /* 0x000fe400078e0042 */
[-C--:B------:R-:W-:Y:S01]  /*85b0*/  HMMA.16816.F32 R36, R176, R52.reuse, R36 ;  /* 0x00000034b024723c */ /* 0x080fe20000001824 */
[----:B-1----:R-:W-:Y:S01]  /*85c0*/  FFMA.FTZ R2, R193, c[0x0][0x2d0], -R150 ;  /* 0x0000b400c1027a23 */ /* 0x002fe20000010896 */
[----:B------:R-:W-:Y:S01]  /*85d0*/  MOV R193, R209 ;  /* 0x000000d100c17202 */ /* 0x000fe20000000f00 */
[----:B------:R-:W-:Y:S02]  /*85e0*/  FMUL.FTZ R66, R140, R138 ;  /* 0x0000008a8c427220 */ /* 0x000fe40000410000 */
[----:B------:R1:W4:Y:S01]  /*85f0*/  MUFU.EX2 R252, R2 ;  /* 0x0000000200fc7308 */ /* 0x0003220000000800 */
[----:B------:R-:W-:Y:S01]  /*8600*/  LDSM.16.MT88.4 R136, [R222+0x1d00] ;  /* 0x001d0000de88783b */ /* 0x000fe20000004200 */
[C---:B------:R-:W-:Y:S01]  /*8610*/  FMUL.FTZ R72, R3.reuse, R72 ;  /* 0x0000004803487220 */ /* 0x040fe20000410000 */
[C---:B------:R-:W-:Y:S01]  /*8620*/  HMMA.16816.F32 R40, R180.reuse, R52, R40 ;  /* 0x00000034b428723c */ /* 0x040fe20000001828 */
[----:B------:R-:W-:Y:S03]  /*8630*/  FMUL.FTZ R73, R3, R73 ;  /* 0x0000004903497220 */ /* 0x000fe60000410000 */
[C---:B------:R-:W-:Y:S02]  /*8640*/  FMUL.FTZ R74, R0.reuse, R74 ;  /* 0x0000004a004a7220 */ /* 0x040fe40000410000 */
[C---:B------:R-:W-:Y:S02]  /*8650*/  FMUL.FTZ R75, R0.reuse, R75 ;  /* 0x0000004b004b7220 */ /* 0x040fe40000410000 */
[-C--:B------:R-:W-:Y:S01]  /*8660*/  HMMA.16816.F32 R44, R180, R54.reuse, R44 ;  /* 0x00000036b42c723c */ /* 0x080fe2000000182c */
[C---:B------:R-:W-:Y:S03]  /*8670*/  FMUL.FTZ R52, R141.reuse, R128 ;  /* 0x000000808d347220 */ /* 0x040fe60000410000 */
[----:B------:R-:W-:Y:S01]  /*8680*/  FMUL.FTZ R53, R141, R129 ;  /* 0x000000818d357220 */ /* 0x000fe20000410000 */
[----:B------:R-:W-:Y:S01]  /*8690*/  MOV R129, R154 ;  /* 0x0000009a00817202 */ /* 0x000fe20000000f00 */
[C---:B------:R-:W-:Y:S02]  /*86a0*/  FMUL.FTZ R76, R3.reuse, R76 ;  /* 0x0000004c034c7220 */ /* 0x040fe40000410000 */
[C---:B------:R-:W-:Y:S01]  /*86b0*/  HMMA.16816.F32 R48, R176.reuse, R54, R48 ;  /* 0x00000036b030723c */ /* 0x040fe20000001830 */
[----:B------:R-:W-:Y:S03]  /*86c0*/  FMUL.FTZ R77, R3, R77 ;  /* 0x0000004d034d7220 */ /* 0x000fe60000410000 */
[----:B------:R-:W-:Y:S02]  /*86d0*/  FMUL.FTZ R78, R0, R78 ;  /* 0x0000004e004e7220 */ /* 0x000fe40000410000 */
[--C-:B-1----:R-:W-:Y:S02]  /*86e0*/  FFMA.FTZ R2, R196, c[0x0][0x2d0], -R151.reuse ;  /* 0x0000b400c4027a23 */ /* 0x102fe40000010897 */
[C---:B------:R-:W-:Y:S02]  /*86f0*/  FMUL.FTZ R54, R140.reuse, R130 ;  /* 0x000000828c367220 */ /* 0x040fe40000410000 */
[----:B------:R1:W-:Y:S02]  /*8700*/  MUFU.EX2 R251, R2 ;  /* 0x0000000200fb7308 */ /* 0x0003e40000000800 */
[----:B------:R-:W-:Y:S02]  /*8710*/  FMUL.FTZ R55, R140, R131 ;  /* 0x000000838c377220 */ /* 0x000fe40000410000 */
[----:B------:R-:W-:Y:S02]  /*8720*/  FMUL.FTZ R79, R0, R79 ;  /* 0x0000004f004f7220 */ /* 0x000fe40000410000 */
[C---:B------:R-:W-:Y:S02]  /*8730*/  FMUL.FTZ R80, R141.reuse, R80 ;  /* 0x000000508d507220 */ /* 0x040fe40000410000 */
[----:B------:R-:W-:Y:S01]  /*8740*/  FMUL.FTZ R81, R141, R81 ;  /* 0x000000518d517220 */ /* 0x000fe20000410000 */
[-C--:B---3--:R-:W-:Y:S01]  /*8750*/  HMMA.16816.F32 R52, R176, R100.reuse, R52 ;  /* 0x00000064b034723c */ /* 0x088fe20000001834 */
[C---:B------:R-:W-:Y:S02]  /*8760*/  FMUL.FTZ R82, R140.reuse, R82 ;  /* 0x000000528c527220 */ /* 0x040fe40000410000 */
[----:B------:R-:W-:Y:S02]  /*8770*/  FMUL.FTZ R83, R140, R83 ;  /* 0x000000538c537220 */ /* 0x000fe40000410000 */
[C---:B------:R-:W-:Y:S02]  /*8780*/  FMUL.FTZ R88, R3.reuse, R88 ;  /* 0x0000005803587220 */ /* 0x040fe40000410000 */
[C---:B------:R-:W-:Y:S01]  /*8790*/  FMUL.FTZ R89, R3.reuse, R89 ;  /* 0x0000005903597220 */ /* 0x040fe20000410000 */
[C---:B------:R-:W-:Y:S01]  /*87a0*/  HMMA.16816.F32 R56, R180.reuse, R100, R56 ;  /* 0x00000064b438723c */ /* 0x040fe20000001838 */
[C---:B------:R-:W-:Y:S03]  /*87b0*/  FMUL.FTZ R90, R0.reuse, R90 ;  /* 0x0000005a005a7220 */ /* 0x040fe60000410000 */
[C---:B------:R-:W-:Y:S02]  /*87c0*/  FMUL.FTZ R91, R0.reuse, R91 ;  /* 0x0000005b005b7220 */ /* 0x040fe40000410000 */
[----:B------:R-:W-:Y:S02]  /*87d0*/  FMUL.FTZ R92, R3, R92 ;  /* 0x0000005c035c7220 */ /* 0x000fe40000410000 */
[-C--:B------:R-:W-:Y:S01]  /*87e0*/  HMMA.16816.F32 R60, R180, R102.reuse, R60 ;  /* 0x00000066b43c723c */ /* 0x080fe2000000183c */
[----:B-1----:R-:W-:Y:S03]  /*87f0*/  FFMA.FTZ R2, R197, c[0x0][0x2d0], -R151 ;  /* 0x0000b400c5027a23 */ /* 0x002fe60000010897 */
[----:B------:R-:W-:Y:S01]  /*8800*/  FMUL.FTZ R93, R3, R93 ;  /* 0x0000005d035d7220 */ /* 0x000fe20000410000 */
[----:B------:R1:W3:Y:S01]  /*8810*/  MUFU.EX2 R250, R2 ;  /* 0x0000000200fa7308 */ /* 0x0002e20000000800 */
[C---:B------:R-:W-:Y:S02]  /*8820*/  FMUL.FTZ R94, R0.reuse, R94 ;  /* 0x0000005e005e7220 */ /* 0x040fe40000410000 */
[C---:B------:R-:W-:Y:S01]  /*8830*/  HMMA.16816.F32 R64, R176.reuse, R102, R64 ;  /* 0x00000066b040723c */ /* 0x040fe20000001840 */
[----:B------:R-:W2:Y:S03]  /*8840*/  LDSM.16.MT88.4 R100, [R222+0x2100] ;  /* 0x00210000de64783b */ /* 0x000ea60000004200 */
[----:B------:R-:W-:Y:S02]  /*8850*/  FMUL.FTZ R95, R0, R95 ;  /* 0x0000005f005f7220 */ /* 0x000fe40000410000 */
[----:B------:R-:W-:Y:S02]  /*8860*/  IMAD.MOV.U32 R128, RZ, RZ, R153 ;  /* 0x000000ffff807224 */ /* 0x000fe400078e0099 */
[-C--:B------:R-:W-:Y:S01]  /*8870*/  HMMA.16816.F32 R68, R176, R104.reuse, R68 ;  /* 0x00000068b044723c */ /* 0x080fe20000001844 */
[C---:B------:R-:W-:Y:S03]  /*8880*/  FMUL.FTZ R84, R141.reuse, R84 ;  /* 0x000000548d547220 */ /* 0x040fe60000410000 */
[C---:B------:R-:W-:Y:S02]  /*8890*/  FMUL.FTZ R85, R141.reuse, R85 ;  /* 0x000000558d557220 */ /* 0x040fe40000410000 */
[C---:B------:R-:W-:Y:S02]  /*88a0*/  FMUL.FTZ R86, R140.reuse, R86 ;  /* 0x000000568c567220 */ /* 0x040fe40000410000 */
[C---:B------:R-:W-:Y:S01]  /*88b0*/  HMMA.16816.F32 R72, R180.reuse, R104, R72 ;  /* 0x00000068b448723c */ /* 0x040fe20000001848 */
[----:B------:R-:W-:Y:S03]  /*88c0*/  FMUL.FTZ R87, R140, R87 ;  /* 0x000000578c577220 */ /* 0x000fe60000410000 */
[C---:B------:R-:W-:Y:S02]  /*88d0*/  FMUL.FTZ R96, R141.reuse, R96 ;  /* 0x000000608d607220 */ /* 0x040fe40000410000 */
[----:B-1----:R-:W-:Y:S02]  /*88e0*/  FFMA.FTZ R2, R190, c[0x0][0x2d0], -R184 ;  /* 0x0000b400be027a23 */ /* 0x002fe400000108b8 */
[-C--:B------:R-:W-:Y:S01]  /*88f0*/  HMMA.16816.F32 R76, R180, R106.reuse, R76 ;  /* 0x0000006ab44c723c */ /* 0x080fe2000000184c */
[----:B------:R-:W-:Y:S01]  /*8900*/  FMUL.FTZ R97, R141, R97 ;  /* 0x000000618d617220 */ /* 0x000fe20000410000 */
[----:B------:R1:W-:Y:S02]  /*8910*/  MUFU.EX2 R249, R2 ;  /* 0x0000000200f97308 */ /* 0x0003e40000000800 */
[C---:B------:R-:W-:Y:S02]  /*8920*/  FMUL.FTZ R98, R140.reuse, R98 ;  /* 0x000000628c627220 */ /* 0x040fe40000410000 */
[----:B------:R-:W-:Y:S02]  /*8930*/  FMUL.FTZ R99, R140, R99 ;  /* 0x000000638c637220 */ /* 0x000fe40000410000 */
[C---:B------:R-:W-:Y:S01]  /*8940*/  HMMA.16816.F32 R80, R176.reuse, R106, R80 ;  /* 0x0000006ab050723c */ /* 0x040fe20000001850 */
[----:B------:R-:W3:Y:S03]  /*8950*/  LDSM.16.MT88.4 R104, [R221+0x500] ;  /* 0x00050000dd68783b */ /* 0x000ee60000004200 */
[----:B------:R-:W-:Y:S04]  /*8960*/  FFMA.FTZ R120, R210, c[0x0][0x2d0], -R150 ;  /* 0x0000b400d2787a23 */ /* 0x000fe80000010896 */
[----:B------:R-:W-:Y:S01]  /*8970*/  MUFU.EX2 R210, R120 ;  /* 0x0000007800d27308 */ /* 0x000fe20000000800 */
[-C--:B--2---:R-:W-:Y:S08]  /*8980*/  HMMA.16816.F32 R84, R176, R100.reuse, R84 ;  /* 0x00000064b054723c */ /* 0x084ff00000001854 */
[C---:B------:R-:W-:Y:S01]  /*8990*/  HMMA.16816.F32 R88, R180.reuse, R100, R88 ;  /* 0x00000064b458723c */ /* 0x040fe20000001858 */
[--C-:B-1----:R-:W-:Y:S04]  /*89a0*/  FFMA.FTZ R2, R191, c[0x0][0x2d0], -R184.reuse ;  /* 0x0000b400bf027a23 */ /* 0x102fe800000108b8 */
[----:B------:R1:W2:Y:S02]  /*89b0*/  MUFU.EX2 R248, R2 ;  /* 0x0000000200f87308 */ /* 0x0002a40000000800 */
[----:B------:R-:W-:Y:S01]  /*89c0*/  F2FP.PACK_AB R100, R169, R123 ;  /* 0x0000007ba964723e */ /* 0x000fe200000000ff */
[-C--:B------:R-:W-:Y:S01]  /*89d0*/  HMMA.16816.F32 R92, R180, R102.reuse, R92 ;  /* 0x00000066b45c723c */ /* 0x080fe2000000185c */
[----:B------:R-:W-:Y:S03]  /*89e0*/  LDSM.16.MT88.4 R180, [R221+0x2d00] ;  /* 0x002d0000ddb4783b */ /* 0x000fe60000004200 */
[----:B------:R-:W-:Y:S04]  /*89f0*/  F2FP.PACK_AB R101, R170, R168 ;  /* 0x000000a8aa65723e */ /* 0x000fe800000000ff */
[----:B------:R-:W-:Y:S07]  /*8a00*/  HMMA.16816.F32 R96, R176, R102, R96 ;  /* 0x00000066b060723c */ /* 0x000fee0000001860 */
[----:B----4-:R-:W-:Y:S02]  /*8a10*/  F2FP.PACK_AB R102, R252, R171 ;  /* 0x000000abfc66723e */ /* 0x010fe400000000ff */
[----:B---3--:R-:W-:Y:S03]  /*8a20*/  F2FP.PACK_AB R103, R250, R251 ;  /* 0x000000fbfa67723e */ /* 0x008fe600000000ff */
[--C-:B-1----:R-:W-:Y:S01]  /*8a30*/  FFMA.FTZ R2, R194, c[0x0][0x2d0], -R184.reuse ;  /* 0x0000b400c2027a23 */ /* 0x102fe200000108b8 */
[----:B--2---:R-:W-:Y:S03]  /*8a40*/  F2FP.PACK_AB R108, R248, R249 ;  /* 0x000000f9f86c723e */ /* 0x004fe600000000ff */
[-C--:B------:R-:W-:Y:S01]  /*8a50*/  HMMA.16816.F32 R4, R100, R104.reuse, R4 ;  /* 0x000000686404723c */ /* 0x080fe20000001804 */
        /* <DEDUP_REMOVED lines=20> */
[----:B-1----:R-:W-:Y:S04]  /*8ba0*/  FFMA.FTZ R2, R205, c[0x0][0x2d0], -R150 ;  /* 0x0000b400cd027a23 */ /* 0x002fe80000010896 */
        /* <DEDUP_REMOVED lines=13> */
[----:B------:R4:W1:Y:S01]  /*8c80*/  MUFU.EX2 R211, R2 ;  /* 0x0000000200d37308 */ /* 0x0008620000000800 */
[----:B------:R-:W3:Y:S06]  /*8c90*/  LDSM.16.MT88.4 R116, [R222+0x2500] ;  /* 0x00250000de74783b */ /* 0x000eec0000004200 */
[-C--:B--2---:R-:W-:Y:S08]  /*8ca0*/  HMMA.16816.F32 R52, R100, R104.reuse, R52 ;  /* 0x000000686434723c */ /* 0x084ff00000001834 */
[C---:B------:R-:W-:Y:S07]  /*8cb0*/  HMMA.16816.F32 R56, R108.reuse, R104, R56 ;  /* 0x000000686c38723c */ /* 0x040fee0000001838 */
[----:B------:R-:W-:Y:S01]  /*8cc0*/  FFMA.FTZ R104, R204, c[0x0][0x2d0], -R184 ;  /* 0x0000b400cc687a23 */ /* 0x000fe200000108b8 */
[-C--:B------:R-:W-:Y:S01]  /*8cd0*/  HMMA.16816.F32 R60, R108, R106.reuse, R60 ;  /* 0x0000006a6c3c723c */ /* 0x080fe2000000183c */
[----:B----4-:R-:W-:Y:S02]  /*8ce0*/  FFMA.FTZ R2, R208, c[0x0][0x2d0], -R150 ;  /* 0x0000b400d0027a23 */ /* 0x010fe40000010896 */
[----:B------:R2:W-:Y:S05]  /*8cf0*/  MUFU.EX2 R204, R104 ;  /* 0x0000006800cc7308 */ /* 0x0005ea0000000800 */
[C---:B------:R-:W-:Y:S05]  /*8d00*/  HMMA.16816.F32 R64, R100.reuse, R106, R64 ;  /* 0x0000006a6440723c */ /* 0x040fea0000001840 */
[----:B------:R4:W3:Y:S03]  /*8d10*/  MUFU.EX2 R208, R2 ;  /* 0x0000000200d07308 */ /* 0x0008e60000000800 */
[-C--:B-1----:R-:W-:Y:S08]  /*8d20*/  HMMA.16816.F32 R68, R100, R112.reuse, R68 ;  /* 0x000000706444723c */ /* 0x082ff00000001844 */
[C---:B------:R-:W-:Y:S01]  /*8d30*/  HMMA.16816.F32 R72, R108.reuse, R112, R72 ;  /* 0x000000706c48723c */ /* 0x040fe20000001848 */
[----:B--2---:R-:W1:Y:S07]  /*8d40*/  LDSM.16.MT88.4 R104, [R221+0x900] ;  /* 0x00090000dd68783b */ /* 0x004e6e0000004200 */
[-C--:B------:R-:W-:Y:S01]  /*8d50*/  HMMA.16816.F32 R76, R108, R114.reuse, R76 ;  /* 0x000000726c4c723c */ /* 0x080fe2000000184c */
[--C-:B----4-:R-:W-:Y:S03]  /*8d60*/  FFMA.FTZ R2, R244, c[0x0][0x2d0], -R151.reuse ;  /* 0x0000b400f4027a23 */ /* 0x110fe60000010897 */
[----:B------:R-:W-:Y:S04]  /*8d70*/  MOV R244, R171 ;  /* 0x000000ab00f47202 */ /* 0x000fe80000000f00 */
[C---:B------:R-:W-:Y:S01]  /*8d80*/  HMMA.16816.F32 R80, R100.reuse, R114, R80 ;  /* 0x000000726450723c */ /* 0x040fe20000001850 */
[----:B------:R2:W-:Y:S01]  /*8d90*/  MUFU.EX2 R207, R2 ;  /* 0x0000000200cf7308 */ /* 0x0005e20000000800 */
[----:B------:R-:W4:Y:S02]  /*8da0*/  LDSM.16.MT88.4 R112, [R222+0x900] ;  /* 0x00090000de70783b */ /* 0x000f240000004200 */
[----:B------:R-:W-:Y:S04]  /*8db0*/  MOV R171, R152 ;  /* 0x0000009800ab7202 */ /* 0x000fe80000000f00 */
[-C--:B---3--:R-:W-:Y:S08]  /*8dc0*/  HMMA.16816.F32 R84, R100, R116.reuse, R84 ;  /* 0x000000746454723c */ /* 0x088ff00000001854 */
[C---:B------:R-:W-:Y:S08]  /*8dd0*/  HMMA.16816.F32 R88, R108.reuse, R116, R88 ;  /* 0x000000746c58723c */ /* 0x040ff00000001858 */
[-C--:B------:R-:W-:Y:S01]  /*8de0*/  HMMA.16816.F32 R92, R108, R118.reuse, R92 ;  /* 0x000000766c5c723c */ /* 0x080fe2000000185c */
[----:B--2---:R-:W-:Y:S03]  /*8df0*/  FFMA.FTZ R2, R245, c[0x0][0x2d0], -R151 ;  /* 0x0000b400f5027a23 */ /* 0x004fe60000010897 */
[----:B------:R-:W-:Y:S01]  /*8e00*/  IMAD.MOV.U32 R245, RZ, RZ, R170 ;  /* 0x000000fffff57224 */ /* 0x000fe200078e00aa */
[----:B------:R2:W3:Y:S01]  /*8e10*/  MUFU.EX2 R206, R2 ;  /* 0x0000000200ce7308 */ /* 0x0004e20000000800 */
[----:B------:R-:W-:Y:S02]  /*8e20*/  IMAD.MOV.U32 R170, RZ, RZ, R148 ;  /* 0x000000ffffaa7224 */ /* 0x000fe400078e0094 */
[----:B------:R-:W-:Y:S01]  /*8e30*/  HMMA.16816.F32 R96, R100, R118, R96 ;  /* 0x000000766460723c */ /* 0x000fe20000001860 */
[----:B------:R-:W4:Y:S06]  /*8e40*/  LDSM.16.MT88.4 R116, [R221+0x1900] ;  /* 0x00190000dd74783b */ /* 0x000f2c0000004200 */
[----:B------:R-:W-:Y:S02]  /*8e50*/  F2FP.PACK_AB R100, R213, R212 ;  /* 0x000000d4d564723e */ /* 0x000fe400000000ff */
[----:B------:R-:W-:Y:S03]  /*8e60*/  F2FP.PACK_AB R101, R211, R209 ;  /* 0x000000d1d365723e */ /* 0x000fe600000000ff */
[----:B------:R-:W-:Y:S01]  /*8e70*/  F2FP.PACK_AB R102, R210, R208 ;  /* 0x000000d0d266723e */ /* 0x000fe200000000ff */
[----:B--2---:R-:W-:Y:S01]  /*8e80*/  FFMA.FTZ R2, R202, c[0x0][0x2d0], -R184 ;  /* 0x0000b400ca027a23 */ /* 0x004fe200000108b8 */
[----:B---3--:R-:W-:Y:S03]  /*8e90*/  F2FP.PACK_AB R103, R206, R207 ;  /* 0x000000cfce67723e */ /* 0x008fe600000000ff */
[----:B------:R2:W3:Y:S04]  /*8ea0*/  MUFU.EX2 R205, R2 ;  /* 0x0000000200cd7308 */ /* 0x0004e80000000800 */
[-C--:B-1----:R-:W-:Y:S01]  /*8eb0*/  HMMA.16816.F32 R4, R100, R104.reuse, R4 ;  /* 0x000000686404723c */ /* 0x082fe20000001804 */
[--C-:B--2---:R-:W-:Y:S01]  /*8ec0*/  FFMA.FTZ R2, R216, c[0x0][0x2d0], -R185.reuse ;  /* 0x0000b400d8027a23 */ /* 0x104fe200000108b9 */
[----:B---3--:R-:W-:Y:S02]  /*8ed0*/  F2FP.PACK_AB R108, R204, R205 ;  /* 0x000000cdcc6c723e */ /* 0x008fe400000000ff */
[----:B------:R-:W-:Y:S02]  /*8ee0*/  MOV R216, R169 ;  /* 0x000000a900d87202 */ /* 0x000fe40000000f00 */
[----:B------:R1:W-:Y:S01]  /*8ef0*/  MUFU.EX2 R203, R2 ;  /* 0x0000000200cb7308 */ /* 0x0003e20000000800 */
[----:B------:R-:W-:Y:S01]  /*8f00*/  MOV R169, R143 ;  /* 0x0000008f00a97202 */ /* 0x000fe20000000f00 */
[----:B-1----:R-:W-:Y:S04]  /*8f10*/  FFMA.FTZ R2, R218, c[0x0][0x2d0], -R185 ;  /* 0x0000b400da027a23 */ /* 0x002fe800000108b9 */
[----:B------:R-:W-:Y:S04]  /*8f20*/  IMAD.MOV.U32 R218, RZ, RZ, R168 ;  /* 0x000000ffffda7224 */ /* 0x000fe800078e00a8 */
[----:B------:R1:W2:Y:S01]  /*8f30*/  MUFU.EX2 R201, R2 ;  /* 0x0000000200c97308 */ /* 0x0002a20000000800 */
[----:B------:R-:W-:Y:S02]  /*8f40*/  IMAD.MOV.U32 R168, RZ, RZ, R155 ;  /* 0x000000ffffa87224 */ /* 0x000fe400078e009b */
[--C-:B-1----:R-:W-:Y:S01]  /*8f50*/  FFMA.FTZ R2, R217, c[0x0][0x2d0], -R184.reuse ;  /* 0x0000b400d9027a23 */ /* 0x102fe200000108b8 */
[----:B--2---:R-:W-:Y:S02]  /*8f60*/  F2FP.PACK_AB R109, R201, R203 ;  /* 0x000000cbc96d723e */ /* 0x004fe400000000ff */
[----:B------:R-:W-:Y:S04]  /*8f70*/  MOV R217, R123 ;  /* 0x0000007b00d97202 */ /* 0x000fe80000000f00 */
[----:B------:R1:W-:Y:S01]  /*8f80*/  MUFU.EX2 R202, R2 ;  /* 0x0000000200ca7308 */ /* 0x0003e20000000800 */
[----:B------:R-:W-:Y:S02]  /*8f90*/  MOV R123, R160 ;  /* 0x000000a0007b7202 */ /* 0x000fe40000000f00 */
[----:B------:R-:W-:Y:S01]  /*8fa0*/  MOV R160, R156 ;  /* 0x0000009c00a07202 */ /* 0x000fe20000000f00 */
[----:B-1----:R-:W-:Y:S06]  /*8fb0*/  FFMA.FTZ R2, R241, c[0x0][0x2d0], -R184 ;  /* 0x0000b400f1027a23 */ /* 0x002fec00000108b8 */
[----:B------:R1:W2:Y:S02]  /*8fc0*/  MUFU.EX2 R200, R2 ;  /* 0x0000000200c87308 */ /* 0x0002a40000000800 */
[--C-:B-1----:R-:W-:Y:S01]  /*8fd0*/  FFMA.FTZ R2, R239, c[0x0][0x2d0], -R185.reuse ;  /* 0x0000b400ef027a23 */ /* 0x102fe200000108b9 */
[----:B--2---:R-:W-:Y:S07]  /*8fe0*/  F2FP.PACK_AB R110, R200, R202 ;  /* 0x000000cac86e723e */ /* 0x004fee00000000ff */
[----:B------:R1:W-:Y:S02]  /*8ff0*/  MUFU.EX2 R199, R2 ;  /* 0x0000000200c77308 */ /* 0x0003e40000000800 */
[----:B-1----:R-:W-:Y:S02]  /*9000*/  FFMA.FTZ R2, R243, c[0x0][0x2d0], -R185 ;  /* 0x0000b400f3027a23 */ /* 0x002fe400000108b9 */
[----:B------:R-:W-:Y:S06]  /*9010*/  IMAD.MOV.U32 R243, RZ, RZ, R163 ;  /* 0x000000fffff37224 */ /* 0x000fec00078e00a3 */
[----:B------:R1:W2:Y:S01]  /*9020*/  MUFU.EX2 R198, R2 ;  /* 0x0000000200c67308 */ /* 0x0002a20000000800 */
[----:B------:R-:W-:Y:S02]  /*9030*/  IMAD.MOV.U32 R163, RZ, RZ, R159 ;  /* 0x000000ffffa37224 */ /* 0x000fe400078e009f */
[--C-:B-1----:R-:W-:Y:S01]  /*9040*/  FFMA.FTZ R2, R193, c[0x0][0x2d0], -R150.reuse ;  /* 0x0000b400c1027a23 */ /* 0x102fe20000010896 */
[----:B--2---:R-:W-:Y:S06]  /*9050*/  F2FP.PACK_AB R111, R198, R199 ;  /* 0x000000c7c66f723e */ /* 0x004fec00000000ff */
[----:B------:R1:W-:Y:S01]  /*9060*/  MUFU.EX2 R197, R2 ;  /* 0x0000000200c57308 */ /* 0x0003e20000000800 */
[C---:B------:R-:W-:Y:S08]  /*9070*/  HMMA.16816.F32 R8, R108.reuse, R104, R8 ;  /* 0x000000686c08723c */ /* 0x040ff00000001808 */
[-C--:B------:R-:W-:Y:S08]  /*9080*/  HMMA.16816.F32 R12, R108, R106.reuse, R12 ;  /* 0x0000006a6c0c723c */ /* 0x080ff0000000180c */
[C---:B------:R-:W-:Y:S01]  /*9090*/  HMMA.16816.F32 R16, R100.reuse, R106, R16 ;  /* 0x0000006a6410723c */ /* 0x040fe20000001810 */
[----:B------:R-:W2:Y:S03]  /*90a0*/  LDSM.16.MT88.4 R104, [R222+0x1900] ;  /* 0x00190000de68783b */ /* 0x000ea60000004200 */
[--C-:B-1----:R-:W-:Y:S04]  /*90b0*/  FFMA.FTZ R2, R192, c[0x0][0x2d0], -R150.reuse ;  /* 0x0000b400c0027a23 */ /* 0x102fe80000010896 */
[-C--:B----4-:R-:W-:Y:S01]  /*90c0*/  HMMA.16816.F32 R20, R100, R112.reuse, R20 ;  /* 0x000000706414723c */ /* 0x090fe20000001814 */
        /* <DEDUP_REMOVED lines=11> */
[----:B---3--:R-:W-:Y:S07]  /*9180*/  FFMA.FTZ R2, R126, c[0x0][0x2d0], -R151 ;  /* 0x0000b4007e027a23 */ /* 0x008fee0000010897 */
[C---:B------:R-:W-:Y:S01]  /*9190*/  HMMA.16816.F32 R48, R100.reuse, R118, R48 ;  /* 0x000000766430723c */ /* 0x040fe20000001830 */
[----:B------:R3:W-:Y:S01]  /*91a0*/  MUFU.EX2 R193, R2 ;  /* 0x0000000200c17308 */ /* 0x0007e20000000800 */
[----:B------:R-:W4:Y:S06]  /*91b0*/  LDSM.16.MT88.4 R116, [R222+0x2900] ;  /* 0x00290000de74783b */ /* 0x000f2c0000004200 */
[-C--:B--2---:R-:W-:Y:S08]  /*91c0*/  HMMA.16816.F32 R52, R100, R104.reuse, R52 ;  /* 0x000000686434723c */ /* 0x084ff00000001834 */
[C---:B------:R-:W-:Y:S08]  /*91d0*/  HMMA.16816.F32 R56, R108.reuse, R104, R56 ;  /* 0x000000686c38723c */ /* 0x040ff00000001838 */
[-C--:B------:R-:W-:Y:S01]  /*91e0*/  HMMA.16816.F32 R60, R108, R106.reuse, R60 ;  /* 0x0000006a6c3c723c */ /* 0x080fe2000000183c */
[--C-:B---3--:R-:W-:Y:S03]  /*91f0*/  FFMA.FTZ R2, R125, c[0x0][0x2d0], -R150.reuse ;  /* 0x0000b4007d027a23 */ /* 0x108fe60000010896 */
[----:B------:R-:W-:Y:S01]  /*9200*/  FFMA.FTZ R150, R124, c[0x0][0x2d0], -R150 ;  /* 0x0000b4007c967a23 */ /* 0x000fe20000010896 */
[----:B------:R2:W-:Y:S01]  /*9210*/  MUFU.EX2 R194, R2 ;  /* 0x0000000200c27308 */ /* 0x0005e20000000800 */
[----:B------:R-:W-:Y:S02]  /*9220*/  IMAD.MOV.U32 R124, RZ, RZ, R121 ;  /* 0x000000ffff7c7224 */ /* 0x000fe400078e0079 */
[C---:B------:R-:W-:Y:S01]  /*9230*/  HMMA.16816.F32 R64, R100.reuse, R106, R64 ;  /* 0x0000006a6440723c */ /* 0x040fe20000001840 */
[----:B------:R-:W-:Y:S05]  /*9240*/  IMAD.MOV.U32 R121, RZ, RZ, R166 ;  /* 0x000000ffff797224 */ /* 0x000fea00078e00a6 */
[----:B------:R-:W-:Y:S01]  /*9250*/  MOV R239, R121 ;  /* 0x0000007900ef7202 */ /* 0x000fe20000000f00 */
[----:B------:R-:W3:Y:S01]  /*9260*/  MUFU.EX2 R192, R150 ;  /* 0x0000009600c07308 */ /* 0x000ee20000000800 */
[-C--:B-1----:R-:W-:Y:S01]  /*9270*/  HMMA.16816.F32 R68, R100, R112.reuse, R68 ;  /* 0x000000706444723c */ /* 0x082fe20000001844 */
[----:B------:R-:W-:Y:S03]  /*9280*/  MOV R121, R162 ;  /* 0x000000a200797202 */ /* 0x000fe60000000f00 */
[----:B------:R-:W-:Y:S04]  /*9290*/  MOV R162, R158 ;  /* 0x0000009e00a27202 */ /* 0x000fe80000000f00 */
[C---:B------:R-:W-:Y:S01]  /*92a0*/  HMMA.16816.F32 R72, R108.reuse, R112, R72 ;  /* 0x000000706c48723c */ /* 0x040fe20000001848 */
[--C-:B--2---:R-:W-:Y:S03]  /*92b0*/  FFMA.FTZ R2, R189, c[0x0][0x2d0], -R151.reuse ;  /* 0x0000b400bd027a23 */ /* 0x104fe60000010897 */
[----:B------:R-:W-:Y:S04]  /*92c0*/  FFMA.FTZ R151, R188, c[0x0][0x2d0], -R151 ;  /* 0x0000b400bc977a23 */ /* 0x000fe80000010897 */
[-C--:B------:R-:W-:Y:S01]  /*92d0*/  HMMA.16816.F32 R76, R108, R114.reuse, R76 ;  /* 0x000000726c4c723c */ /* 0x080fe2000000184c */
[----:B------:R1:W-:Y:S03]  /*92e0*/  MUFU.EX2 R191, R2 ;  /* 0x0000000200bf7308 */ /* 0x0003e60000000800 */
[----:B---3--:R-:W-:Y:S04]  /*92f0*/  F2FP.PACK_AB R150, R192, R194 ;  /* 0x000000c2c096723e */ /* 0x008fe800000000ff */
[C---:B------:R-:W-:Y:S01]  /*9300*/  HMMA.16816.F32 R80, R100.reuse, R114, R80 ;  /* 0x000000726450723c */ /* 0x040fe20000001850 */
[----:B------:R-:W-:Y:S02]  /*9310*/  LDSM.16.MT88.4 R112, [R222+0xd00] ;  /* 0x000d0000de70783b */ /* 0x000fe40000004200 */
[----:B------:R-:W2:Y:S05]  /*9320*/  MUFU.EX2 R190, R151 ;  /* 0x0000009700be7308 */ /* 0x000eaa0000000800 */
[-C--:B----4-:R-:W-:Y:S08]  /*9330*/  HMMA.16816.F32 R84, R100, R116.reuse, R84 ;  /* 0x000000746454723c */ /* 0x090ff00000001854 */
[C---:B------:R-:W-:Y:S01]  /*9340*/  HMMA.16816.F32 R88, R108.reuse, R116, R88 ;  /* 0x000000746c58723c */ /* 0x040fe20000001858 */
[----:B-1----:R-:W-:Y:S03]  /*9350*/  FFMA.FTZ R2, R122, c[0x0][0x2d0], -R184 ;  /* 0x0000b4007a027a23 */ /* 0x002fe600000108b8 */
[----:B------:R-:W-:Y:S01]  /*9360*/  MOV R122, R167 ;  /* 0x000000a7007a7202 */ /* 0x000fe20000000f00 */
[----:B------:R1:W-:Y:S03]  /*9370*/  MUFU.EX2 R189, R2 ;  /* 0x0000000200bd7308 */ /* 0x0003e60000000800 */
[-C--:B------:R-:W-:Y:S01]  /*9380*/  HMMA.16816.F32 R92, R108, R118.reuse, R92 ;  /* 0x000000766c5c723c */ /* 0x080fe2000000185c */
[----:B------:R-:W-:Y:S03]  /*9390*/  IMAD.MOV.U32 R241, RZ, RZ, R122 ;  /* 0x000000fffff17224 */ /* 0x000fe600078e007a */
[----:B--2---:R-:W-:Y:S01]  /*93a0*/  F2FP.PACK_AB R151, R190, R191 ;  /* 0x000000bfbe97723e */ /* 0x004fe200000000ff */
[----:B------:R-:W-:Y:S02]  /*93b0*/  IMAD.MOV.U32 R122, RZ, RZ, R161 ;  /* 0x000000ffff7a7224 */ /* 0x000fe400078e00a1 */
[----:B------:R-:W-:Y:S01]  /*93c0*/  IMAD.MOV.U32 R161, RZ, RZ, R157 ;  /* 0x000000ffffa17224 */ /* 0x000fe200078e009d */
[----:B------:R-:W-:Y:S01]  /*93d0*/  HMMA.16816.F32 R96, R100, R118, R96 ;  /* 0x000000766460723c */ /* 0x000fe20000001860 */
[--C-:B-1----:R-:W-:Y:S04]  /*93e0*/  FFMA.FTZ R2, R187, c[0x0][0x2d0], -R184.reuse ;  /* 0x0000b400bb027a23 */ /* 0x102fe800000108b8 */
[----:B------:R1:W2:Y:S02]  /*93f0*/  MUFU.EX2 R188, R2 ;  /* 0x0000000200bc7308 */ /* 0x0002a40000000800 */
[--C-:B-1----:R-:W-:Y:S01]  /*9400*/  FFMA.FTZ R2, R186, c[0x0][0x2d0], -R185.reuse ;  /* 0x0000b400ba027a23 */ /* 0x102fe200000108b9 */
[----:B--2---:R-:W-:Y:S07]  /*9410*/  F2FP.PACK_AB R176, R188, R189 ;  /* 0x000000bdbcb0723e */ /* 0x004fee00000000ff */
[----:B------:R1:W-:Y:S02]  /*9420*/  MUFU.EX2 R186, R2 ;  /* 0x0000000200ba7308 */ /* 0x0003e40000000800 */
[--C-:B-1----:R-:W-:Y:S08]  /*9430*/  FFMA.FTZ R2, R165, c[0x0][0x2d0], -R185.reuse ;  /* 0x0000b400a5027a23 */ /* 0x102ff000000108b9 */
[----:B------:R1:W2:Y:S02]  /*9440*/  MUFU.EX2 R187, R2 ;  /* 0x0000000200bb7308 */ /* 0x0002a40000000800 */
[--C-:B-1----:R-:W-:Y:S01]  /*9450*/  FFMA.FTZ R2, R147, c[0x0][0x2d0], -R184.reuse ;  /* 0x0000b40093027a23 */ /* 0x102fe200000108b8 */
[----:B--2---:R-:W-:Y:S01]  /*9460*/  F2FP.PACK_AB R177, R187, R186 ;  /* 0x000000babbb1723e */ /* 0x004fe200000000ff */
[----:B------:R-:W-:Y:S06]  /*9470*/  FFMA.FTZ R184, R164, c[0x0][0x2d0], -R184 ;  /* 0x0000b400a4b87a23 */ /* 0x000fec00000108b8 */
[----:B------:R1:W-:Y:S01]  /*9480*/  MUFU.EX2 R147, R2 ;  /* 0x0000000200937308 */ /* 0x0003e20000000800 */
[----:B------:R-:W2:Y:S09]  /*9490*/  LDSM.16.MT88.4 R164, [R221+0xd00] ;  /* 0x000d0000dda4783b */ /* 0x000eb20000004200 */
[----:B------:R-:W3:Y:S01]  /*94a0*/  MUFU.EX2 R184, R184 ;  /* 0x000000b800b87308 */ /* 0x000ee20000000800 */
[--C-:B-1----:R-:W-:Y:S02]  /*94b0*/  FFMA.FTZ R2, R124, c[0x0][0x2d0], -R185.reuse ;  /* 0x0000b4007c027a23 */ /* 0x102fe400000108b9 */
[----:B------:R-:W-:Y:S01]  /*94c0*/  FFMA.FTZ R185, R149, c[0x0][0x2d0], -R185 ;  /* 0x0000b40095b97a23 */ /* 0x000fe200000108b9 */
[----:B------:R-:W-:Y:S06]  /*94d0*/  F2FP.PACK_AB R149, R193, R195 ;  /* 0x000000c3c195723e */ /* 0x000fec00000000ff */
[----:B------:R-:W-:Y:S01]  /*94e0*/  MUFU.EX2 R143, R2 ;  /* 0x00000002008f7308 */ /* 0x000fe20000000800 */
[----:B------:R-:W1:Y:S01]  /*94f0*/  LDSM.16.MT88.4 R124, [R221+0x1d00] ;  /* 0x001d0000dd7c783b */ /* 0x000e620000004200 */
[----:B---3--:R-:W-:Y:S08]  /*9500*/  F2FP.PACK_AB R178, R184, R147 ;  /* 0x00000093b8b2723e */ /* 0x008ff000000000ff */
[----:B------:R-:W3:Y:S01]  /*9510*/  MUFU.EX2 R185, R185 ;  /* 0x000000b900b97308 */ /* 0x000ee20000000800 */
[-C--:B--2---:R-:W-:Y:S01]  /*9520*/  HMMA.16816.F32 R152, R148, R164.reuse, R4 ;  /* 0x000000a49498723c */ /* 0x084fe20000001804 */
[----:B------:R-:W2:Y:S01]  /*9530*/  LDSM.16.MT88.4 R4, [R222+0x2d00] ;  /* 0x002d0000de04783b */ /* 0x000ea20000004200 */
[----:B---3--:R-:W-:Y:S07]  /*9540*/  F2FP.PACK_AB R179, R185, R143 ;  /* 0x0000008fb9b3723e */ /* 0x008fee00000000ff */
[C---:B------:R-:W-:Y:S07]  /*9550*/  HMMA.16816.F32 R156, R176.reuse, R164, R8 ;  /* 0x000000a4b09c723c */ /* 0x040fee0000001808 */
[----:B------:R-:W-:Y:S01]  /*9560*/  IMAD.MOV.U32 R8, RZ, RZ, R163 ;  /* 0x000000ffff087224 */ /* 0x000fe200078e00a3 */
[----:B------:R-:W-:Y:S01]  /*9570*/  MOV R10, R162 ;  /* 0x000000a2000a7202 */ /* 0x000fe20000000f00 */
[----:B------:R-:W-:Y:S03]  /*9580*/  IMAD.MOV.U32 R9, RZ, RZ, R161 ;  /* 0x000000ffff097224 */ /* 0x000fe600078e00a1 */
[----:B------:R-:W-:Y:S02]  /*9590*/  MOV R11, R160 ;  /* 0x000000a0000b7202 */ /* 0x000fe40000000f00 */
[-C--:B------:R-:W-:Y:S07]  /*95a0*/  HMMA.16816.F32 R160, R176, R166.reuse, R12 ;  /* 0x000000a6b0a0723c */ /* 0x080fee000000180c */
[----:B------:R-:W-:Y:S01]  /*95b0*/  IMAD.MOV.U32 R14, RZ, RZ, R171 ;  /* 0x000000ffff0e7224 */ /* 0x000fe200078e00ab */
[C---:B------:R-:W-:Y:S01]  /*95c0*/  HMMA.16816.F32 R164, R148.reuse, R166, R16 ;  /* 0x000000a694a4723c */ /* 0x040fe20000001810 */
[----:B------:R-:W3:Y:S03]  /*95d0*/  LDL.LU R16, [R1+0x2c] ;  /* 0x00002c0001107983 */ /* 0x000ee60000300800 */
[----:B------:R-:W-:Y:S01]  /*95e0*/  MOV R15, R170 ;  /* 0x000000aa000f7202 */ /* 0x000fe20000000f00 */
[----:B------:R-:W4:Y:S01]  /*95f0*/  LDL.LU R2, [R1+0x30] ;  /* 0x0000300001027983 */ /* 0x000f220000300800 */
[----:B------:R-:W-:Y:S01]  /*9600*/  MOV R13, R128 ;  /* 0x00000080000d7202 */ /* 0x000fe20000000f00 */
[----:B------:R-:W-:Y:S01]  /*9610*/  IMAD.MOV.U32 R19, RZ, RZ, R123 ;  /* 0x000000ffff137224 */ /* 0x000fe200078e007b */
[-C--:B------:R-:W-:Y:S01]  /*9620*/  HMMA.16816.F32 R100, R148, R112.reuse, R20 ;  /* 0x000000709464723c */ /* 0x080fe20000001814 */
[----:B------:R-:W4:Y:S03]  /*9630*/  LDL.LU R21, [R1+0x24] ;  /* 0x0000240001157983 */ /* 0x000f260000300800 */
[----:B------:R-:W-:Y:S01]  /*9640*/  IMAD.MOV.U32 R17, RZ, RZ, R169 ;  /* 0x000000ffff117224 */ /* 0x000fe200078e00a9 */
[----:B------:R-:W4:Y:S01]  /*9650*/  LDL.LU R23, [R1+0x28] ;  /* 0x0000280001177983 */ /* 0x000f220000300800 */
[----:B------:R-:W-:Y:S01]  /*9660*/  MOV R18, R168 ;  /* 0x000000a800127202 */ /* 0x000fe20000000f00 */
[----:B------:R-:W-:Y:S01]  /*9670*/  IMAD.MOV.U32 R12, RZ, RZ, R129 ;  /* 0x000000ffff0c7224 */ /* 0x000fe200078e0081 */
[C---:B------:R-:W-:Y:S01]  /*9680*/  HMMA.16816.F32 R104, R176.reuse, R112, R24 ;  /* 0x00000070b068723c */ /* 0x040fe20000001818 */
[----:B------:R-:W-:Y:S03]  /*9690*/  MOV R20, R122 ;  /* 0x0000007a00147202 */ /* 0x000fe60000000f00 */
[----:B------:R-:W-:Y:S04]  /*96a0*/  IMAD.MOV.U32 R22, RZ, RZ, R121 ;  /* 0x000000ffff167224 */ /* 0x000fe800078e0079 */
        /* <DEDUP_REMOVED lines=17> */
[----:B------:R-:W-:Y:S07]  /*97c0*/  HMMA.16816.F32 R96, R148, R6, R96 ;  /* 0x000000069460723c */ /* 0x000fee0000001860 */
[----:B------:R-:W-:Y:S02]  /*97d0*/  IMAD.MOV.U32 R148, RZ, RZ, R142 ;  /* 0x000000ffff947224 */ /* 0x000fe400078e008e */
[----:B---3--:R-:W-:Y:S03]  /*97e0*/  FFMA.FTZ R3, R3, R16, R17 ;  /* 0x0000001003037223 */ /* 0x008fe60000010011 */
[----:B----4-:R-:W-:Y:S02]  /*97f0*/  FFMA.FTZ R2, R0, R2, R18 ;  /* 0x0000000200027223 */ /* 0x010fe40000010012 */
[----:B------:R-:W-:Y:S02]  /*9800*/  FADD.FTZ R3, R13, R3 ;  /* 0x000000030d037221 */ /* 0x000fe40000010000 */
[----:B------:R-:W-:Y:S02]  /*9810*/  FFMA.FTZ R141, R141, R21, R20 ;  /* 0x000000158d8d7223 */ /* 0x000fe40000010014 */
[----:B------:R-:W-:Y:S02]  /*9820*/  FADD.FTZ R2, R14, R2 ;  /* 0x000000020e027221 */ /* 0x000fe40000010000 */
[----:B------:R-:W-:Y:S02]  /*9830*/  FFMA.FTZ R140, R140, R23, R22 ;  /* 0x000000178c8c7223 */ /* 0x000fe40000010016 */
        /* <DEDUP_REMOVED lines=57> */
[----:B------:R-:W-:Y:S01]  /*9bd0*/  FADD.FTZ R0, R187, R5 ;  /* 0x00000005bb007221 */ /* 0x000fe20000010000 */
[----:B------:R-:W-:Y:S01]  /*9be0*/  MOV R147, R144 ;  /* 0x0000009000937202 */ /* 0x000fe20000000f00 */
[----:B------:R-:W-:Y:S01]  /*9bf0*/  FADD.FTZ R2, R184, R2 ;  /* 0x00000002b8027221 */ /* 0x000fe20000010000 */
[----:B------:R1:W-:Y:S01]  /*9c00*/  STL [R1+0x28], R3 ;  /* 0x0000280301007387 */ /* 0x0003e20000100800 */
[----:B------:R-:W-:Y:S01]  /*9c10*/  FADD.FTZ R0, R143, R0 ;  /* 0x000000008f007221 */ /* 0x000fe20000010000 */
[----:B------:R-:W-:Y:S01]  /*9c20*/  MOV R143, R145 ;  /* 0x00000091008f7202 */ /* 0x000fe20000000f00 */
[----:B------:R-:W-:Y:S01]  /*9c30*/  IMAD.MOV.U32 R140, RZ, RZ, R146 ;  /* 0x000000ffff8c7224 */ /* 0x000fe200078e0092 */
[----:B------:R1:W-:Y:S01]  /*9c40*/  STL [R1+0x2c], R2 ;  /* 0x00002c0201007387 */ /* 0x0003e20000100800 */
[----:B------:R-:W-:Y:S05]  /*9c50*/  FADD.FTZ R0, R185, R0 ;  /* 0x00000000b9007221 */ /* 0x000fea0000010000 */
[----:B------:R1:W-:Y:S01]  /*9c60*/  STL [R1+0x30], R0 ;  /* 0x0000300001007387 */ /* 0x0003e20000100800 */
[----:B------:R-:W-:-:S05]  /*9c70*/  @P0 BRA `(.L_x_717) ;  /* 0xffffbfb000000947 */ /* 0x000fca000383ffff */
.L_x_714:
[----:B------:R-:W-:-:S13]  /*9c80*/  ISETP.GE.AND P0, PT, R216, RZ, PT ;  /* 0x000000ffd800720c */ /* 0x000fda0003f06270 */
[----:B------:R-:W-:Y:S05]  /*9c90*/  @!P0 BRA `(.L_x_718) ;  /* 0x0000324000008947 */ /* 0x000fea0003800000 */
[----:B------:R-:W2:Y:S01]  /*9ca0*/  LDL.LU R6, [R1+0x44] ;  /* 0x0000440001067983 */ /* 0x000ea20000300800 */
[----:B-1----:R-:W-:Y:S01]  /*9cb0*/  IMAD.MOV.U32 R3, RZ, RZ, R145 ;  /* 0x000000ffff037224 */ /* 0x002fe200078e0091 */
[----:B------:R-:W-:Y:S01]  /*9cc0*/  MOV R147, R142 ;  /* 0x0000008e00937202 */ /* 0x000fe20000000f00 */
[----:B------:R-:W-:Y:S01]  /*9cd0*/  IMAD.MOV.U32 R140, RZ, RZ, R144 ;  /* 0x000000ffff8c7224 */ /* 0x000fe200078e0090 */
[----:B------:R-:W2:Y:S04]  /*9ce0*/  LDL.LU R5, [R1+0x3c] ;  /* 0x00003c0001057983 */ /* 0x000ea80000300800 */
[----:B------:R-:W3:Y:S04]  /*9cf0*/  LDL.LU R4, [R1+0x48] ;  /* 0x0000480001047983 */ /* 0x000ee80000300800 */
[----:B------:R-:W3:Y:S04]  /*9d00*/  LDL.LU R2, [R1+0x40] ;  /* 0x0000400001027983 */ /* 0x000ee80000300800 */
[----:B------:R-:W1:Y:S02]  /*9d10*/  S2R R0, SR_TID.X ;  /* 0x0000000000007919 */ /* 0x000e640000002100 */
[----:B-1----:R-:W-:-:S04]  /*9d20*/  SHF.R.S32.HI R240, RZ, 0x1f, R0 ;  /* 0x0000001ffff07819 */ /* 0x002fc80000011400 */
[----:B------:R-:W-:-:S04]  /*9d30*/  LEA.HI R240, R240, R0, RZ, 0x2 ;  /* 0x00000000f0f07211 */ /* 0x000fc800078f10ff */
[----:B------:R-:W-:-:S05]  /*9d40*/  LOP3.LUT R240, R240, 0xfffffffc, RZ, 0xc0, !PT ;  /* 0xfffffffcf0f07812 */ /* 0x000fca00078ec0ff */
[----:B------:R-:W-:Y:S02]  /*9d50*/  IMAD.IADD R240, R0, 0x1, -R240 ;  /* 0x0000000100f07824 */ /* 0x000fe400078e0af0 */
[----:B------:R-:W-:Y:S02]  /*9d60*/  IMAD.MOV.U32 R0, RZ, RZ, R146 ;  /* 0x000000ffff007224 */ /* 0x000fe400078e0092 */
[----:B------:R-:W-:-:S05]  /*9d70*/  IMAD.SHL.U32 R240, R240, 0x8, RZ ;  /* 0x00000008f0f07824 */ /* 0x000fca00078e00ff */
[----:B------:R-:W-:-:S04]  /*9d80*/  SHF.R.S32.HI R241, RZ, 0x1f, R240 ;  /* 0x0000001ffff17819 */ /* 0x000fc800000114f0 */
[C---:B------:R-:W-:Y:S01]  /*9d90*/  SHF.L.U64.HI R241, R240.reuse, 0x1, R241 ;  /* 0x00000001f0f17819 */ /* 0x040fe200000102f1 */
[----:B------:R-:W-:Y:S01]  /*9da0*/  IMAD.SHL.U32 R240, R240, 0x2, RZ ;  /* 0x00000002f0f07824 */ /* 0x000fe200078e00ff */
[C---:B--2---:R-:W-:Y:S02]  /*9db0*/  SHF.L.U64.HI R239, R5.reuse, 0x1, R6 ;  /* 0x0000000105ef7819 */ /* 0x044fe40000010206 */
[----:B------:R-:W-:Y:S02]  /*9dc0*/  SHF.L.U32 R219, R5, 0x1, RZ ;  /* 0x0000000105db7819 */ /* 0x000fe400000006ff */
[C---:B---3--:R-:W-:Y:S01]  /*9dd0*/  SHF.L.U64.HI R218, R2.reuse, 0x1, R4 ;  /* 0x0000000102da7819 */ /* 0x048fe20000010204 */
[----:B------:R-:W-:Y:S01]  /*9de0*/  IMAD.SHL.U32 R217, R2, 0x2, RZ ;  /* 0x0000000202d97824 */ /* 0x000fe200078e00ff */
[----:B------:R-:W-:Y:S05]  /*9df0*/  BRA `(.L_x_719) ;  /* 0x0000033000007947 */ /* 0x000fea0003800000 */
.L_x_721:
[----:B------:R-:W2:Y:S01]  /*9e00*/  LDL R2, [R1+0x20] ;  /* 0x0000200001027983 */ /* 0x000ea20000100800 */
[----:B------:R-:W-:Y:S01]  /*9e10*/  LEA R141, R216, UR11, 0x6 ;  /* 0x0000000bd88d7c11 */ /* 0x000fe2000f8e30ff */
[----:B------:R-:W-:Y:S02]  /*9e20*/  IMAD.MOV.U32 R237, RZ, RZ, RZ ;  /* 0x000000ffffed7224 */ /* 0x000fe400078e00ff */
[----:B------:R-:W3:Y:S01]  /*9e30*/  LDL R146, [R1] ;  /* 0x0000000001927983 */ /* 0x000ee20000100800 */
[----:B--2---:R-:W-:Y:S05]  /*9e40*/  IADD3 R141, R141, -0x40, R2 ;  /* 0xffffffc08d8d7810 */ /* 0x004fea0007ffe002 */
        /* <DEDUP_REMOVED lines=22> */
[----:B------:R-:W-:Y:S01]  /*9fb0*/  LEA.HI.X R141, R2, c[0x0][0x1cc], R141, 0x1, P0 ;  /* 0x00007300028d7a11 */ /* 0x000fe200000f0c8d */
[----:B------:R-:W1:Y:S04]  /*9fc0*/  SHFL.IDX PT, R142, R144, RZ, 0x1c1f ;  /* 0x001c1fff908e7589 */ /* 0x000e6800000e0000 */
[----:B------:R2:W-:Y:S04]  /*9fd0*/  SHFL.IDX PT, R2, R144, 0x1, 0x1c1f ;  /* 0x003c1f0090027f89 */ /* 0x0005e800000e0000 */
[----:B------:R-:W4:Y:S04]  /*9fe0*/  SHFL.IDX PT, R143, R141, RZ, 0x1c1f ;  /* 0x001c1fff8d8f7589 */ /* 0x000f2800000e0000 */
[----:B------:R-:W5:Y:S01]  /*9ff0*/  SHFL.IDX PT, R141, R141, 0x1, 0x1c1f ;  /* 0x003c1f008d8d7f89 */ /* 0x000f6200000e0000 */
[C---:B-1----:R-:W-:Y:S02]  /*a000*/  IADD3 R176, P0, R142.reuse, R219, RZ ;  /* 0x000000db8eb07210 */ /* 0x042fe40007f1e0ff */
[CC--:B--2---:R-:W-:Y:S05]  /*a010*/  IADD3 R144, P1, R142.reuse, R240.reuse, RZ ;  /* 0x000000f08e907210 */ /* 0x0c4fea0007f3e0ff */
[C---:B----4-:R-:W-:Y:S01]  /*a020*/  IMAD.X R145, R143.reuse, 0x1, R241, P1 ;  /* 0x000000018f917824 */ /* 0x050fe200008e06f1 */
[-C--:B------:R-:W-:Y:S01]  /*a030*/  IADD3 R150, P1, R142, R217.reuse, RZ ;  /* 0x000000d98e967210 */ /* 0x080fe20007f3e0ff */
[C---:B------:R-:W-:Y:S01]  /*a040*/  IMAD.X R177, R143.reuse, 0x1, R239, P0 ;  /* 0x000000018fb17824 */ /* 0x040fe200000e06ef */
[C---:B------:R-:W-:Y:S02]  /*a050*/  IADD3 R148, P0, R2.reuse, R240, RZ ;  /* 0x000000f002947210 */ /* 0x040fe40007f1e0ff */
[----:B---3--:R1:W-:Y:S01]  /*a060*/  LDGSTS.E.BYPASS.LTC128B.128 [R146+0x3100], [R144.64], !P6 ;  /* 0x0310000090927fae */ /* 0x0083e2000f101d4e */
[--C-:B------:R-:W-:Y:S02]  /*a070*/  IMAD.X R151, R143, 0x1, R218.reuse, P1 ;  /* 0x000000018f977824 */ /* 0x100fe400008e06da */
[C---:B-----5:R-:W-:Y:S01]  /*a080*/  IMAD.X R149, R141.reuse, 0x1, R241, P0 ;  /* 0x000000018d957824 */ /* 0x060fe200000e06f1 */
[----:B------:R2:W-:Y:S01]  /*a090*/  LDGSTS.E.BYPASS.LTC128B.128 [R146+0x4100], [R176.64], !P5 ;  /* 0x04100000b0927fae */ /* 0x0005e2000e901d4e */
[C---:B------:R-:W-:Y:S03]  /*a0a0*/  IADD3 R142, P0, R2.reuse, R217, RZ ;  /* 0x000000d9028e7210 */ /* 0x040fe60007f1e0ff */
[----:B------:R2:W-:Y:S02]  /*a0b0*/  LDGSTS.E.BYPASS.LTC128B.128 [R146+0x5100], [R150.64], !P4 ;  /* 0x0510000096927fae */ /* 0x0005e4000e101d4e */
[C---:B------:R-:W-:Y:S02]  /*a0c0*/  IMAD.X R143, R141.reuse, 0x1, R218, P0 ;  /* 0x000000018d8f7824 */ /* 0x040fe400000e06da */
[----:B------:R2:W-:Y:S01]  /*a0d0*/  LDGSTS.E.BYPASS.LTC128B.128 [R146+0x3900], [R148.64], !P6 ;  /* 0x0390000094927fae */ /* 0x0005e2000f101d4e */
[----:B-1----:R-:W-:Y:S05]  /*a0e0*/  IADD3 R144, P1, R2, R219, RZ ;  /* 0x000000db02907210 */ /* 0x002fea0007f3e0ff */
[----:B------:R-:W-:Y:S05]  /*a0f0*/  IMAD.X R145, R141, 0x1, R239, P1 ;  /* 0x000000018d917824 */ /* 0x000fea00008e06ef */
[----:B------:R2:W-:Y:S04]  /*a100*/  LDGSTS.E.BYPASS.LTC128B.128 [R146+0x4900], [R144.64], !P5 ;  /* 0x0490000090927fae */ /* 0x0005e8000e901d4e */
[----:B------:R2:W-:Y:S01]  /*a110*/  LDGSTS.E.BYPASS.LTC128B.128 [R146+0x5900], [R142.64], !P4 ;  /* 0x059000008e927fae */ /* 0x0005e2000e101d4e */
[----:B------:R-:W-:-:S05]  /*a120*/  BRA `(.L_x_720) ;  /* 0x00000b2000007947 */ /* 0x000fca0003800000 */
.L_x_719:
[----:B------:R-:W2:Y:S01]  /*a130*/  LDL R146, [R1+0x4] ;  /* 0x0000040001927983 */ /* 0x000ea20000100800 */
[----:B------:R-:W-:Y:S04]  /*a140*/  DEPBAR.LE SB0, 0x0 ;  /* 0x000080000000791a */ /* 0x000fe80000000000 */
[----:B------:R-:W-:Y:S01]  /*a150*/  IMAD.WIDE.U32 R28, R238, c[0x0][0x208], RZ ;  /* 0x00008200ee1c7a25 */ /* 0x000fe200078e00ff */
[----:B------:R-:W-:Y:S01]  /*a160*/  BAR.SYNC.DEFER_BLOCKING 0x0 ;  /* 0x0000000000007b1d */ /* 0x000fe20000010000 */
[----:B------:R-:W-:Y:S05]  /*a170*/  SHF.R.S32.HI R2, RZ, 0x1f, R238 ;  /* 0x0000001fff027819 */ /* 0x000fea00000114ee */
[----:B------:R-:W-:Y:S04]  /*a180*/  IMAD R2, R2, c[0x0][0x208], RZ ;  /* 0x0000820002027a24 */ /* 0x000fe800078e02ff */
[----:B------:R-:W-:Y:S04]  /*a190*/  IMAD R2, R238, c[0x0][0x20c], R2 ;  /* 0x00008300ee027a24 */ /* 0x000fe800078e0202 */
[----:B------:R-:W-:Y:S01]  /*a1a0*/  IMAD.IADD R29, R29, 0x1, R2 ;  /* 0x000000011d1d7824 */ /* 0x000fe200078e0202 */
[----:B------:R-:W-:Y:S03]  /*a1b0*/  SHF.R.S32.HI R2, RZ, 0x1f, R237 ;  /* 0x0000001fff027819 */ /* 0x000fe600000114ed */
[C---:B------:R-:W-:Y:S04]  /*a1c0*/  IMAD.WIDE.U32 R36, R237.reuse, c[0x0][0x218], R28 ;  /* 0x00008600ed247a25 */ /* 0x040fe800078e001c */
[----:B------:R-:W-:Y:S01]  /*a1d0*/  IMAD R2, R2, c[0x0][0x218], RZ ;  /* 0x0000860002027a24 */ /* 0x000fe200078e02ff */
[----:B------:R-:W-:Y:S03]  /*a1e0*/  LDSM.16.M88.4 R64, [R223+0x6100] ;  /* 0x00610000df40783b */ /* 0x000fe60000000200 */
[----:B------:R-:W-:Y:S01]  /*a1f0*/  IMAD R38, R237, c[0x0][0x21c], R2 ;  /* 0x00008700ed267a24 */ /* 0x000fe200078e0202 */
[----:B------:R-:W-:Y:S02]  /*a200*/  IADD3 R2, P0, R36, UR22, RZ ;  /* 0x0000001624027c10 */ /* 0x000fe4000ff1e0ff */
[----:B------:R-:W1:Y:S02]  /*a210*/  LDSM.16.M88.4 R16, [R220+0x3100] ;  /* 0x00310000dc10783b */ /* 0x000e640000000200 */
[----:B------:R-:W-:Y:S02]  /*a220*/  IADD3.X R40, R37, UR17, R38, P0, !PT ;  /* 0x0000001125287c10 */ /* 0x000fe400087fe426 */
[C---:B------:R-:W-:Y:S02]  /*a230*/  LEA R141, P0, R2.reuse, c[0x0][0x1f8], 0x1 ;  /* 0x00007e00028d7a11 */ /* 0x040fe400078008ff */
[----:B------:R-:W3:Y:S02]  /*a240*/  LDSM.16.M88.4 R60, [R223+0x7100] ;  /* 0x00710000df3c783b */ /* 0x000ee40000000200 */
[----:B------:R-:W-:Y:S04]  /*a250*/  LEA.HI.X R2, R2, c[0x0][0x1fc], R40, 0x1, P0 ;  /* 0x00007f0002027a11 */ /* 0x000fe800000f0c28 */
[----:B------:R-:W4:Y:S06]  /*a260*/  LDSM.16.M88.4 R32, [R220+0x3500] ;  /* 0x00350000dc20783b */ /* 0x000f2c0000000200 */
[----:B------:R-:W-:Y:S06]  /*a270*/  LDSM.16.M88.4 R48, [R220+0x3900] ;  /* 0x00390000dc30783b */ /* 0x000fec0000000200 */
[----:B------:R-:W-:Y:S06]  /*a280*/  LDSM.16.M88.4 R148, [R220+0x3d00] ;  /* 0x003d0000dc94783b */ /* 0x000fec0000000200 */
[----:B------:R-:W-:Y:S06]  /*a290*/  LDSM.16.M88.4 R176, [R224+0x6100] ;  /* 0x00610000e0b0783b */ /* 0x000fec0000000200 */
[----:B------:R-:W-:Y:S01]  /*a2a0*/  LDSM.16.M88.4 R180, [R225] ;  /* 0x00000000e1b4783b */ /* 0x000fe20000000200 */
[-C--:B-1----:R-:W-:Y:S05]  /*a2b0*/  HMMA.16816.F32 R4, R64, R16.reuse, RZ ;  /* 0x000000104004723c */ /* 0x082fea00000018ff */
[----:B------:R-:W-:Y:S03]  /*a2c0*/  LDSM.16.M88.4 R184, [R224+0x7100] ;  /* 0x00710000e0b8783b */ /* 0x000fe60000000200 */
[C---:B---3--:R-:W-:Y:S03]  /*a2d0*/  HMMA.16816.F32 R8, R60.reuse, R16, RZ ;  /* 0x000000103c08723c */ /* 0x048fe600000018ff */
[----:B------:R-:W-:Y:S06]  /*a2e0*/  LDSM.16.M88.4 R188, [R235] ;  /* 0x00000000ebbc783b */ /* 0x000fec0000000200 */
[----:B------:R-:W-:Y:S01]  /*a2f0*/  LDSM.16.M88.4 R192, [R234] ;  /* 0x00000000eac0783b */ /* 0x000fe20000000200 */
[-C--:B------:R-:W-:Y:S05]  /*a300*/  HMMA.16816.F32 R12, R60, R18.reuse, RZ ;  /* 0x000000123c0c723c */ /* 0x080fea00000018ff */
[----:B------:R-:W1:Y:S03]  /*a310*/  SHFL.IDX PT, R143, R141, RZ, 0x1c1f ;  /* 0x001c1fff8d8f7589 */ /* 0x000e6600000e0000 */
[C---:B------:R-:W-:Y:S03]  /*a320*/  HMMA.16816.F32 R16, R64.reuse, R18, RZ ;  /* 0x000000124010723c */ /* 0x040fe600000018ff */
[----:B------:R-:W3:Y:S05]  /*a330*/  SHFL.IDX PT, R142, R2, RZ, 0x1c1f ;  /* 0x001c1fff028e7589 */ /* 0x000eea00000e0000 */
[-C--:B----4-:R-:W-:Y:S01]  /*a340*/  HMMA.16816.F32 R20, R64, R32.reuse, RZ ;  /* 0x000000204014723c */ /* 0x090fe200000018ff */
[----:B------:R-:W-:Y:S06]  /*a350*/  SHFL.IDX PT, R141, R141, 0x1, 0x1c1f ;  /* 0x003c1f008d8d7f89 */ /* 0x000fec00000e0000 */
[----:B------:R-:W-:Y:S01]  /*a360*/  SHFL.IDX PT, R2, R2, 0x1, 0x1c1f ;  /* 0x003c1f0002027f89 */ /* 0x000fe200000e0000 */
[C---:B------:R-:W-:Y:S04]  /*a370*/  HMMA.16816.F32 R24, R60.reuse, R32, RZ ;  /* 0x000000203c18723c */ /* 0x040fe800000018ff */
[CC--:B-1----:R-:W-:Y:S02]  /*a380*/  IADD3 R196, P1, R143.reuse, R240.reuse, RZ ;  /* 0x000000f08fc47210 */ /* 0x0c2fe40007f3e0ff */
[C---:B------:R-:W-:Y:S02]  /*a390*/  IADD3 R144, P0, R143.reuse, R219, RZ ;  /* 0x000000db8f907210 */ /* 0x040fe40007f1e0ff */
[-C--:B------:R-:W-:Y:S01]  /*a3a0*/  HMMA.16816.F32 R28, R60, R34.reuse, RZ ;  /* 0x000000223c1c723c */ /* 0x080fe200000018ff */
[C---:B---3--:R-:W-:Y:S03]  /*a3b0*/  IMAD.X R197, R142.reuse, 0x1, R241, P1 ;  /* 0x000000018ec57824 */ /* 0x048fe600008e06f1 */
[C---:B------:R-:W-:Y:S04]  /*a3c0*/  IMAD.X R145, R142.reuse, 0x1, R239, P0 ;  /* 0x000000018e917824 */ /* 0x040fe800000e06ef */
        /* <DEDUP_REMOVED lines=10> */
[-C--:B------:R-:W-:Y:S08]  /*a470*/  HMMA.16816.F32 R4, R176, R180.reuse, R4 ;  /* 0x000000b4b004723c */ /* 0x080ff00000001804 */
        /* <DEDUP_REMOVED lines=10> */
[C---:B------:R-:W-:Y:S01]  /*a520*/  HMMA.16816.F32 R48, R176.reuse, R190, R48 ;  /* 0x000000beb030723c */ /* 0x040fe20000001830 */
[----:B------:R-:W-:Y:S01]  /*a530*/  @!PT LDS RZ, [RZ] ;  /* 0x00000000fffff984 */ /* 0x000fe20000000800 */
[----:B------:R-:W-:Y:S01]  /*a540*/  @!PT LDS RZ, [RZ] ;  /* 0x00000000fffff984 */ /* 0x000fe20000000800 */
[----:B------:R-:W-:Y:S01]  /*a550*/  @!PT LDS RZ, [RZ] ;  /* 0x00000000fffff984 */ /* 0x000fe20000000800 */
[----:B--2---:R1:W-:Y:S07]  /*a560*/  LDGSTS.E.BYPASS.LTC128B.128 [R146], [R196.64], !P6 ;  /* 0x00000000c4927fae */ /* 0x0043ee000f101d4e */
[-C--:B------:R-:W-:Y:S01]  /*a570*/  HMMA.16816.F32 R52, R176, R192.reuse, R52 ;  /* 0x000000c0b034723c */ /* 0x080fe20000001834 */
[----:B------:R2:W-:Y:S07]  /*a580*/  LDGSTS.E.BYPASS.LTC128B.128 [R146+0x1000], [R144.64], !P5 ;  /* 0x0100000090927fae */ /* 0x0005ee000e901d4e */
[C---:B------:R-:W-:Y:S08]  /*a590*/  HMMA.16816.F32 R56, R184.reuse, R192, R56 ;  /* 0x000000c0b838723c */ /* 0x040ff00000001838 */
[-C--:B------:R-:W-:Y:S08]  /*a5a0*/  HMMA.16816.F32 R60, R184, R194.reuse, R60 ;  /* 0x000000c2b83c723c */ /* 0x080ff0000000183c */
[----:B------:R-:W-:Y:S04]  /*a5b0*/  HMMA.16816.F32 R64, R176, R194, R64 ;  /* 0x000000c2b040723c */ /* 0x000fe80000001840 */
[----:B-1----:R-:W-:Y:S02]  /*a5c0*/  IADD3 R196, P1, R143, R217, RZ ;  /* 0x000000d98fc47210 */ /* 0x002fe40007f3e0ff */
[C---:B--2---:R-:W-:Y:S03]  /*a5d0*/  IADD3 R144, P0, R141.reuse, R240, RZ ;  /* 0x000000f08d907210 */ /* 0x044fe60007f1e0ff */
[--C-:B------:R-:W-:Y:S03]  /*a5e0*/  IMAD.X R197, R142, 0x1, R218.reuse, P1 ;  /* 0x000000018ec57824 */ /* 0x100fe600008e06da */
[C---:B------:R-:W-:Y:S01]  /*a5f0*/  IADD3 R198, P1, R141.reuse, R219, RZ ;  /* 0x000000db8dc67210 */ /* 0x040fe20007f3e0ff */
[C---:B------:R-:W-:Y:S01]  /*a600*/  IMAD.X R145, R2.reuse, 0x1, R241, P0 ;  /* 0x0000000102917824 */ /* 0x040fe200000e06f1 */
[----:B------:R1:W-:Y:S01]  /*a610*/  LDGSTS.E.BYPASS.LTC128B.128 [R146+0x2000], [R196.64], !P4 ;  /* 0x02000000c4927fae */ /* 0x0003e2000e101d4e */
[----:B------:R-:W-:Y:S02]  /*a620*/  IADD3 R142, P0, R141, R217, RZ ;  /* 0x000000d98d8e7210 */ /* 0x000fe40007f1e0ff */
[C---:B------:R-:W-:Y:S03]  /*a630*/  IMAD.X R199, R2.reuse, 0x1, R239, P1 ;  /* 0x0000000102c77824 */ /* 0x040fe600008e06ef */
[----:B------:R2:W-:Y:S01]  /*a640*/  LDGSTS.E.BYPASS.LTC128B.128 [R146+0x800], [R144.64], !P6 ;  /* 0x0080000090927fae */ /* 0x0005e2000f101d4e */
[----:B------:R-:W-:Y:S01]  /*a650*/  IMAD.X R143, R2, 0x1, R218, P0 ;  /* 0x00000001028f7824 */ /* 0x000fe200000e06da */
[----:B------:R-:W-:Y:S04]  /*a660*/  ISETP.GE.AND P0, PT, R216, 0x1, PT ;  /* 0x00000001d800780c */ /* 0x000fe80003f06270 */
[----:B------:R1:W-:Y:S06]  /*a670*/  LDGSTS.E.BYPASS.LTC128B.128 [R146+0x1800], [R198.64], !P5 ;  /* 0x01800000c6927fae */ /* 0x0003ec000e901d4e */
[----:B------:R2:W-:Y:S06]  /*a680*/  LDGSTS.E.BYPASS.LTC128B.128 [R146+0x2800], [R142.64], !P4 ;  /* 0x028000008e927fae */ /* 0x0005ec000e101d4e */
[----:B------:R-:W-:Y:S06]  /*a690*/  LDSM.16.M88.4 R200, [R220+0x4100] ;  /* 0x00410000dcc8783b */ /* 0x000fec0000000200 */
[----:B------:R-:W-:Y:S06]  /*a6a0*/  LDSM.16.M88.4 R204, [R223+0x9100] ;  /* 0x00910000dfcc783b */ /* 0x000fec0000000200 */
[----:B------:R-:W-:Y:S06]  /*a6b0*/  LDSM.16.M88.4 R180, [R220+0x4500] ;  /* 0x00450000dcb4783b */ /* 0x000fec0000000200 */
[----:B-1----:R-:W1:Y:S06]  /*a6c0*/  LDSM.16.M88.4 R196, [R223+0x8100] ;  /* 0x00810000dfc4783b */ /* 0x002e6c0000000200 */
[----:B------:R-:W0:Y:S06]  /*a6d0*/  LDGDEPBAR ;  /* 0x00000000000079af */ /* 0x000e2c0000000000 */
[----:B------:R-:W3:Y:S06]  /*a6e0*/  LDSM.16.M88.4 R148, [R220+0x4900] ;  /* 0x00490000dc94783b */ /* 0x000eec0000000200 */
[----:B------:R-:W4:Y:S06]  /*a6f0*/  LDSM.16.M88.4 R184, [R220+0x4d00] ;  /* 0x004d0000dcb8783b */ /* 0x000f2c0000000200 */
[----:B------:R-:W-:Y:S06]  /*a700*/  LDSM.16.M88.4 R176, [R224+0x8100] ;  /* 0x00810000e0b0783b */ /* 0x000fec0000000200 */
[----:B------:R-:W5:Y:S06]  /*a710*/  LDSM.16.M88.4 R188, [R233] ;  /* 0x00000000e9bc783b */ /* 0x000f6c0000000200 */
[----:B------:R-:W2:Y:S01]  /*a720*/  LDSM.16.M88.4 R192, [R224+0x9100] ;  /* 0x00910000e0c0783b */ /* 0x000ea20000000200 */
[-C--:B-1----:R-:W-:Y:S05]  /*a730*/  HMMA.16816.F32 R4, R196, R200.reuse, R4 ;  /* 0x000000c8c404723c */ /* 0x082fea0000001804 */
[----:B------:R-:W-:Y:S03]  /*a740*/  LDSM.16.M88.4 R208, [R231] ;  /* 0x00000000e7d0783b */ /* 0x000fe60000000200 */
[C---:B------:R-:W-:Y:S03]  /*a750*/  HMMA.16816.F32 R8, R204.reuse, R200, R8 ;  /* 0x000000c8cc08723c */ /* 0x040fe60000001808 */
[----:B------:R-:W-:Y:S05]  /*a760*/  LDSM.16.M88.4 R212, [R230] ;  /* 0x00000000e6d4783b */ /* 0x000fea0000000200 */
[-C--:B------:R-:W-:Y:S08]  /*a770*/  HMMA.16816.F32 R12, R204, R202.reuse, R12 ;  /* 0x000000cacc0c723c */ /* 0x080ff0000000180c */
[C---:B------:R-:W-:Y:S01]  /*a780*/  HMMA.16816.F32 R16, R196.reuse, R202, R16 ;  /* 0x000000cac410723c */ /* 0x040fe20000001810 */
[----:B------:R-:W1:Y:S07]  /*a790*/  LDSM.16.M88.4 R200, [R232] ;  /* 0x00000000e8c8783b */ /* 0x000e6e0000000200 */
        /* <DEDUP_REMOVED lines=9> */
[----:B------:R-:W3:Y:S07]  /*a830*/  LDSM.16.M88.4 R148, [R223+0xa100] ;  /* 0x00a10000df94783b */ /* 0x000eee0000000200 */
[-C--:B----4-:R-:W-:Y:S08]  /*a840*/  HMMA.16816.F32 R52, R196, R184.reuse, R52 ;  /* 0x000000b8c434723c */ /* 0x090ff00000001834 */
[C---:B------:R-:W-:Y:S08]  /*a850*/  HMMA.16816.F32 R56, R204.reuse, R184, R56 ;  /* 0x000000b8cc38723c */ /* 0x040ff00000001838 */
[-C--:B------:R-:W-:Y:S01]  /*a860*/  HMMA.16816.F32 R60, R204, R186.reuse, R60 ;  /* 0x000000bacc3c723c */ /* 0x080fe2000000183c */
[----:B------:R-:W-:Y:S07]  /*a870*/  LDSM.16.M88.4 R204, [R224+0xb100] ;  /* 0x00b10000e0cc783b */ /* 0x000fee0000000200 */
[----:B------:R-:W-:Y:S01]  /*a880*/  HMMA.16816.F32 R64, R196, R186, R64 ;  /* 0x000000bac440723c */ /* 0x000fe20000001840 */
[----:B------:R-:W4:Y:S06]  /*a890*/  LDSM.16.M88.4 R184, [R223+0xb100] ;  /* 0x00b10000dfb8783b */ /* 0x000f2c0000000200 */
[----:B------:R-:W-:Y:S01]  /*a8a0*/  LDSM.16.M88.4 R196, [R220+0x5d00] ;  /* 0x005d0000dcc4783b */ /* 0x000fe20000000200 */
[-C--:B-----5:R-:W-:Y:S08]  /*a8b0*/  HMMA.16816.F32 R4, R176, R188.reuse, R4 ;  /* 0x000000bcb004723c */ /* 0x0a0ff00000001804 */
[C---:B--2---:R-:W-:Y:S08]  /*a8c0*/  HMMA.16816.F32 R8, R192.reuse, R188, R8 ;  /* 0x000000bcc008723c */ /* 0x044ff00000001808 */
[-C--:B------:R-:W-:Y:S08]  /*a8d0*/  HMMA.16816.F32 R12, R192, R190.reuse, R12 ;  /* 0x000000bec00c723c */ /* 0x080ff0000000180c */
[C---:B------:R-:W-:Y:S01]  /*a8e0*/  HMMA.16816.F32 R16, R176.reuse, R190, R16 ;  /* 0x000000beb010723c */ /* 0x040fe20000001810 */
[----:B------:R-:W2:Y:S07]  /*a8f0*/  LDSM.16.M88.4 R188, [R220+0x5500] ;  /* 0x00550000dcbc783b */ /* 0x000eae0000000200 */
[-C--:B-1----:R-:W-:Y:S08]  /*a900*/  HMMA.16816.F32 R20, R176, R200.reuse, R20 ;  /* 0x000000c8b014723c */ /* 0x082ff00000001814 */
        /* <DEDUP_REMOVED lines=12> */
[----:B------:R-:W1:Y:S07]  /*a9d0*/  LDSM.16.M88.4 R192, [R220+0x5900] ;  /* 0x00590000dcc0783b */ /* 0x000e6e0000000200 */
[----:B------:R-:W-:Y:S01]  /*a9e0*/  HMMA.16816.F32 R64, R176, R214, R64 ;  /* 0x000000d6b040723c */ /* 0x000fe20000001840 */
[----:B------:R-:W5:Y:S06]  /*a9f0*/  LDSM.16.M88.4 R176, [R224+0xa100] ;  /* 0x00a10000e0b0783b */ /* 0x000f6c0000000200 */
[----:B------:R-:W1:Y:S01]  /*aa00*/  LDSM.16.M88.4 R212, [R227] ;  /* 0x00000000e3d4783b */ /* 0x000e620000000200 */
[-C--:B---3--:R-:W-:Y:S08]  /*aa10*/  HMMA.16816.F32 R4, R148, R180.reuse, R4 ;  /* 0x000000b49404723c */ /* 0x088ff00000001804 */
[C---:B----4-:R-:W-:Y:S08]  /*aa20*/  HMMA.16816.F32 R8, R184.reuse, R180, R8 ;  /* 0x000000b4b808723c */ /* 0x050ff00000001808 */
[-C--:B------:R-:W-:Y:S08]  /*aa30*/  HMMA.16816.F32 R12, R184, R182.reuse, R12 ;  /* 0x000000b6b80c723c */ /* 0x080ff0000000180c */
[C---:B------:R-:W-:Y:S01]  /*aa40*/  HMMA.16816.F32 R16, R148.reuse, R182, R16 ;  /* 0x000000b69410723c */ /* 0x040fe20000001810 */
[----:B------:R-:W3:Y:S01]  /*aa50*/  LDSM.16.M88.4 R180, [R226] ;  /* 0x00000000e2b4783b */ /* 0x000ee20000000200 */
[----:B------:R-:W-:Y:S05]  /*aa60*/  DEPBAR.LE SB0, 0x0 ;  /* 0x000080000000791a */ /* 0x000fea0000000000 */
[----:B------:R-:W-:Y:S01]  /*aa70*/  BAR.SYNC.DEFER_BLOCKING 0x0 ;  /* 0x0000000000007b1d */ /* 0x000fe20000010000 */
[-C--:B--2---:R-:W-:Y:S08]  /*aa80*/  HMMA.16816.F32 R20, R148, R188.reuse, R20 ;  /* 0x000000bc9414723c */ /* 0x084ff00000001814 */
        /* <DEDUP_REMOVED lines=26> */
[----:B------:R-:W-:Y:S01]  /*ac30*/  HMMA.16816.F32 R64, R176, R182, R64 ;  /* 0x000000b6b040723c */ /* 0x000fe20000001840 */
[----:B------:R-:W-:-:S07]  /*ac40*/  @P0 BRA `(.L_x_721) ;  /* 0xfffff1b000000947 */ /* 0x000fce000383ffff */
.L_x_720:
[----:B------:R-:W-:Y:S01]  /*ac50*/  FMNMX.FTZ R2, R4, R0, !PT ;  /* 0x0000000004027209 */ /* 0x000fe20007810000 */
[----:B--2---:R-:W-:Y:S01]  /*ac60*/  LDSM.16.MT88.4 R176, [R221+0x100] ;  /* 0x00010000ddb0783b */ /* 0x004fe20000004200 */
        /* <DEDUP_REMOVED lines=63> */
[----:B------:R-:W-:Y:S01]  /*b060*/  ISETP.GT.AND P0, PT, R216, RZ, PT ;  /* 0x000000ffd800720c */ /* 0x000fe20003f04270 */
[----:B------:R-:W1:Y:S01]  /*b070*/  SHFL.BFLY PT, R148, R141, 0x2, 0x1f ;  /* 0x0c401f008d947f89 */ /* 0x000e6200000e0000 */
[----:B------:R-:W-:Y:S04]  /*b080*/  FMNMX.FTZ R143, R42, R143, !PT ;  /* 0x0000008f2a8f7209 */ /* 0x000fe80007810000 */
[----:B------:R-:W-:Y:S04]  /*b090*/  FMNMX.FTZ R143, R43, R143, !PT ;  /* 0x0000008f2b8f7209 */ /* 0x000fe80007810000 */
[----:B------:R-:W-:Y:S02]  /*b0a0*/  FMNMX.FTZ R143, R46, R143, !PT ;  /* 0x0000008f2e8f7209 */ /* 0x000fe40007810000 */
[----:B-1----:R-:W-:Y:S02]  /*b0b0*/  FMNMX.FTZ R2, R2, R145, !PT ;  /* 0x0000009102027209 */ /* 0x002fe40007810000 */
[----:B------:R-:W-:Y:S03]  /*b0c0*/  FMNMX.FTZ R142, R142, R144, !PT ;  /* 0x000000908e8e7209 */ /* 0x000fe60007810000 */
[----:B------:R-:W1:Y:S08]  /*b0d0*/  SHFL.BFLY PT, R146, R2, 0x1, 0x1f ;  /* 0x0c201f0002927f89 */ /* 0x000e7000000e0000 */
[----:B------:R-:W1:Y:S01]  /*b0e0*/  SHFL.BFLY PT, R145, R142, 0x1, 0x1f ;  /* 0x0c201f008e917f89 */ /* 0x000e6200000e0000 */
[----:B------:R-:W-:Y:S07]  /*b0f0*/  FMNMX.FTZ R141, R141, R148, !PT ;  /* 0x000000948d8d7209 */ /* 0x000fee0007810000 */
[----:B------:R-:W1:Y:S02]  /*b100*/  SHFL.BFLY PT, R144, R141, 0x1, 0x1f ;  /* 0x0c201f008d907f89 */ /* 0x000e6400000e0000 */
[----:B-1----:R-:W-:Y:S02]  /*b110*/  FMNMX.FTZ R146, R2, R146, !PT ;  /* 0x0000009202927209 */ /* 0x002fe40007810000 */
[----:B------:R-:W-:Y:S03]  /*b120*/  FMNMX.FTZ R2, R47, R143, !PT ;  /* 0x0000008f2f027209 */ /* 0x000fe60007810000 */
[----:B------:R-:W-:Y:S01]  /*b130*/  FADD.FTZ R0, -R146, R0 ;  /* 0x0000000092007221 */ /* 0x000fe20000010100 */
[----:B------:R-:W-:Y:S01]  /*b140*/  FMNMX.FTZ R143, R58, R2, !PT ;  /* 0x000000023a8f7209 */ /* 0x000fe20007810000 */
[----:B------:R-:W-:Y:S01]  /*b150*/  FMUL.FTZ R184, R146, c[0x0][0x2d0] ;  /* 0x0000b40092b87a20 */ /* 0x000fe20000410000 */
[----:B------:R-:W-:Y:S01]  /*b160*/  FMNMX.FTZ R145, R142, R145, !PT ;  /* 0x000000918e917209 */ /* 0x000fe20007810000 */
[----:B------:R-:W-:Y:S01]  /*b170*/  FMUL.FTZ R2, R0, c[0x0][0x2d0] ;  /* 0x0000b40000027a20 */ /* 0x000fe20000410000 */
[----:B------:R-:W-:Y:S01]  /*b180*/  FMNMX.FTZ R0, R59, R143, !PT ;  /* 0x0000008f3b007209 */ /* 0x000fe20007810000 */
[--C-:B------:R-:W-:Y:S02]  /*b190*/  FFMA.FTZ R16, R16, c[0x0][0x2d0], -R184.reuse ;  /* 0x0000b40010107a23 */ /* 0x100fe400000108b8 */
[----:B------:R1:W1:Y:S01]  /*b1a0*/  MUFU.EX2 R143, R2 ;  /* 0x00000002008f7308 */ /* 0x0002620000000800 */
[----:B------:R-:W-:Y:S01]  /*b1b0*/  FMNMX.FTZ R0, R62, R0, !PT ;  /* 0x000000003e007209 */ /* 0x000fe20007810000 */
[----:B------:R-:W-:Y:S01]  /*b1c0*/  FMUL.FTZ R185, R145, c[0x0][0x2d0] ;  /* 0x0000b40091b97a20 */ /* 0x000fe20000410000 */
[----:B------:R-:W-:Y:S01]  /*b1d0*/  FMNMX.FTZ R144, R141, R144, !PT ;  /* 0x000000908d907209 */ /* 0x000fe20007810000 */
[--C-:B------:R-:W-:Y:S01]  /*b1e0*/  FFMA.FTZ R17, R17, c[0x0][0x2d0], -R184.reuse ;  /* 0x0000b40011117a23 */ /* 0x100fe200000108b8 */
[----:B------:R-:W-:Y:S01]  /*b1f0*/  FMNMX.FTZ R0, R63, R0, !PT ;  /* 0x000000003f007209 */ /* 0x000fe20007810000 */
[--C-:B------:R-:W-:Y:S02]  /*b200*/  FFMA.FTZ R18, R18, c[0x0][0x2d0], -R185.reuse ;  /* 0x0000b40012127a23 */ /* 0x100fe400000108b9 */
[--C-:B------:R-:W-:Y:S02]  /*b210*/  FFMA.FTZ R19, R19, c[0x0][0x2d0], -R185.reuse ;  /* 0x0000b40013137a23 */ /* 0x100fe400000108b9 */
        /* <DEDUP_REMOVED lines=8> */
[----:B------:R-:W-:Y:S02]  /*b2a0*/  FFMA.FTZ R38, R38, c[0x0][0x2d0], -R185 ;  /* 0x0000b40026267a23 */ /* 0x000fe400000108b9 */
[----:B-1----:R-:W-:Y:S02]  /*b2b0*/  FADD.FTZ R2, -R145, R3 ;  /* 0x0000000391027221 */ /* 0x002fe40000010100 */
[----:B------:R-:W1:Y:S01]  /*b2c0*/  SHFL.BFLY PT, R3, R0, 0x2, 0x1f ;  /* 0x0c401f0000037f89 */ /* 0x000e6200000e0000 */
[C---:B------:R-:W-:Y:S02]  /*b2d0*/  FMUL.FTZ R100, R143.reuse, R100 ;  /* 0x000000648f647220 */ /* 0x040fe40000410000 */
[----:B------:R-:W-:Y:S02]  /*b2e0*/  FMUL.FTZ R2, R2, c[0x0][0x2d0] ;  /* 0x0000b40002027a20 */ /* 0x000fe40000410000 */
[----:B------:R-:W1:Y:S01]  /*b2f0*/  MUFU.EX2 R247, R5 ;  /* 0x0000000500f77308 */ /* 0x000e620000000800 */
[----:B------:R-:W-:Y:S02]  /*b300*/  FMUL.FTZ R101, R143, R101 ;  /* 0x000000658f657220 */ /* 0x000fe40000410000 */
[--C-:B------:R-:W-:Y:S02]  /*b310*/  FFMA.FTZ R39, R39, c[0x0][0x2d0], -R185.reuse ;  /* 0x0000b40027277a23 */ /* 0x100fe400000108b9 */
[----:B------:R-:W-:Y:S02]  /*b320*/  FMUL.FTZ R16, R143, R164 ;  /* 0x000000a48f107220 */ /* 0x000fe40000410000 */
[--C-:B------:R-:W-:Y:S02]  /*b330*/  FFMA.FTZ R48, R48, c[0x0][0x2d0], -R184.reuse ;  /* 0x0000b40030307a23 */ /* 0x100fe400000108b8 */
[----:B------:R-:W-:Y:S01]  /*b340*/  FFMA.FTZ R49, R49, c[0x0][0x2d0], -R184 ;  /* 0x0000b40031317a23 */ /* 0x000fe200000108b8 */
[----:B------:R1:W1:Y:S01]  /*b350*/  MUFU.EX2 R141, R2 ;  /* 0x00000002008d7308 */ /* 0x0002620000000800 */
[--C-:B------:R-:W-:Y:S02]  /*b360*/  FFMA.FTZ R50, R50, c[0x0][0x2d0], -R185.reuse ;  /* 0x0000b40032327a23 */ /* 0x100fe400000108b9 */
[----:B------:R-:W-:Y:S02]  /*b370*/  FFMA.FTZ R51, R51, c[0x0][0x2d0], -R185 ;  /* 0x0000b40033337a23 */ /* 0x000fe400000108b9 */
[C---:B------:R-:W-:Y:S02]  /*b380*/  FMUL.FTZ R4, R143.reuse, R152 ;  /* 0x000000988f047220 */ /* 0x040fe40000410000 */
[C---:B------:R-:W-:Y:S01]  /*b390*/  FMUL.FTZ R112, R143.reuse, R112 ;  /* 0x000000708f707220 */ /* 0x040fe20000410000 */
[----:B-1----:R-:W-:Y:S02]  /*b3a0*/  FMNMX.FTZ R0, R0, R3, !PT ;  /* 0x0000000300007209 */ /* 0x002fe40007810000 */
[----:B------:R-:W1:Y:S01]  /*b3b0*/  MUFU.EX2 R248, R17 ;  /* 0x0000001100f87308 */ /* 0x000e620000000800 */
[C---:B------:R-:W-:Y:S02]  /*b3c0*/  FMUL.FTZ R113, R143.reuse, R113 ;  /* 0x000000718f717220 */ /* 0x040fe40000410000 */
[----:B------:R-:W-:Y:S01]  /*b3d0*/  FMUL.FTZ R116, R143, R116 ;  /* 0x000000748f747220 */ /* 0x000fe20000410000 */
[----:B------:R-:W-:Y:S01]  /*b3e0*/  F2FP.PACK_AB R148, R247, R245 ;  /* 0x000000f5f794723e */ /* 0x000fe200000000ff */
[C---:B------:R-:W-:Y:S02]  /*b3f0*/  FMUL.FTZ R5, R143.reuse, R153 ;  /* 0x000000998f057220 */ /* 0x040fe40000410000 */
[C---:B------:R-:W-:Y:S02]  /*b400*/  FMUL.FTZ R117, R143.reuse, R117 ;  /* 0x000000758f757220 */ /* 0x040fe40000410000 */
[C---:B------:R-:W-:Y:S01]  /*b410*/  FMUL.FTZ R124, R143.reuse, R124 ;  /* 0x0000007c8f7c7220 */ /* 0x040fe20000410000 */
[----:B------:R1:W-:Y:S01]  /*b420*/  MUFU.EX2 R215, R6 ;  /* 0x0000000600d77308 */ /* 0x0003e20000000800 */
[C---:B------:R-:W-:Y:S02]  /*b430*/  FMUL.FTZ R125, R143.reuse, R125 ;  /* 0x0000007d8f7d7220 */ /* 0x040fe40000410000 */
[----:B------:R-:W-:Y:S02]  /*b440*/  FMUL.FTZ R128, R143, R128 ;  /* 0x000000808f807220 */ /* 0x000fe40000410000 */
[----:B------:R-:W-:Y:S02]  /*b450*/  FADD.FTZ R2, -R144, R140 ;  /* 0x0000008c90027221 */ /* 0x000fe40000010100 */
[C---:B------:R-:W-:Y:S02]  /*b460*/  FMUL.FTZ R102, R141.reuse, R102 ;  /* 0x000000668d667220 */ /* 0x040fe40000410000 */
[----:B------:R-:W-:Y:S01]  /*b470*/  FMUL.FTZ R2, R2, c[0x0][0x2d0] ;  /* 0x0000b40002027a20 */ /* 0x000fe20000410000 */
[----:B------:R-:W1:Y:S01]  /*b480*/  MUFU.EX2 R242, R7 ;  /* 0x0000000700f27308 */ /* 0x000e620000000800 */
[C---:B------:R-:W-:Y:S02]  /*b490*/  FMUL.FTZ R103, R141.reuse, R103 ;  /* 0x000000678d677220 */ /* 0x040fe40000410000 */
[----:B------:R-:W-:Y:S01]  /*b4a0*/  FMUL.FTZ R114, R141, R114 ;  /* 0x000000728d727220 */ /* 0x000fe20000410000 */
[----:B-1----:R-:W-:Y:S01]  /*b4b0*/  F2FP.PACK_AB R150, R248, R246 ;  /* 0x000000f6f896723e */ /* 0x002fe200000000ff */
[----:B------:R-:W-:Y:S02]  /*b4c0*/  FMUL.FTZ R17, R143, R165 ;  /* 0x000000a58f117220 */ /* 0x000fe40000410000 */
[C---:B------:R-:W-:Y:S02]  /*b4d0*/  FMUL.FTZ R115, R141.reuse, R115 ;  /* 0x000000738d737220 */ /* 0x040fe40000410000 */
[C---:B------:R-:W-:Y:S01]  /*b4e0*/  FMUL.FTZ R118, R141.reuse, R118 ;  /* 0x000000768d767220 */ /* 0x040fe20000410000 */
[----:B------:R1:W1:Y:S01]  /*b4f0*/  MUFU.EX2 R140, R2 ;  /* 0x00000002008c7308 */ /* 0x0002620000000800 */
[C---:B------:R-:W-:Y:S02]  /*b500*/  FMUL.FTZ R119, R141.reuse, R119 ;  /* 0x000000778d777220 */ /* 0x040fe40000410000 */
[C---:B------:R-:W-:Y:S02]  /*b510*/  FMUL.FTZ R126, R141.reuse, R126 ;  /* 0x0000007e8d7e7220 */ /* 0x040fe40000410000 */
[C---:B------:R-:W-:Y:S02]  /*b520*/  FMUL.FTZ R6, R141.reuse, R154 ;  /* 0x0000009a8d067220 */ /* 0x040fe40000410000 */
[----:B------:R-:W-:Y:S02]  /*b530*/  FMUL.FTZ R127, R141, R127 ;  /* 0x0000007f8d7f7220 */ /* 0x000fe40000410000 */
[----:B------:R-:W-:Y:S01]  /*b540*/  FMUL.FTZ R129, R143, R129 ;  /* 0x000000818f817220 */ /* 0x000fe20000410000 */
[----:B------:R1:W-:Y:S01]  /*b550*/  MUFU.EX2 R244, R18 ;  /* 0x0000001200f47308 */ /* 0x0003e20000000800 */
[C---:B------:R-:W-:Y:S02]  /*b560*/  FMUL.FTZ R130, R141.reuse, R130 ;  /* 0x000000828d827220 */ /* 0x040fe40000410000 */
[C---:B------:R-:W-:Y:S01]  /*b570*/  FMUL.FTZ R131, R141.reuse, R131 ;  /* 0x000000838d837220 */ /* 0x040fe20000410000 */
[----:B------:R-:W-:Y:S01]  /*b580*/  F2FP.PACK_AB R149, R242, R215 ;  /* 0x000000d7f295723e */ /* 0x000fe200000000ff */
[----:B------:R-:W-:Y:S02]  /*b590*/  FMUL.FTZ R7, R141, R155 ;  /* 0x0000009b8d077220 */ /* 0x000fe40000410000 */
[C---:B------:R-:W-:Y:S02]  /*b5a0*/  FMUL.FTZ R136, R143.reuse, R136 ;  /* 0x000000888f887220 */ /* 0x040fe40000410000 */
[----:B------:R-:W-:Y:S01]  /*b5b0*/  FMUL.FTZ R137, R143, R137 ;  /* 0x000000898f897220 */ /* 0x000fe20000410000 */
[----:B------:R-:W1:Y:S01]  /*b5c0*/  MUFU.EX2 R243, R19 ;  /* 0x0000001300f37308 */ /* 0x000e620000000800 */
[C---:B------:R-:W-:Y:S02]  /*b5d0*/  FMUL.FTZ R138, R141.reuse, R138 ;  /* 0x0000008a8d8a7220 */ /* 0x040fe40000410000 */
[C---:B------:R-:W-:Y:S01]  /*b5e0*/  FMUL.FTZ R139, R141.reuse, R139 ;  /* 0x0000008b8d8b7220 */ /* 0x040fe20000410000 */
[----:B-1----:R-:W1:Y:S01]  /*b5f0*/  SHFL.BFLY PT, R2, R0, 0x1, 0x1f ;  /* 0x0c201f0000027f89 */ /* 0x002e6200000e0000 */
[C---:B------:R-:W-:Y:S02]  /*b600*/  FMUL.FTZ R104, R140.reuse, R104 ;  /* 0x000000688c687220 */ /* 0x040fe40000410000 */
[C---:B------:R-:W-:Y:S02]  /*b610*/  FMUL.FTZ R105, R140.reuse, R105 ;  /* 0x000000698c697220 */ /* 0x040fe40000410000 */
[C---:B------:R-:W-:Y:S01]  /*b620*/  FMUL.FTZ R108, R140.reuse, R108 ;  /* 0x0000006c8c6c7220 */ /* 0x040fe20000410000 */
[----:B------:R-:W-:Y:S01]  /*b630*/  MUFU.EX2 R189, R36 ;  /* 0x0000002400bd7308 */ /* 0x000fe20000000800 */
[C---:B------:R-:W-:Y:S02]  /*b640*/  FMUL.FTZ R109, R140.reuse, R109 ;  /* 0x0000006d8c6d7220 */ /* 0x040fe40000410000 */
[C---:B------:R-:W-:Y:S02]  /*b650*/  FMUL.FTZ R120, R140.reuse, R120 ;  /* 0x000000788c787220 */ /* 0x040fe40000410000 */
[----:B------:R-:W-:Y:S02]  /*b660*/  FMUL.FTZ R18, R141, R166 ;  /* 0x000000a68d127220 */ /* 0x000fe40000410000 */
[C---:B------:R-:W-:Y:S02]  /*b670*/  FMUL.FTZ R121, R140.reuse, R121 ;  /* 0x000000798c797220 */ /* 0x040fe40000410000 */
[C---:B------:R-:W-:Y:S01]  /*b680*/  FMUL.FTZ R132, R140.reuse, R132 ;  /* 0x000000848c847220 */ /* 0x040fe20000410000 */
[----:B------:R-:W-:Y:S01]  /*b690*/  MUFU.EX2 R190, R37 ;  /* 0x0000002500be7308 */ /* 0x000fe20000000800 */
[----:B------:R-:W-:Y:S02]  /*b6a0*/  FMUL.FTZ R133, R140, R133 ;  /* 0x000000858c857220 */ /* 0x000fe40000410000 */
[----:B------:R-:W-:Y:S01]  /*b6b0*/  FMUL.FTZ R68, R143, R68 ;  /* 0x000000448f447220 */ /* 0x000fe20000410000 */
[----:B------:R-:W-:Y:S01]  /*b6c0*/  F2FP.PACK_AB R151, R243, R244 ;  /* 0x000000f4f397723e */ /* 0x000fe200000000ff */
[----:B------:R-:W-:Y:S02]  /*b6d0*/  FMUL.FTZ R19, R141, R167 ;  /* 0x000000a78d137220 */ /* 0x000fe40000410000 */
[----:B------:R-:W-:Y:S01]  /*b6e0*/  LDSM.16.MT88.4 R164, [R222+0x500] ;  /* 0x00050000dea4783b */ /* 0x000fe20000004200 */
[----:B-1----:R-:W-:Y:S01]  /*b6f0*/  FMNMX.FTZ R142, R2, R0, !PT ;  /* 0x00000000028e7209 */ /* 0x002fe20007810000 */
[----:B------:R-:W-:Y:S01]  /*b700*/  FMUL.FTZ R69, R143, R69 ;  /* 0x000000458f457220 */ /* 0x000fe20000410000 */
[----:B------:R-:W-:Y:S01]  /*b710*/  MUFU.EX2 R187, R38 ;  /* 0x0000002600bb7308 */ /* 0x000fe20000000800 */
[-C--:B------:R-:W-:Y:S05]  /*b720*/  HMMA.16816.F32 R4, R148, R176.reuse, R4 ;  /* 0x000000b09404723c */ /* 0x080fea0000001804 */
[----:B------:R-:W-:Y:S02]  /*b730*/  FADD.FTZ R0, -R142, R147 ;  /* 0x000000938e007221 */ /* 0x000fe40000010100 */
[----:B------:R-:W-:Y:S02]  /*b740*/  FMUL.FTZ R147, R144, c[0x0][0x2d0] ;  /* 0x0000b40090937a20 */ /* 0x000fe40000410000 */
[----:B------:R-:W-:Y:S01]  /*b750*/  FMUL.FTZ R2, R142, c[0x0][0x2d0] ;  /* 0x0000b4008e027a20 */ /* 0x000fe20000410000 */
[----:B------:R1:W-:Y:S02]  /*b760*/  MUFU.EX2 R188, R39 ;  /* 0x0000002700bc7308 */ /* 0x0003e40000000800 */
[----:B------:R-:W-:Y:S02]  /*b770*/  FMUL.FTZ R0, R0, c[0x0][0x2d0] ;  /* 0x0000b40000007a20 */ /* 0x000fe40000410000 */
[--C-:B------:R-:W-:Y:S02]  /*b780*/  FFMA.FTZ R8, R8, c[0x0][0x2d0], -R147.reuse ;  /* 0x0000b40008087a23 */ /* 0x100fe40000010893 */
[--C-:B------:R-:W-:Y:S02]  /*b790*/  FFMA.FTZ R9, R9, c[0x0][0x2d0], -R147.reuse ;  /* 0x0000b40009097a23 */ /* 0x100fe40000010893 */
[--C-:B------:R-:W-:Y:S02]  /*b7a0*/  FFMA.FTZ R12, R12, c[0x0][0x2d0], -R147.reuse ;  /* 0x0000b4000c0c7a23 */ /* 0x100fe40000010893 */
[----:B------:R-:W-:Y:S01]  /*b7b0*/  FFMA.FTZ R13, R13, c[0x0][0x2d0], -R147 ;  /* 0x0000b4000d0d7a23 */ /* 0x000fe20000010893 */
[----:B------:R-:W2:Y:S01]  /*b7c0*/  MUFU.EX2 R0, R0 ;  /* 0x0000000000007308 */ /* 0x000ea20000000800 */
[--C-:B------:R-:W-:Y:S02]  /*b7d0*/  FFMA.FTZ R10, R10, c[0x0][0x2d0], -R2.reuse ;  /* 0x0000b4000a0a7a23 */ /* 0x100fe40000010802 */
[--C-:B------:R-:W-:Y:S02]  /*b7e0*/  FFMA.FTZ R11, R11, c[0x0][0x2d0], -R2.reuse ;  /* 0x0000b4000b0b7a23 */ /* 0x100fe40000010802 */
[--C-:B------:R-:W-:Y:S02]  /*b7f0*/  FFMA.FTZ R14, R14, c[0x0][0x2d0], -R2.reuse ;  /* 0x0000b4000e0e7a23 */ /* 0x100fe40000010802 */
[----:B------:R-:W-:Y:S02]  /*b800*/  FFMA.FTZ R15, R15, c[0x0][0x2d0], -R2 ;  /* 0x0000b4000f0f7a23 */ /* 0x000fe40000010802 */
[--C-:B------:R-:W-:Y:S01]  /*b810*/  FFMA.FTZ R20, R20, c[0x0][0x2d0], -R184.reuse ;  /* 0x0000b40014147a23 */ /* 0x100fe200000108b8 */
[----:B------:R3:W-:Y:S01]  /*b820*/  MUFU.EX2 R211, R8 ;  /* 0x0000000800d37308 */ /* 0x0007e20000000800 */
[----:B------:R-:W-:Y:S02]  /*b830*/  FFMA.FTZ R21, R21, c[0x0][0x2d0], -R184 ;  /* 0x0000b40015157a23 */ /* 0x000fe400000108b8 */
[----:B------:R-:W-:Y:S01]  /*b840*/  FFMA.FTZ R22, R22, c[0x0][0x2d0], -R185 ;  /* 0x0000b40016167a23 */ /* 0x000fe200000108b9 */
[----:B-1----:R-:W-:Y:S01]  /*b850*/  LDSM.16.MT88.4 R36, [R221+0x2500] ;  /* 0x00250000dd24783b */ /* 0x002fe20000004200 */
[--C-:B------:R-:W-:Y:S02]  /*b860*/  FFMA.FTZ R40, R40, c[0x0][0x2d0], -R147.reuse ;  /* 0x0000b40028287a23 */ /* 0x100fe40000010893 */
[--C-:B------:R-:W-:Y:S02]  /*b870*/  FFMA.FTZ R41, R41, c[0x0][0x2d0], -R147.reuse ;  /* 0x0000b40029297a23 */ /* 0x100fe40000010893 */
[--C-:B------:R-:W-:Y:S01]  /*b880*/  FFMA.FTZ R42, R42, c[0x0][0x2d0], -R2.reuse ;  /* 0x0000b4002a2a7a23 */ /* 0x100fe20000010802 */
[----:B------:R-:W1:Y:S01]  /*b890*/  MUFU.EX2 R212, R9 ;  /* 0x0000000900d47308 */ /* 0x000e620000000800 */
[--C-:B------:R-:W-:Y:S02]  /*b8a0*/  FFMA.FTZ R43, R43, c[0x0][0x2d0], -R2.reuse ;  /* 0x0000b4002b2b7a23 */ /* 0x100fe40000010802 */
[--C-:B------:R-:W-:Y:S02]  /*b8b0*/  FFMA.FTZ R44, R44, c[0x0][0x2d0], -R147.reuse ;  /* 0x0000b4002c2c7a23 */ /* 0x100fe40000010893 */
[C---:B--2---:R-:W-:Y:S02]  /*b8c0*/  FMUL.FTZ R106, R0.reuse, R106 ;  /* 0x0000006a006a7220 */ /* 0x044fe40000410000 */
[C---:B------:R-:W-:Y:S02]  /*b8d0*/  FMUL.FTZ R107, R0.reuse, R107 ;  /* 0x0000006b006b7220 */ /* 0x040fe40000410000 */
[C---:B------:R-:W-:Y:S01]  /*b8e0*/  FMUL.FTZ R110, R0.reuse, R110 ;  /* 0x0000006e006e7220 */ /* 0x040fe20000410000 */
[----:B------:R2:W-:Y:S01]  /*b8f0*/  MUFU.EX2 R213, R12 ;  /* 0x0000000c00d57308 */ /* 0x0005e20000000800 */
[----:B------:R-:W-:Y:S02]  /*b900*/  FMUL.FTZ R111, R0, R111 ;  /* 0x0000006f006f7220 */ /* 0x000fe40000410000 */
[----:B------:R-:W-:Y:S02]  /*b910*/  FFMA.FTZ R45, R45, c[0x0][0x2d0], -R147 ;  /* 0x0000b4002d2d7a23 */ /* 0x000fe40000010893 */
[----:B---3--:R-:W-:Y:S02]  /*b920*/  FMUL.FTZ R8, R140, R156 ;  /* 0x0000009c8c087220 */ /* 0x008fe40000410000 */
[--C-:B------:R-:W-:Y:S02]  /*b930*/  FFMA.FTZ R46, R46, c[0x0][0x2d0], -R2.reuse ;  /* 0x0000b4002e2e7a23 */ /* 0x100fe40000010802 */
[----:B------:R-:W-:Y:S01]  /*b940*/  FFMA.FTZ R47, R47, c[0x0][0x2d0], -R2 ;  /* 0x0000b4002f2f7a23 */ /* 0x000fe20000010802 */
[----:B------:R-:W3:Y:S01]  /*b950*/  MUFU.EX2 R214, R13 ;  /* 0x0000000d00d67308 */ /* 0x000ee20000000800 */
[C---:B------:R-:W-:Y:S02]  /*b960*/  FMUL.FTZ R122, R0.reuse, R122 ;  /* 0x0000007a007a7220 */ /* 0x040fe40000410000 */
[----:B------:R-:W-:Y:S01]  /*b970*/  FMUL.FTZ R123, R0, R123 ;  /* 0x0000007b007b7220 */ /* 0x000fe20000410000 */
[----:B-1----:R-:W-:Y:S01]  /*b980*/  F2FP.PACK_AB R152, R212, R211 ;  /* 0x000000d3d498723e */ /* 0x002fe200000000ff */
[----:B------:R-:W-:Y:S02]  /*b990*/  FMUL.FTZ R9, R140, R157 ;  /* 0x0000009d8c097220 */ /* 0x000fe40000410000 */
[C---:B------:R-:W-:Y:S02]  /*b9a0*/  FMUL.FTZ R134, R0.reuse, R134 ;  /* 0x0000008600867220 */ /* 0x040fe40000410000 */
[----:B------:R-:W-:Y:S01]  /*b9b0*/  FMUL.FTZ R135, R0, R135 ;  /* 0x0000008700877220 */ /* 0x000fe20000410000 */
[----:B------:R1:W-:Y:S01]  /*b9c0*/  MUFU.EX2 R207, R10 ;  /* 0x0000000a00cf7308 */ /* 0x0003e20000000800 */
[C---:B------:R-:W-:Y:S02]  /*b9d0*/  FMUL.FTZ R70, R141.reuse, R70 ;  /* 0x000000468d467220 */ /* 0x040fe40000410000 */
[----:B------:R-:W-:Y:S02]  /*b9e0*/  FMUL.FTZ R71, R141, R71 ;  /* 0x000000478d477220 */ /* 0x000fe40000410000 */
[C---:B--2---:R-:W-:Y:S02]  /*b9f0*/  FMUL.FTZ R12, R140.reuse, R160 ;  /* 0x000000a08c0c7220 */ /* 0x044fe40000410000 */
[C---:B------:R-:W-:Y:S02]  /*ba00*/  FMUL.FTZ R72, R140.reuse, R72 ;  /* 0x000000488c487220 */ /* 0x040fe40000410000 */
[----:B------:R-:W-:Y:S01]  /*ba10*/  FMUL.FTZ R73, R140, R73 ;  /* 0x000000498c497220 */ /* 0x000fe20000410000 */
[----:B------:R-:W2:Y:S01]  /*ba20*/  MUFU.EX2 R208, R11 ;  /* 0x0000000b00d07308 */ /* 0x000ea20000000800 */
[C---:B------:R-:W-:Y:S02]  /*ba30*/  FMUL.FTZ R74, R0.reuse, R74 ;  /* 0x0000004a004a7220 */ /* 0x040fe40000410000 */
[----:B------:R-:W-:Y:S01]  /*ba40*/  FMUL.FTZ R75, R0, R75 ;  /* 0x0000004b004b7220 */ /* 0x000fe20000410000 */
[----:B---3--:R-:W-:Y:S01]  /*ba50*/  F2FP.PACK_AB R154, R214, R213 ;  /* 0x000000d5d69a723e */ /* 0x008fe200000000ff */
[C---:B------:R-:W-:Y:S02]  /*ba60*/  FMUL.FTZ R13, R140.reuse, R161 ;  /* 0x000000a18c0d7220 */ /* 0x040fe40000410000 */
[C---:B------:R-:W-:Y:S02]  /*ba70*/  FMUL.FTZ R76, R140.reuse, R76 ;  /* 0x0000004c8c4c7220 */ /* 0x040fe40000410000 */
[----:B------:R-:W-:Y:S01]  /*ba80*/  FMUL.FTZ R77, R140, R77 ;  /* 0x0000004d8c4d7220 */ /* 0x000fe20000410000 */
[----:B------:R3:W-:Y:S01]  /*ba90*/  MUFU.EX2 R209, R14 ;  /* 0x0000000e00d17308 */ /* 0x0007e20000000800 */
[C---:B------:R-:W-:Y:S02]  /*baa0*/  FMUL.FTZ R78, R0.reuse, R78 ;  /* 0x0000004e004e7220 */ /* 0x040fe40000410000 */
[C---:B------:R-:W-:Y:S02]  /*bab0*/  FMUL.FTZ R79, R0.reuse, R79 ;  /* 0x0000004f004f7220 */ /* 0x040fe40000410000 */
[----:B-1----:R-:W-:Y:S02]  /*bac0*/  FMUL.FTZ R10, R0, R158 ;  /* 0x0000009e000a7220 */ /* 0x002fe40000410000 */
[C---:B------:R-:W-:Y:S02]  /*bad0*/  FMUL.FTZ R80, R143.reuse, R80 ;  /* 0x000000508f507220 */ /* 0x040fe40000410000 */
[----:B------:R-:W-:Y:S01]  /*bae0*/  FMUL.FTZ R81, R143, R81 ;  /* 0x000000518f517220 */ /* 0x000fe20000410000 */
[----:B------:R-:W1:Y:S01]  /*baf0*/  MUFU.EX2 R210, R15 ;  /* 0x0000000f00d27308 */ /* 0x000e620000000800 */
[C---:B------:R-:W-:Y:S02]  /*bb00*/  FMUL.FTZ R82, R141.reuse, R82 ;  /* 0x000000528d527220 */ /* 0x040fe40000410000 */
[----:B------:R-:W-:Y:S01]  /*bb10*/  FMUL.FTZ R83, R141, R83 ;  /* 0x000000538d537220 */ /* 0x000fe20000410000 */
[----:B--2---:R-:W-:Y:S01]  /*bb20*/  F2FP.PACK_AB R153, R208, R207 ;  /* 0x000000cfd099723e */ /* 0x004fe200000000ff */
[C---:B------:R-:W-:Y:S02]  /*bb30*/  FMUL.FTZ R11, R0.reuse, R159 ;  /* 0x0000009f000b7220 */ /* 0x040fe40000410000 */
[----:B------:R-:W2:Y:S01]  /*bb40*/  LDSM.16.MT88.4 R156, [R221+0x1100] ;  /* 0x00110000dd9c783b */ /* 0x000ea20000004200 */
[C---:B------:R-:W-:Y:S02]  /*bb50*/  FMUL.FTZ R84, R143.reuse, R84 ;  /* 0x000000548f547220 */ /* 0x040fe40000410000 */
[----:B------:R4:W-:Y:S01]  /*bb60*/  MUFU.EX2 R206, R20 ;  /* 0x0000001400ce7308 */ /* 0x0009e20000000800 */
[----:B------:R-:W-:Y:S02]  /*bb70*/  FMUL.FTZ R85, R143, R85 ;  /* 0x000000558f557220 */ /* 0x000fe40000410000 */
[C---:B------:R-:W-:Y:S02]  /*bb80*/  FMUL.FTZ R86, R141.reuse, R86 ;  /* 0x000000568d567220 */ /* 0x040fe40000410000 */
[----:B---3--:R-:W-:Y:S02]  /*bb90*/  FMUL.FTZ R14, R0, R162 ;  /* 0x000000a2000e7220 */ /* 0x008fe40000410000 */
[----:B------:R-:W-:Y:S02]  /*bba0*/  FMUL.FTZ R87, R141, R87 ;  /* 0x000000578d577220 */ /* 0x000fe40000410000 */
[C---:B------:R-:W-:Y:S01]  /*bbb0*/  FMUL.FTZ R88, R140.reuse, R88 ;  /* 0x000000588c587220 */ /* 0x040fe20000410000 */
[----:B------:R3:W2:Y:S01]  /*bbc0*/  MUFU.EX2 R205, R21 ;  /* 0x0000001500cd7308 */ /* 0x0006a20000000800 */
[----:B------:R-:W-:Y:S02]  /*bbd0*/  FMUL.FTZ R89, R140, R89 ;  /* 0x000000598c597220 */ /* 0x000fe40000410000 */
[----:B------:R-:W-:Y:S01]  /*bbe0*/  FMUL.FTZ R90, R0, R90 ;  /* 0x0000005a005a7220 */ /* 0x000fe20000410000 */
[----:B-1----:R-:W-:Y:S01]  /*bbf0*/  F2FP.PACK_AB R155, R210, R209 ;  /* 0x000000d1d29b723e */ /* 0x002fe200000000ff */
[C---:B------:R-:W-:Y:S02]  /*bc00*/  FMUL.FTZ R15, R0.reuse, R163 ;  /* 0x000000a3000f7220 */ /* 0x040fe40000410000 */
[----:B------:R-:W1:Y:S01]  /*bc10*/  LDSM.16.MT88.4 R160, [R222+0x1100] ;  /* 0x00110000dea0783b */ /* 0x000e620000004200 */
[----:B------:R-:W-:Y:S02]  /*bc20*/  FMUL.FTZ R91, R0, R91 ;  /* 0x0000005b005b7220 */ /* 0x000fe40000410000 */
[----:B------:R-:W-:Y:S01]  /*bc30*/  MUFU.EX2 R186, R49 ;  /* 0x0000003100ba7308 */ /* 0x000fe20000000800 */
[C---:B------:R-:W-:Y:S04]  /*bc40*/  HMMA.16816.F32 R8, R152.reuse, R176, R8 ;  /* 0x000000b09808723c */ /* 0x040fe80000001808 */
[C---:B----4-:R-:W-:Y:S02]  /*bc50*/  FMUL.FTZ R20, R140.reuse, R168 ;  /* 0x000000a88c147220 */ /* 0x050fe40000410000 */
[C---:B------:R-:W-:Y:S02]  /*bc60*/  FMUL.FTZ R92, R140.reuse, R92 ;  /* 0x0000005c8c5c7220 */ /* 0x040fe40000410000 */
[-C--:B------:R-:W-:Y:S01]  /*bc70*/  HMMA.16816.F32 R12, R152, R178.reuse, R12 ;  /* 0x000000b2980c723c */ /* 0x080fe2000000180c */
[----:B------:R-:W-:Y:S03]  /*bc80*/  MUFU.EX2 R177, R43 ;  /* 0x0000002b00b17308 */ /* 0x000fe60000000800 */
[C---:B------:R-:W-:Y:S02]  /*bc90*/  FMUL.FTZ R93, R140.reuse, R93 ;  /* 0x0000005d8c5d7220 */ /* 0x040fe40000410000 */
[----:B---3--:R-:W-:Y:S02]  /*bca0*/  FMUL.FTZ R21, R140, R169 ;  /* 0x000000a98c157220 */ /* 0x008fe40000410000 */
[C---:B------:R-:W-:Y:S03]  /*bcb0*/  HMMA.16816.F32 R16, R148.reuse, R178, R16 ;  /* 0x000000b29410723c */ /* 0x040fe60000001810 */
[----:B------:R-:W-:Y:S01]  /*bcc0*/  MUFU.EX2 R179, R41 ;  /* 0x0000002900b37308 */ /* 0x000fe20000000800 */
[C---:B------:R-:W-:Y:S02]  /*bcd0*/  FMUL.FTZ R94, R0.reuse, R94 ;  /* 0x0000005e005e7220 */ /* 0x040fe40000410000 */
[C---:B------:R-:W-:Y:S02]  /*bce0*/  FMUL.FTZ R95, R0.reuse, R95 ;  /* 0x0000005f005f7220 */ /* 0x040fe40000410000 */
[-C--:B------:R-:W-:Y:S04]  /*bcf0*/  HMMA.16816.F32 R100, R148, R180.reuse, R100 ;  /* 0x000000b49464723c */ /* 0x080fe80000001864 */
[C---:B------:R-:W-:Y:S01]  /*bd00*/  FMUL.FTZ R96, R143.reuse, R96 ;  /* 0x000000608f607220 */ /* 0x040fe20000410000 */
[----:B------:R-:W-:Y:S01]  /*bd10*/  MUFU.EX2 R178, R42 ;  /* 0x0000002a00b27308 */ /* 0x000fe20000000800 */
[----:B------:R-:W-:Y:S02]  /*bd20*/  FMUL.FTZ R97, R143, R97 ;  /* 0x000000618f617220 */ /* 0x000fe40000410000 */
[C---:B------:R-:W-:Y:S04]  /*bd30*/  HMMA.16816.F32 R104, R152.reuse, R180, R104 ;  /* 0x000000b49868723c */ /* 0x040fe80000001868 */
[C---:B------:R-:W-:Y:S02]  /*bd40*/  FMUL.FTZ R98, R141.reuse, R98 ;  /* 0x000000628d627220 */ /* 0x040fe40000410000 */
[----:B------:R-:W-:Y:S01]  /*bd50*/  FMUL.FTZ R99, R141, R99 ;  /* 0x000000638d637220 */ /* 0x000fe20000410000 */
[----:B------:R-:W-:Y:S01]  /*bd60*/  MUFU.EX2 R181, R51 ;  /* 0x0000003300b57308 */ /* 0x000fe20000000800 */
[-C--:B------:R-:W-:Y:S04]  /*bd70*/  HMMA.16816.F32 R108, R152, R182.reuse, R108 ;  /* 0x000000b6986c723c */ /* 0x080fe8000000186c */
[--C-:B------:R-:W-:Y:S02]  /*bd80*/  FFMA.FTZ R3, R23, c[0x0][0x2d0], -R185.reuse ;  /* 0x0000b40017037a23 */ /* 0x100fe400000108b9 */
[----:B------:R-:W-:Y:S02]  /*bd90*/  FMUL.FTZ R23, R0, R171 ;  /* 0x000000ab00177220 */ /* 0x000fe40000410000 */
[C---:B------:R-:W-:Y:S01]  /*bda0*/  HMMA.16816.F32 R112, R148.reuse, R182, R112 ;  /* 0x000000b69470723c */ /* 0x040fe20000001870 */
[----:B------:R3:W-:Y:S03]  /*bdb0*/  MUFU.EX2 R204, R22 ;  /* 0x0000001600cc7308 */ /* 0x0007e60000000800 */
[--C-:B------:R-:W-:Y:S02]  /*bdc0*/  FFMA.FTZ R32, R32, c[0x0][0x2d0], -R184.reuse ;  /* 0x0000b40020207a23 */ /* 0x100fe400000108b8 */
[----:B------:R-:W-:Y:S02]  /*bdd0*/  FFMA.FTZ R33, R33, c[0x0][0x2d0], -R184 ;  /* 0x0000b40021217a23 */ /* 0x000fe400000108b8 */
[-C--:B--2---:R-:W-:Y:S03]  /*bde0*/  HMMA.16816.F32 R116, R148, R156.reuse, R116 ;  /* 0x0000009c9474723c */ /* 0x084fe60000001874 */
[----:B------:R-:W-:Y:S01]  /*bdf0*/  MUFU.EX2 R183, R48 ;  /* 0x0000003000b77308 */ /* 0x000fe20000000800 */
[----:B------:R-:W-:Y:S02]  /*be00*/  FFMA.FTZ R34, R34, c[0x0][0x2d0], -R185 ;  /* 0x0000b40022227a23 */ /* 0x000fe400000108b9 */
[--C-:B------:R-:W-:Y:S02]  /*be10*/  FFMA.FTZ R24, R24, c[0x0][0x2d0], -R147.reuse ;  /* 0x0000b40018187a23 */ /* 0x100fe40000010893 */
[C---:B------:R-:W-:Y:S04]  /*be20*/  HMMA.16816.F32 R120, R152.reuse, R156, R120 ;  /* 0x0000009c9878723c */ /* 0x040fe80000001878 */
[--C-:B------:R-:W-:Y:S01]  /*be30*/  FFMA.FTZ R25, R25, c[0x0][0x2d0], -R147.reuse ;  /* 0x0000b40019197a23 */ /* 0x100fe20000010893 */
[----:B------:R2:W4:Y:S01]  /*be40*/  MUFU.EX2 R203, R3 ;  /* 0x0000000300cb7308 */ /* 0x0005220000000800 */
[--C-:B------:R-:W-:Y:S02]  /*be50*/  FFMA.FTZ R26, R26, c[0x0][0x2d0], -R2.reuse ;  /* 0x0000b4001a1a7a23 */ /* 0x100fe40000010802 */
[--C-:B------:R-:W-:Y:S04]  /*be60*/  FFMA.FTZ R27, R27, c[0x0][0x2d0], -R2.reuse ;  /* 0x0000b4001b1b7a23 */ /* 0x100fe80000010802 */
[----:B---3--:R-:W-:Y:S02]  /*be70*/  FMUL.FTZ R22, R0, R170 ;  /* 0x000000aa00167220 */ /* 0x008fe40000410000 */
[--C-:B------:R-:W-:Y:S01]  /*be80*/  FFMA.FTZ R28, R28, c[0x0][0x2d0], -R147.reuse ;  /* 0x0000b4001c1c7a23 */ /* 0x100fe20000010893 */
[----:B------:R3:W-:Y:S01]  /*be90*/  MUFU.EX2 R182, R50 ;  /* 0x0000003200b67308 */ /* 0x0007e20000000800 */
[----:B------:R-:W-:Y:S02]  /*bea0*/  FFMA.FTZ R29, R29, c[0x0][0x2d0], -R147 ;  /* 0x0000b4001d1d7a23 */ /* 0x000fe40000010893 */
[--C-:B------:R-:W-:Y:S01]  /*beb0*/  FFMA.FTZ R30, R30, c[0x0][0x2d0], -R2.reuse ;  /* 0x0000b4001e1e7a23 */ /* 0x100fe20000010802 */
[-C--:B------:R-:W-:Y:S03]  /*bec0*/  HMMA.16816.F32 R20, R152, R158.reuse, R20 ;  /* 0x0000009e9814723c */ /* 0x080fe60000001814 */
[----:B------:R-:W-:Y:S02]  /*bed0*/  FFMA.FTZ R31, R31, c[0x0][0x2d0], -R2 ;  /* 0x0000b4001f1f7a23 */ /* 0x000fe40000010802 */
[--C-:B------:R-:W-:Y:S01]  /*bee0*/  FFMA.FTZ R65, R65, c[0x0][0x2d0], -R184.reuse ;  /* 0x0000b40041417a23 */ /* 0x100fe200000108b8 */
[----:B------:R4:W-:Y:S01]  /*bef0*/  MUFU.EX2 R202, R32 ;  /* 0x0000002000ca7308 */ /* 0x0009e20000000800 */
[--C-:B------:R-:W-:Y:S01]  /*bf00*/  FFMA.FTZ R67, R67, c[0x0][0x2d0], -R185.reuse ;  /* 0x0000b40043437a23 */ /* 0x100fe200000108b9 */
[C---:B------:R-:W-:Y:S01]  /*bf10*/  HMMA.16816.F32 R124, R148.reuse, R158, R124 ;  /* 0x0000009e947c723c */ /* 0x040fe2000000187c */
[----:B------:R-:W5:Y:S03]  /*bf20*/  LDSM.16.MT88.4 R156, [R221+0x2100] ;  /* 0x00210000dd9c783b */ /* 0x000f660000004200 */
[----:B--2---:R-:W-:Y:S02]  /*bf30*/  FFMA.FTZ R3, R35, c[0x0][0x2d0], -R185 ;  /* 0x0000b40023037a23 */ /* 0x004fe400000108b9 */
[----:B------:R-:W-:Y:S02]  /*bf40*/  FMUL.FTZ R35, R0, R175 ;  /* 0x000000af00237220 */ /* 0x000fe40000410000 */
[-C--:B-1----:R-:W-:Y:S01]  /*bf50*/  HMMA.16816.F32 R128, R148, R160.reuse, R128 ;  /* 0x000000a09480723c */ /* 0x082fe20000001880 */
[----:B------:R1:W2:Y:S01]  /*bf60*/  MUFU.EX2 R201, R33 ;  /* 0x0000002100c97308 */ /* 0x0002a20000000800 */
[----:B---3--:R-:W-:Y:S02]  /*bf70*/  LDSM.16.MT88.4 R48, [R222+0x2500] ;  /* 0x00250000de30783b */ /* 0x008fe40000004200 */
[--C-:B------:R-:W-:Y:S02]  /*bf80*/  FFMA.FTZ R52, R52, c[0x0][0x2d0], -R184.reuse ;  /* 0x0000b40034347a23 */ /* 0x100fe400000108b8 */
[----:B------:R-:W-:Y:S02]  /*bf90*/  FFMA.FTZ R61, R61, c[0x0][0x2d0], -R147 ;  /* 0x0000b4003d3d7a23 */ /* 0x000fe40000010893 */
[C---:B------:R-:W-:Y:S03]  /*bfa0*/  HMMA.16816.F32 R132, R152.reuse, R160, R132 ;  /* 0x000000a09884723c */ /* 0x040fe60000001884 */
[----:B------:R3:W-:Y:S01]  /*bfb0*/  MUFU.EX2 R200, R34 ;  /* 0x0000002200c87308 */ /* 0x0007e20000000800 */
[--C-:B------:R-:W-:Y:S02]  /*bfc0*/  FFMA.FTZ R53, R53, c[0x0][0x2d0], -R184.reuse ;  /* 0x0000b40035357a23 */ /* 0x100fe400000108b8 */
[----:B----4-:R-:W-:Y:S02]  /*bfd0*/  FMUL.FTZ R32, R140, R172 ;  /* 0x000000ac8c207220 */ /* 0x010fe40000410000 */
[--C-:B------:R-:W-:Y:S04]  /*bfe0*/  FFMA.FTZ R54, R54, c[0x0][0x2d0], -R185.reuse ;  /* 0x0000b40036367a23 */ /* 0x100fe800000108b9 */
[--C-:B------:R-:W-:Y:S01]  /*bff0*/  FFMA.FTZ R55, R55, c[0x0][0x2d0], -R185.reuse ;  /* 0x0000b40037377a23 */ /* 0x100fe200000108b9 */
[----:B------:R4:W-:Y:S01]  /*c000*/  MUFU.EX2 R180, R40 ;  /* 0x0000002800b47308 */ /* 0x0009e20000000800 */
[----:B------:R-:W-:Y:S02]  /*c010*/  FFMA.FTZ R64, R64, c[0x0][0x2d0], -R184 ;  /* 0x0000b40040407a23 */ /* 0x000fe400000108b8 */
[----:B------:R-:W-:Y:S02]  /*c020*/  FFMA.FTZ R66, R66, c[0x0][0x2d0], -R185 ;  /* 0x0000b40042427a23 */ /* 0x000fe400000108b9 */
[----:B-1----:R-:W-:Y:S02]  /*c030*/  FMUL.FTZ R33, R140, R173 ;  /* 0x000000ad8c217220 */ /* 0x002fe40000410000 */
[--C-:B------:R-:W-:Y:S02]  /*c040*/  FFMA.FTZ R58, R58, c[0x0][0x2d0], -R2.reuse ;  /* 0x0000b4003a3a7a23 */ /* 0x100fe40000010802 */
[--C-:B------:R-:W-:Y:S01]  /*c050*/  FFMA.FTZ R59, R59, c[0x0][0x2d0], -R2.reuse ;  /* 0x0000b4003b3b7a23 */ /* 0x100fe20000010802 */
[----:B------:R-:W-:Y:S01]  /*c060*/  MUFU.EX2 R176, R44 ;  /* 0x0000002c00b07308 */ /* 0x000fe20000000800 */
[--C-:B------:R-:W-:Y:S02]  /*c070*/  FFMA.FTZ R60, R60, c[0x0][0x2d0], -R147.reuse ;  /* 0x0000b4003c3c7a23 */ /* 0x100fe40000010893 */
[--C-:B------:R-:W-:Y:S02]  /*c080*/  FFMA.FTZ R62, R62, c[0x0][0x2d0], -R2.reuse ;  /* 0x0000b4003e3e7a23 */ /* 0x100fe40000010802 */
[----:B---3--:R-:W-:Y:S02]  /*c090*/  FMUL.FTZ R34, R0, R174 ;  /* 0x000000ae00227220 */ /* 0x008fe40000410000 */
[----:B------:R-:W-:Y:S02]  /*c0a0*/  FFMA.FTZ R2, R63, c[0x0][0x2d0], -R2 ;  /* 0x0000b4003f027a23 */ /* 0x000fe40000010802 */
[--C-:B------:R-:W-:Y:S01]  /*c0b0*/  FFMA.FTZ R57, R57, c[0x0][0x2d0], -R147.reuse ;  /* 0x0000b40039397a23 */ /* 0x100fe20000010893 */
[----:B------:R-:W-:Y:S01]  /*c0c0*/  MUFU.EX2 R65, R65 ;  /* 0x0000004100417308 */ /* 0x000fe20000000800 */
[----:B------:R-:W-:Y:S01]  /*c0d0*/  FFMA.FTZ R56, R56, c[0x0][0x2d0], -R147 ;  /* 0x0000b40038387a23 */ /* 0x000fe20000010893 */
[-C--:B------:R-:W-:Y:S01]  /*c0e0*/  HMMA.16816.F32 R32, R152, R162.reuse, R32 ;  /* 0x000000a29820723c */ /* 0x080fe20000001820 */
[----:B----4-:R-:W-:Y:S02]  /*c0f0*/  LDSM.16.MT88.4 R40, [R221+0x900] ;  /* 0x00090000dd28783b */ /* 0x010fe40000004200 */
[----:B-----5:R-:W-:Y:S01]  /*c100*/  FFMA.FTZ R0, R0, R249, R207 ;  /* 0x000000f900007223 */ /* 0x020fe200000100cf */
[----:B------:R-:W-:Y:S01]  /*c110*/  MOV R147, R142 ;  /* 0x0000008e00937202 */ /* 0x000fe20000000f00 */
[----:B------:R-:W-:Y:S02]  /*c120*/  FFMA.FTZ R143, R143, R252, R245 ;  /* 0x000000fc8f8f7223 */ /* 0x000fe400000100f5 */
[----:B------:R-:W-:Y:S01]  /*c130*/  FADD.FTZ R0, R208, R0 ;  /* 0x00000000d0007221 */ /* 0x000fe20000010000 */
[C---:B------:R-:W-:Y:S01]  /*c140*/  HMMA.16816.F32 R136, R148.reuse, R162, R136 ;  /* 0x000000a29488723c */ /* 0x040fe20000001888 */
[----:B------:R-:W-:Y:S01]  /*c150*/  MUFU.EX2 R67, R67 ;  /* 0x0000004300437308 */ /* 0x000fe20000000800 */
[----:B------:R-:W1:Y:S02]  /*c160*/  LDSM.16.MT88.4 R160, [R222+0x2100] ;  /* 0x00210000dea0783b */ /* 0x000e640000004200 */
[----:B------:R-:W-:Y:S02]  /*c170*/  FADD.FTZ R0, R209, R0 ;  /* 0x00000000d1007221 */ /* 0x000fe40000010000 */
[----:B------:R-:W-:Y:S02]  /*c180*/  FFMA.FTZ R141, R141, R251, R215 ;  /* 0x000000fb8d8d7223 */ /* 0x000fe400000100d7 */
[-C--:B------:R-:W-:Y:S03]  /*c190*/  HMMA.16816.F32 R68, R148, R156.reuse, R68 ;  /* 0x0000009c9444723c */ /* 0x080fe60000001844 */
[----:B------:R-:W-:Y:S01]  /*c1a0*/  MUFU.EX2 R61, R61 ;  /* 0x0000003d003d7308 */ /* 0x000fe20000000800 */
[----:B------:R-:W-:Y:S02]  /*c1b0*/  FADD.FTZ R0, R210, R0 ;  /* 0x00000000d2007221 */ /* 0x000fe40000010000 */
[----:B------:R-:W-:Y:S02]  /*c1c0*/  FFMA.FTZ R140, R140, R250, R211 ;  /* 0x000000fa8c8c7223 */ /* 0x000fe400000100d3 */
[C---:B------:R-:W-:Y:S05]  /*c1d0*/  HMMA.16816.F32 R72, R152.reuse, R156, R72 ;  /* 0x0000009c9848723c */ /* 0x040fea0000001848 */
[----:B------:R3:W4:Y:S03]  /*c1e0*/  MUFU.EX2 R199, R3 ;  /* 0x0000000300c77308 */ /* 0x0007260000000800 */
[-C--:B------:R-:W-:Y:S07]  /*c1f0*/  HMMA.16816.F32 R76, R152, R158.reuse, R76 ;  /* 0x0000009e984c723c */ /* 0x080fee000000184c */
[----:B------:R5:W-:Y:S01]  /*c200*/  MUFU.EX2 R198, R24 ;  /* 0x0000001800c67308 */ /* 0x000be20000000800 */
[C---:B------:R-:W-:Y:S01]  /*c210*/  HMMA.16816.F32 R80, R148.reuse, R158, R80 ;  /* 0x0000009e9450723c */ /* 0x040fe20000001850 */
[----:B------:R-:W2:Y:S08]  /*c220*/  LDSM.16.MT88.4 R156, [R221+0x500] ;  /* 0x00050000dd9c783b */ /* 0x000eb00000004200 */
[----:B------:R4:W2:Y:S01]  /*c230*/  MUFU.EX2 R197, R25 ;  /* 0x0000001900c57308 */ /* 0x0008a20000000800 */
[-C--:B-1----:R-:W-:Y:S03]  /*c240*/  HMMA.16816.F32 R84, R148, R160.reuse, R84 ;  /* 0x000000a09454723c */ /* 0x082fe60000001854 */
[----:B---3--:R-:W-:Y:S04]  /*c250*/  FADD.FTZ R3, R247, R143 ;  /* 0x0000008ff7037221 */ /* 0x008fe80000010000 */
[----:B------:R-:W-:Y:S01]  /*c260*/  FADD.FTZ R3, R246, R3 ;  /* 0x00000003f6037221 */ /* 0x000fe20000010000 */
[C---:B------:R-:W-:Y:S01]  /*c270*/  HMMA.16816.F32 R88, R152.reuse, R160, R88 ;  /* 0x000000a09858723c */ /* 0x040fe20000001858 */
[----:B------:R2:W-:Y:S03]  /*c280*/  MUFU.EX2 R196, R26 ;  /* 0x0000001a00c47308 */ /* 0x0005e60000000800 */
[----:B------:R-:W-:Y:S01]  /*c290*/  FADD.FTZ R3, R248, R3 ;  /* 0x00000003f8037221 */ /* 0x000fe20000010000 */
[----:B-----5:R-:W-:Y:S03]  /*c2a0*/  F2FP.PACK_AB R24, R205, R206 ;  /* 0x000000cecd18723e */ /* 0x020fe600000000ff */
[-C--:B------:R-:W-:Y:S01]  /*c2b0*/  HMMA.16816.F32 R92, R152, R162.reuse, R92 ;  /* 0x000000a2985c723c */ /* 0x080fe2000000185c */
[----:B------:R-:W-:Y:S02]  /*c2c0*/  LDSM.16.MT88.4 R152, [R222+0x1500] ;  /* 0x00150000de98783b */ /* 0x000fe40000004200 */
[----:B------:R1:W3:Y:S01]  /*c2d0*/  MUFU.EX2 R195, R27 ;  /* 0x0000001b00c37308 */ /* 0x0002e20000000800 */
[----:B------:R-:W-:Y:S01]  /*c2e0*/  FADD.FTZ R3, R206, R3 ;  /* 0x00000003ce037221 */ /* 0x000fe20000010000 */
[----:B----4-:R-:W-:Y:S03]  /*c2f0*/  F2FP.PACK_AB R25, R203, R204 ;  /* 0x000000cccb19723e */ /* 0x010fe600000000ff */
[----:B------:R-:W-:Y:S01]  /*c300*/  HMMA.16816.F32 R96, R148, R162, R96 ;  /* 0x000000a29460723c */ /* 0x000fe20000001860 */
[----:B------:R-:W4:Y:S03]  /*c310*/  LDSM.16.MT88.4 R148, [R221+0x1500] ;  /* 0x00150000dd94783b */ /* 0x000f260000004200 */
[----:B------:R-:W-:Y:S01]  /*c320*/  FADD.FTZ R3, R205, R3 ;  /* 0x00000003cd037221 */ /* 0x000fe20000010000 */
[----:B------:R5:W-:Y:S01]  /*c330*/  MUFU.EX2 R194, R28 ;  /* 0x0000001c00c27308 */ /* 0x000be20000000800 */
[----:B--2---:R-:W-:Y:S09]  /*c340*/  F2FP.PACK_AB R26, R201, R202 ;  /* 0x000000cac91a723e */ /* 0x004ff200000000ff */
[----:B------:R3:W2:Y:S01]  /*c350*/  MUFU.EX2 R193, R29 ;  /* 0x0000001d00c17308 */ /* 0x0006a20000000800 */
[----:B-1----:R-:W-:Y:S09]  /*c360*/  F2FP.PACK_AB R27, R199, R200 ;  /* 0x000000c8c71b723e */ /* 0x002ff200000000ff */
[----:B------:R2:W-:Y:S01]  /*c370*/  MUFU.EX2 R192, R30 ;  /* 0x0000001e00c07308 */ /* 0x0005e20000000800 */
[-C--:B------:R-:W-:Y:S05]  /*c380*/  HMMA.16816.F32 R4, R24, R156.reuse, R4 ;  /* 0x0000009c1804723c */ /* 0x080fea0000001804 */
[----:B-----5:R-:W-:Y:S04]  /*c390*/  F2FP.PACK_AB R28, R197, R198 ;  /* 0x000000c6c51c723e */ /* 0x020fe800000000ff */
[----:B------:R-:W1:Y:S03]  /*c3a0*/  MUFU.EX2 R191, R31 ;  /* 0x0000001f00bf7308 */ /* 0x000e660000000800 */
[----:B---3--:R-:W-:Y:S07]  /*c3b0*/  F2FP.PACK_AB R29, R195, R196 ;  /* 0x000000c4c31d723e */ /* 0x008fee00000000ff */
[----:B------:R-:W-:Y:S01]  /*c3c0*/  MUFU.EX2 R53, R53 ;  /* 0x0000003500357308 */ /* 0x000fe20000000800 */
[----:B--2---:R-:W-:Y:S09]  /*c3d0*/  F2FP.PACK_AB R30, R193, R194 ;  /* 0x000000c2c11e723e */ /* 0x004ff200000000ff */
[----:B------:R-:W-:Y:S01]  /*c3e0*/  MUFU.EX2 R54, R54 ;  /* 0x0000003600367308 */ /* 0x000fe20000000800 */
[----:B-1----:R-:W-:Y:S09]  /*c3f0*/  F2FP.PACK_AB R31, R191, R192 ;  /* 0x000000c0bf1f723e */ /* 0x002ff200000000ff */
[----:B------:R-:W-:Y:S01]  /*c400*/  MUFU.EX2 R55, R55 ;  /* 0x0000003700377308 */ /* 0x000fe20000000800 */
[C---:B------:R-:W-:Y:S08]  /*c410*/  HMMA.16816.F32 R8, R28.reuse, R156, R8 ;  /* 0x0000009c1c08723c */ /* 0x040ff00000001808 */
[-C--:B------:R-:W-:Y:S01]  /*c420*/  HMMA.16816.F32 R12, R28, R158.reuse, R12 ;  /* 0x0000009e1c0c723c */ /* 0x080fe2000000180c */
[----:B------:R-:W-:Y:S07]  /*c430*/  MUFU.EX2 R64, R64 ;  /* 0x0000004000407308 */ /* 0x000fee0000000800 */
[C---:B------:R-:W-:Y:S03]  /*c440*/  HMMA.16816.F32 R16, R24.reuse, R158, R16 ;  /* 0x0000009e1810723c */ /* 0x040fe60000001810 */
[----:B------:R-:W-:Y:S05]  /*c450*/  MUFU.EX2 R66, R66 ;  /* 0x0000004200427308 */ /* 0x000fea0000000800 */
[-C--:B------:R-:W-:Y:S05]  /*c460*/  HMMA.16816.F32 R100, R24, R164.reuse, R100 ;  /* 0x000000a41864723c */ /* 0x080fea0000001864 */
[----:B------:R-:W-:Y:S03]  /*c470*/  MUFU.EX2 R60, R60 ;  /* 0x0000003c003c7308 */ /* 0x000fe60000000800 */
[C---:B------:R-:W-:Y:S07]  /*c480*/  HMMA.16816.F32 R104, R28.reuse, R164, R104 ;  /* 0x000000a41c68723c */ /* 0x040fee0000001868 */
[----:B------:R-:W-:Y:S01]  /*c490*/  MUFU.EX2 R62, R62 ;  /* 0x0000003e003e7308 */ /* 0x000fe20000000800 */
[-C--:B------:R-:W-:Y:S08]  /*c4a0*/  HMMA.16816.F32 R108, R28, R166.reuse, R108 ;  /* 0x000000a61c6c723c */ /* 0x080ff0000000186c */
[C---:B------:R-:W-:Y:S01]  /*c4b0*/  HMMA.16816.F32 R112, R24.reuse, R166, R112 ;  /* 0x000000a61870723c */ /* 0x040fe20000001870 */
[----:B------:R-:W-:Y:S01]  /*c4c0*/  LDSM.16.MT88.4 R164, [R221+0xd00] ;  /* 0x000d0000dda4783b */ /* 0x000fe20000004200 */
[----:B------:R-:W-:Y:S06]  /*c4d0*/  MUFU.EX2 R57, R57 ;  /* 0x0000003900397308 */ /* 0x000fec0000000800 */
[-C--:B----4-:R-:W-:Y:S04]  /*c4e0*/  HMMA.16816.F32 R116, R24, R148.reuse, R116 ;  /* 0x000000941874723c */ /* 0x090fe80000001874 */
[----:B------:R-:W-:Y:S04]  /*c4f0*/  MUFU.EX2 R58, R58 ;  /* 0x0000003a003a7308 */ /* 0x000fe80000000800 */
[C---:B------:R-:W-:Y:S06]  /*c500*/  HMMA.16816.F32 R120, R28.reuse, R148, R120 ;  /* 0x000000941c78723c */ /* 0x040fec0000001878 */
[----:B------:R-:W-:Y:S02]  /*c510*/  MUFU.EX2 R149, R47 ;  /* 0x0000002f00957308 */ /* 0x000fe40000000800 */
[-C--:B------:R-:W-:Y:S08]  /*c520*/  HMMA.16816.F32 R20, R28, R150.reuse, R20 ;  /* 0x000000961c14723c */ /* 0x080ff00000001814 */
[C---:B------:R-:W-:Y:S01]  /*c530*/  HMMA.16816.F32 R124, R24.reuse, R150, R124 ;  /* 0x00000096187c723c */ /* 0x040fe2000000187c */
[----:B------:R-:W1:Y:S07]  /*c540*/  MUFU.EX2 R151, R45 ;  /* 0x0000002d00977308 */ /* 0x000e6e0000000800 */
[-C--:B------:R-:W-:Y:S03]  /*c550*/  HMMA.16816.F32 R128, R24, R152.reuse, R128 ;  /* 0x000000981880723c */ /* 0x080fe60000001880 */
[----:B------:R2:W3:Y:S05]  /*c560*/  MUFU.EX2 R150, R46 ;  /* 0x0000002e00967308 */ /* 0x0004ea0000000800 */
[C---:B------:R-:W-:Y:S05]  /*c570*/  HMMA.16816.F32 R132, R28.reuse, R152, R132 ;  /* 0x000000981c84723c */ /* 0x040fea0000001884 */
[----:B------:R-:W-:Y:S03]  /*c580*/  MUFU.EX2 R148, R52 ;  /* 0x0000003400947308 */ /* 0x000fe60000000800 */
[-C--:B------:R-:W-:Y:S07]  /*c590*/  HMMA.16816.F32 R32, R28, R154.reuse, R32 ;  /* 0x0000009a1c20723c */ /* 0x080fee0000001820 */
[----:B------:R4:W-:Y:S01]  /*c5a0*/  MUFU.EX2 R52, R2 ;  /* 0x0000000200347308 */ /* 0x0009e20000000800 */
[C---:B------:R-:W-:Y:S01]  /*c5b0*/  HMMA.16816.F32 R136, R24.reuse, R154, R136 ;  /* 0x0000009a1888723c */ /* 0x040fe20000001888 */
[----:B--2---:R-:W-:Y:S07]  /*c5c0*/  LDSM.16.MT88.4 R44, [R221+0x1900] ;  /* 0x00190000dd2c783b */ /* 0x004fee0000004200 */
[-C--:B------:R-:W-:Y:S01]  /*c5d0*/  HMMA.16816.F32 R68, R24, R36.reuse, R68 ;  /* 0x000000241844723c */ /* 0x080fe20000001844 */
[----:B------:R-:W-:Y:S07]  /*c5e0*/  MUFU.EX2 R59, R59 ;  /* 0x0000003b003b7308 */ /* 0x000fee0000000800 */
[C---:B------:R-:W-:Y:S03]  /*c5f0*/  HMMA.16816.F32 R72, R28.reuse, R36, R72 ;  /* 0x000000241c48723c */ /* 0x040fe60000001848 */
[----:B------:R-:W2:Y:S01]  /*c600*/  MUFU.EX2 R56, R56 ;  /* 0x0000003800387308 */ /* 0x000ea20000000800 */
[----:B----4-:R-:W-:Y:S04]  /*c610*/  FADD.FTZ R2, R242, R141 ;  /* 0x0000008df2027221 */ /* 0x010fe80000010000 */
[-C--:B------:R-:W-:Y:S04]  /*c620*/  HMMA.16816.F32 R76, R28, R38.reuse, R76 ;  /* 0x000000261c4c723c */ /* 0x080fe8000000184c */
[----:B------:R-:W-:Y:S04]  /*c630*/  FADD.FTZ R2, R244, R2 ;  /* 0x00000002f4027221 */ /* 0x000fe80000010000 */
[C---:B------:R-:W-:Y:S01]  /*c640*/  HMMA.16816.F32 R80, R24.reuse, R38, R80 ;  /* 0x000000261850723c */ /* 0x040fe20000001850 */
[----:B------:R-:W4:Y:S03]  /*c650*/  LDSM.16.MT88.4 R36, [R222+0x900] ;  /* 0x00090000de24783b */ /* 0x000f260000004200 */
[----:B------:R-:W-:Y:S04]  /*c660*/  FADD.FTZ R2, R243, R2 ;  /* 0x00000002f3027221 */ /* 0x000fe80000010000 */
[-C--:B------:R-:W-:Y:S04]  /*c670*/  HMMA.16816.F32 R84, R24, R48.reuse, R84 ;  /* 0x000000301854723c */ /* 0x080fe80000001854 */
[----:B------:R-:W-:Y:S04]  /*c680*/  FADD.FTZ R2, R204, R2 ;  /* 0x00000002cc027221 */ /* 0x000fe80000010000 */
[C---:B------:R-:W-:Y:S04]  /*c690*/  HMMA.16816.F32 R88, R28.reuse, R48, R88 ;  /* 0x000000301c58723c */ /* 0x040fe80000001858 */
[----:B------:R-:W-:Y:S04]  /*c6a0*/  FADD.FTZ R2, R203, R2 ;  /* 0x00000002cb027221 */ /* 0x000fe80000010000 */
[-C--:B------:R-:W-:Y:S07]  /*c6b0*/  HMMA.16816.F32 R92, R28, R50.reuse, R92 ;  /* 0x000000321c5c723c */ /* 0x080fee000000185c */
[----:B------:R-:W-:Y:S01]  /*c6c0*/  F2FP.PACK_AB R28, R179, R180 ;  /* 0x000000b4b31c723e */ /* 0x000fe200000000ff */
[----:B------:R-:W-:Y:S01]  /*c6d0*/  HMMA.16816.F32 R96, R24, R50, R96 ;  /* 0x000000321860723c */ /* 0x000fe20000001860 */
[----:B------:R-:W-:Y:S03]  /*c6e0*/  LDSM.16.MT88.4 R48, [R222+0x1d00] ;  /* 0x001d0000de30783b */ /* 0x000fe60000004200 */
[----:B------:R-:W-:Y:S02]  /*c6f0*/  F2FP.PACK_AB R29, R177, R178 ;  /* 0x000000b2b11d723e */ /* 0x000fe400000000ff */
[----:B-1----:R-:W-:Y:S02]  /*c700*/  F2FP.PACK_AB R30, R151, R176 ;  /* 0x000000b0971e723e */ /* 0x002fe400000000ff */
[----:B------:R-:W-:Y:S04]  /*c710*/  F2FP.PACK_AB R24, R190, R189 ;  /* 0x000000bdbe18723e */ /* 0x000fe800000000ff */
[----:B------:R-:W-:Y:S02]  /*c720*/  F2FP.PACK_AB R25, R188, R187 ;  /* 0x000000bbbc19723e */ /* 0x000fe400000000ff */
[----:B------:R-:W-:Y:S02]  /*c730*/  F2FP.PACK_AB R26, R186, R183 ;  /* 0x000000b7ba1a723e */ /* 0x000fe400000000ff */
[----:B------:R-:W-:Y:S02]  /*c740*/  F2FP.PACK_AB R27, R181, R182 ;  /* 0x000000b6b51b723e */ /* 0x000fe400000000ff */
[----:B---3--:R-:W-:Y:S05]  /*c750*/  F2FP.PACK_AB R31, R149, R150 ;  /* 0x00000096951f723e */ /* 0x008fea00000000ff */
[-C--:B------:R-:W-:Y:S08]  /*c760*/  HMMA.16816.F32 R4, R24, R40.reuse, R4 ;  /* 0x000000281804723c */ /* 0x080ff00000001804 */
[C---:B------:R-:W-:Y:S08]  /*c770*/  HMMA.16816.F32 R8, R28.reuse, R40, R8 ;  /* 0x000000281c08723c */ /* 0x040ff00000001808 */
[-C--:B------:R-:W-:Y:S08]  /*c780*/  HMMA.16816.F32 R12, R28, R42.reuse, R12 ;  /* 0x0000002a1c0c723c */ /* 0x080ff0000000180c */
[C---:B------:R-:W-:Y:S01]  /*c790*/  HMMA.16816.F32 R16, R24.reuse, R42, R16 ;  /* 0x0000002a1810723c */ /* 0x040fe20000001810 */
[----:B------:R-:W1:Y:S07]  /*c7a0*/  LDSM.16.MT88.4 R40, [R222+0x1900] ;  /* 0x00190000de28783b */ /* 0x000e6e0000004200 */
[-C--:B----4-:R-:W-:Y:S08]  /*c7b0*/  HMMA.16816.F32 R100, R24, R36.reuse, R100 ;  /* 0x000000241864723c */ /* 0x090ff00000001864 */
[C---:B------:R-:W-:Y:S08]  /*c7c0*/  HMMA.16816.F32 R104, R28.reuse, R36, R104 ;  /* 0x000000241c68723c */ /* 0x040ff00000001868 */
[-C--:B------:R-:W-:Y:S08]  /*c7d0*/  HMMA.16816.F32 R108, R28, R38.reuse, R108 ;  /* 0x000000261c6c723c */ /* 0x080ff0000000186c */
[C---:B------:R-:W-:Y:S01]  /*c7e0*/  HMMA.16816.F32 R112, R24.reuse, R38, R112 ;  /* 0x000000261870723c */ /* 0x040fe20000001870 */
[----:B------:R-:W3:Y:S07]  /*c7f0*/  LDSM.16.MT88.4 R36, [R221+0x2900] ;  /* 0x00290000dd24783b */ /* 0x000eee0000004200 */
[-C--:B------:R-:W-:Y:S08]  /*c800*/  HMMA.16816.F32 R116, R24, R44.reuse, R116 ;  /* 0x0000002c1874723c */ /* 0x080ff00000001874 */
[C---:B------:R-:W-:Y:S08]  /*c810*/  HMMA.16816.F32 R120, R28.reuse, R44, R120 ;  /* 0x0000002c1c78723c */ /* 0x040ff00000001878 */
[-C--:B------:R-:W-:Y:S08]  /*c820*/  HMMA.16816.F32 R20, R28, R46.reuse, R20 ;  /* 0x0000002e1c14723c */ /* 0x080ff00000001814 */
[C---:B------:R-:W-:Y:S01]  /*c830*/  HMMA.16816.F32 R124, R24.reuse, R46, R124 ;  /* 0x0000002e187c723c */ /* 0x040fe2000000187c */
[----:B------:R-:W4:Y:S07]  /*c840*/  LDSM.16.MT88.4 R44, [R222+0x2900] ;  /* 0x00290000de2c783b */ /* 0x000f2e0000004200 */
[-C--:B-1----:R-:W-:Y:S08]  /*c850*/  HMMA.16816.F32 R128, R24, R40.reuse, R128 ;  /* 0x000000281880723c */ /* 0x082ff00000001880 */
[C---:B------:R-:W-:Y:S08]  /*c860*/  HMMA.16816.F32 R132, R28.reuse, R40, R132 ;  /* 0x000000281c84723c */ /* 0x040ff00000001884 */
[-C--:B------:R-:W-:Y:S08]  /*c870*/  HMMA.16816.F32 R32, R28, R42.reuse, R32 ;  /* 0x0000002a1c20723c */ /* 0x080ff00000001820 */
[C---:B------:R-:W-:Y:S01]  /*c880*/  HMMA.16816.F32 R136, R24.reuse, R42, R136 ;  /* 0x0000002a1888723c */ /* 0x040fe20000001888 */
[----:B------:R-:W-:Y:S07]  /*c890*/  LDSM.16.MT88.4 R40, [R221+0x1d00] ;  /* 0x001d0000dd28783b */ /* 0x000fee0000004200 */
[-C--:B---3--:R-:W-:Y:S08]  /*c8a0*/  HMMA.16816.F32 R68, R24, R36.reuse, R68 ;  /* 0x000000241844723c */ /* 0x088ff00000001844 */
[C---:B------:R-:W-:Y:S08]  /*c8b0*/  HMMA.16816.F32 R72, R28.reuse, R36, R72 ;  /* 0x000000241c48723c */ /* 0x040ff00000001848 */
[-C--:B------:R-:W-:Y:S08]  /*c8c0*/  HMMA.16816.F32 R76, R28, R38.reuse, R76 ;  /* 0x000000261c4c723c */ /* 0x080ff0000000184c */
[C---:B------:R-:W-:Y:S01]  /*c8d0*/  HMMA.16816.F32 R80, R24.reuse, R38, R80 ;  /* 0x000000261850723c */ /* 0x040fe20000001850 */
[----:B------:R-:W1:Y:S07]  /*c8e0*/  LDSM.16.MT88.4 R36, [R222+0xd00] ;  /* 0x000d0000de24783b */ /* 0x000e6e0000004200 */
[-C--:B----4-:R-:W-:Y:S08]  /*c8f0*/  HMMA.16816.F32 R84, R24, R44.reuse, R84 ;  /* 0x0000002c1854723c */ /* 0x090ff00000001854 */
[C---:B------:R-:W-:Y:S08]  /*c900*/  HMMA.16816.F32 R88, R28.reuse, R44, R88 ;  /* 0x0000002c1c58723c */ /* 0x040ff00000001858 */
[-C--:B------:R-:W-:Y:S07]  /*c910*/  HMMA.16816.F32 R92, R28, R46.reuse, R92 ;  /* 0x0000002e1c5c723c */ /* 0x080fee000000185c */
[----:B--2---:R-:W-:Y:S01]  /*c920*/  F2FP.PACK_AB R28, R57, R56 ;  /* 0x00000038391c723e */ /* 0x004fe200000000ff */
        /* <DEDUP_REMOVED lines=15> */
[----:B------:R-:W-:Y:S01]  /*ca20*/  FADD.FTZ R9, R212, R140 ;  /* 0x0000008cd4097221 */ /* 0x000fe20000010000 */
[----:B------:R-:W-:Y:S01]  /*ca30*/  MOV R140, R144 ;  /* 0x00000090008c7202 */ /* 0x000fe20000000f00 */
[C---:B------:R-:W-:Y:S04]  /*ca40*/  HMMA.16816.F32 R164, R24.reuse, R166, R16 ;  /* 0x000000a618a4723c */ /* 0x040fe80000001810 */
[----:B------:R-:W-:Y:S02]  /*ca50*/  FADD.FTZ R11, R195, R8 ;  /* 0x00000008c30b7221 */ /* 0x000fe40000010000 */
[----:B------:R-:W-:Y:S02]  /*ca60*/  FADD.FTZ R9, R213, R9 ;  /* 0x00000009d5097221 */ /* 0x000fe40000010000 */
[-C--:B-1----:R-:W-:Y:S04]  /*ca70*/  HMMA.16816.F32 R100, R24, R36.reuse, R100 ;  /* 0x000000241864723c */ /* 0x082fe80000001864 */
[----:B------:R-:W-:Y:S02]  /*ca80*/  FADD.FTZ R3, R192, R11 ;  /* 0x0000000bc0037221 */ /* 0x000fe40000010000 */
[----:B------:R-:W-:Y:S02]  /*ca90*/  FADD.FTZ R9, R214, R9 ;  /* 0x00000009d6097221 */ /* 0x000fe40000010000 */
        /* <DEDUP_REMOVED lines=36> */
[----:B------:R-:W-:Y:S04]  /*cce0*/  FADD.FTZ R3, R53, R3 ;  /* 0x0000000335037221 */ /* 0x000fe80000010000 */
[-C--:B------:R-:W-:Y:S04]  /*ccf0*/  HMMA.16816.F32 R76, R28, R46.reuse, R76 ;  /* 0x0000002e1c4c723c */ /* 0x080fe8000000184c */
[----:B------:R-:W-:Y:S04]  /*cd00*/  FADD.FTZ R3, R64, R3 ;  /* 0x0000000340037221 */ /* 0x000fe80000010000 */
[C---:B------:R-:W-:Y:S04]  /*cd10*/  HMMA.16816.F32 R80, R24.reuse, R46, R80 ;  /* 0x0000002e1850723c */ /* 0x040fe80000001850 */
[----:B------:R-:W-:Y:S04]  /*cd20*/  FADD.FTZ R3, R65, R3 ;  /* 0x0000000341037221 */ /* 0x000fe80000010000 */
[-C--:B---3--:R-:W-:Y:S01]  /*cd30*/  HMMA.16816.F32 R84, R24, R4.reuse, R84 ;  /* 0x000000041854723c */ /* 0x088fe20000001854 */
[----:B------:R1:W-:Y:S07]  /*cd40*/  STL [R1+0x24], R3 ;  /* 0x0000240301007387 */ /* 0x0003ee0000100800 */
        /* <DEDUP_REMOVED lines=14> */
[----:B-1----:R-:W-:Y:S02]  /*ce30*/  FADD.FTZ R3, R61, R4 ;  /* 0x000000043d037221 */ /* 0x002fe40000010000 */
[----:B------:R-:W-:Y:S01]  /*ce40*/  FADD.FTZ R2, R62, R0 ;  /* 0x000000003e027221 */ /* 0x000fe20000010000 */
[----:B------:R-:W-:Y:S01]  /*ce50*/  STL [R1+0x28], R5 ;  /* 0x0000280501007387 */ /* 0x000fe20000100800 */
[----:B------:R-:W-:Y:S02]  /*ce60*/  IADD3 R0, R216, -0x1, RZ ;  /* 0xffffffffd8007810 */ /* 0x000fe40007ffe0ff */
[----:B------:R-:W-:Y:S01]  /*ce70*/  FADD.FTZ R2, R52, R2 ;  /* 0x0000000234027221 */ /* 0x000fe20000010000 */
[----:B------:R1:W-:Y:S01]  /*ce80*/  STL [R1+0x2c], R3 ;  /* 0x00002c0301007387 */ /* 0x0003e20000100800 */
[----:B------:R-:W-:Y:S02]  /*ce90*/  MOV R216, R0 ;  /* 0x0000000000d87202 */ /* 0x000fe40000000f00 */
[----:B------:R-:W-:Y:S01]  /*cea0*/  MOV R0, R146 ;  /* 0x0000009200007202 */ /* 0x000fe20000000f00 */
[----:B------:R2:W-:Y:S01]  /*ceb0*/  STL [R1+0x30], R2 ;  /* 0x0000300201007387 */ /* 0x0005e20000100800 */
[----:B-1----:R-:W-:Y:S01]  /*cec0*/  MOV R3, R145 ;  /* 0x0000009100037202 */ /* 0x002fe20000000f00 */
[----:B--2---:R-:W-:-:S05]  /*ced0*/  @P0 BRA `(.L_x_719) ;  /* 0xffffd25000000947 */ /* 0x004fca000383ffff */
.L_x_718:
[----:B-1----:R-:W2:Y:S04]  /*cee0*/  LDL.LU R5, [R1+0x24] ;  /* 0x0000240001057983 */ /* 0x002ea80000300800 */
[----:B------:R-:W3:Y:S04]  /*cef0*/  LDL.LU R9, [R1+0x28] ;  /* 0x0000280001097983 */ /* 0x000ee80000300800 */
        /* <DEDUP_REMOVED lines=9> */
[----:B----4-:R-:W3:Y:S01]  /*cf90*/  SHFL.BFLY PT, R6, R7, 0x2, 0x1f ;  /* 0x0c401f0007067f89 */ /* 0x010ee200000e0000 */
[----:B-1----:R-:W-:-:S03]  /*cfa0*/  FADD.FTZ R4, R4, R5 ;  /* 0x0000000504047221 */ /* 0x002fc60000010000 */
[----:B-----5:R-:W1:Y:S01]  /*cfb0*/  SHFL.BFLY PT, R5, R2, 0x2, 0x1f ;  /* 0x0c401f0002057f89 */ /* 0x020e6200000e0000 */
[----:B--2---:R-:W-:-:S03]  /*cfc0*/  FADD.FTZ R8, R8, R9 ;  /* 0x0000000908087221 */ /* 0x004fc60000010000 */
[----:B------:R-:W2:Y:S01]  /*cfd0*/  SHFL.BFLY PT, R0, R4, 0x1, 0x1f ;  /* 0x0c201f0004007f89 */ /* 0x000ea200000e0000 */
[----:B---3--:R-:W-:-:S03]  /*cfe0*/  FADD.FTZ R6, R6, R7 ;  /* 0x0000000706067221 */ /* 0x008fc60000010000 */
[----:B------:R-:W3:Y:S01]  /*cff0*/  SHFL.BFLY PT, R3, R8, 0x1, 0x1f ;  /* 0x0c201f0008037f89 */ /* 0x000ee200000e0000 */
[----:B-1----:R-:W-:-:S03]  /*d000*/  FADD.FTZ R5, R5, R2 ;  /* 0x0000000205057221 */ /* 0x002fc60000010000 */
[----:B------:R-:W1:Y:S01]  /*d010*/  SHFL.BFLY PT, R2, R6, 0x1, 0x1f ;  /* 0x0c201f0006027f89 */ /* 0x000e6200000e0000 */
[----:B--2---:R-:W-:Y:S01]  /*d020*/  FADD.FTZ R4, R4, R0 ;  /* 0x0000000004047221 */ /* 0x004fe20000010000 */
[----:B------:R-:W-:Y:S02]  /*d030*/  MOV R0, RZ ;  /* 0x000000ff00007202 */ /* 0x000fe40000000f00 */
[----:B------:R-:W2:Y:S01]  /*d040*/  SHFL.BFLY PT, R7, R5, 0x1, 0x1f ;  /* 0x0c201f0005077f89 */ /* 0x000ea200000e0000 */
[----:B---3--:R-:W-:Y:S01]  /*d050*/  FADD.FTZ R8, R8, R3 ;  /* 0x0000000308087221 */ /* 0x008fe20000010000 */
[----:B------:R-:W-:Y:S02]  /*d060*/  FSETP.NE.FTZ.AND P3, PT, R4, RZ, PT ;  /* 0x000000ff0400720b */ /* 0x000fe40003f75000 */
[----:B------:R-:W-:Y:S02]  /*d070*/  MOV R3, RZ ;  /* 0x000000ff00037202 */ /* 0x000fe40000000f00 */
[----:B------:R-:W-:-:S09]  /*d080*/  FSETP.NE.FTZ.AND P2, PT, R8, RZ, PT ;  /* 0x000000ff0800720b */ /* 0x000fd20003f55000 */
[----:B------:R-:W3:Y:S01]  /*d090*/  @P3 MUFU.RCP R0, R4 ;  /* 0x0000000400003308 */ /* 0x000ee20000001000 */
[----:B-1----:R-:W-:Y:S01]  /*d0a0*/  FADD.FTZ R6, R6, R2 ;  /* 0x0000000206067221 */ /* 0x002fe20000010000 */
[----:B------:R-:W-:Y:S01]  /*d0b0*/  MOV R2, RZ ;  /* 0x000000ff00027202 */ /* 0x000fe20000000f00 */
[----:B--2---:R-:W-:-:S03]  /*d0c0*/  FADD.FTZ R5, R7, R5 ;  /* 0x0000000507057221 */ /* 0x004fc60000010000 */
[----:B------:R-:W-:Y:S02]  /*d0d0*/  FSETP.NE.FTZ.AND P1, PT, R6, RZ, PT ;  /* 0x000000ff0600720b */ /* 0x000fe40003f35000 */
[----:B------:R-:W-:Y:S01]  /*d0e0*/  @P2 MUFU.RCP R3, R8 ;  /* 0x0000000800032308 */ /* 0x000fe20000001000 */
[----:B------:R-:W-:Y:S01]  /*d0f0*/  FSETP.NE.FTZ.AND P0, PT, R5, RZ, PT ;  /* 0x000000ff0500720b */ /* 0x000fe20003f15000 */
[C---:B---3--:R-:W-:Y:S02]  /*d100*/  FMUL.FTZ R152, R0.reuse, R152 ;  /* 0x0000009800987220 */ /* 0x048fe40000410000 */
[----:B------:R-:W-:-:S04]  /*d110*/  FMUL.FTZ R45, R0, R153 ;  /* 0x00000099002d7220 */ /* 0x000fc80000410000 */
[----:B------:R-:W-:Y:S01]  /*d120*/  @P3 MUFU.LG2 R10, R4 ;  /* 0x00000004000a3308 */ /* 0x000fe20000000c00 */
[C---:B------:R-:W-:Y:S02]  /*d130*/  FMUL.FTZ R164, R0.reuse, R164 ;  /* 0x000000a400a47220 */ /* 0x040fe40000410000 */
[C---:B------:R-:W-:Y:S02]  /*d140*/  FMUL.FTZ R43, R0.reuse, R165 ;  /* 0x000000a5002b7220 */ /* 0x040fe40000410000 */
[C---:B------:R-:W-:Y:S02]  /*d150*/  FMUL.FTZ R100, R0.reuse, R100 ;  /* 0x0000006400647220 */ /* 0x040fe40000410000 */
[C---:B------:R-:W-:Y:S01]  /*d160*/  FMUL.FTZ R41, R0.reuse, R101 ;  /* 0x0000006500297220 */ /* 0x040fe20000410000 */
[----:B------:R-:W1:Y:S01]  /*d170*/  @P1 MUFU.RCP R2, R6 ;  /* 0x0000000600021308 */ /* 0x000e620000001000 */
[C---:B------:R-:W-:Y:S01]  /*d180*/  FMUL.FTZ R112, R0.reuse, R112 ;  /* 0x0000007000707220 */ /* 0x040fe20000410000 */
[----:B------:R-:W-:Y:S01]  /*d190*/  @P0 MOV R7, 0x3f317218 ;  /* 0x3f31721800070802 */ /* 0x000fe20000000f00 */
        /* <DEDUP_REMOVED lines=109> */
.L_x_706:
[----:B------:R-:W-:Y:S01]  /*d870*/  USHF.R.S32.HI UR8, URZ, 0x1f, UR9 ;  /* 0x0000001f3f087899 */ /* 0x000fe20008011409 */
[----:B------:R-:W-:Y:S05]  /*d880*/  @P4 BRA `(.L_x_722) ;  /* 0x000018a000004947 */ /* 0x000fea0003800000 */
[----:B------:R-:W1:Y:S01]  /*d890*/  S2R R55, SR_TID.X ;  /* 0x0000000000377919 */ /* 0x000e620000002100 */
[----:B------:R-:W-:Y:S01]  /*d8a0*/  F2FP.PACK_AB R45, R45, R152 ;  /* 0x000000982d2d723e */ /* 0x000fe200000000ff */
[----:B------:R-:W-:Y:S01]  /*d8b0*/  ULDC.64 UR4, c[0x0][0x500] ;  /* 0x0001400000047ab9 */ /* 0x000fe20000000a00 */
[----:B------:R-:W-:Y:S01]  /*d8c0*/  F2FP.PACK_AB R44, R44, R154 ;  /* 0x0000009a2c2c723e */ /* 0x000fe200000000ff */
[----:B------:R-:W-:Y:S01]  /*d8d0*/  UISETP.NE.U32.AND UP1, UPT, URZ, UR4, UPT ;  /* 0x000000043f00728c */ /* 0x000fe2000bf25070 */
[----:B------:R-:W-:Y:S01]  /*d8e0*/  F2FP.PACK_AB R43, R43, R164 ;  /* 0x000000a42b2b723e */ /* 0x000fe200000000ff */
[----:B------:R-:W-:Y:S01]  /*d8f0*/  UMOV UR6, 0x4 ;  /* 0x0000000400067882 */ /* 0x000fe20000000000 */
[----:B------:R-:W-:Y:S01]  /*d900*/  F2FP.PACK_AB R42, R42, R166 ;  /* 0x000000a62a2a723e */ /* 0x000fe200000000ff */
[----:B------:R-:W-:Y:S01]  /*d910*/  UISETP.NE.AND.EX UP1, UPT, URZ, UR5, UPT, UP1 ;  /* 0x000000053f00728c */ /* 0x000fe2000bf25310 */
[----:B------:R-:W-:-:S02]  /*d920*/  F2FP.PACK_AB R48, R48, R156 ;  /* 0x0000009c3030723e */ /* 0x000fc400000000ff */
[----:B------:R-:W-:Y:S01]  /*d930*/  F2FP.PACK_AB R158, R159, R158 ;  /* 0x0000009e9f9e723e */ /* 0x000fe200000000ff */
[----:B------:R-:W-:Y:S01]  /*d940*/  ULDC.64 UR4, c[0x0][0x500] ;  /* 0x0001400000047ab9 */ /* 0x000fe20000000a00 */
[----:B------:R-:W-:Y:S01]  /*d950*/  F2FP.PACK_AB R47, R47, R160 ;  /* 0x000000a02f2f723e */ /* 0x000fe200000000ff */
[----:B------:R-:W-:Y:S01]  /*d960*/  UIMAD.WIDE UR4, UR13, UR6, UR4 ;  /* 0x000000060d0472a5 */ /* 0x000fe2000f8e0204 */
[----:B------:R-:W-:Y:S02]  /*d970*/  F2FP.PACK_AB R162, R163, R162 ;  /* 0x000000a2a3a2723e */ /* 0x000fe400000000ff */
[----:B------:R-:W-:Y:S02]  /*d980*/  F2FP.PACK_AB R41, R41, R100 ;  /* 0x000000642929723e */ /* 0x000fe400000000ff */
[----:B------:R-:W-:Y:S02]  /*d990*/  F2FP.PACK_AB R40, R40, R102 ;  /* 0x000000662828723e */ /* 0x000fe400000000ff */
[----:B------:R-:W-:-:S02]  /*d9a0*/  F2FP.PACK_AB R38, R38, R112 ;  /* 0x000000702626723e */ /* 0x000fc400000000ff */
[----:B------:R-:W-:Y:S02]  /*d9b0*/  F2FP.PACK_AB R37, R37, R114 ;  /* 0x000000722525723e */ /* 0x000fe400000000ff */
[----:B-1----:R-:W-:Y:S02]  /*d9c0*/  SHF.R.S32.HI R56, RZ, 0x1f, R55 ;  /* 0x0000001fff387819 */ /* 0x002fe40000011437 */
[----:B------:R-:W-:Y:S02]  /*d9d0*/  F2FP.PACK_AB R39, R39, R104 ;  /* 0x000000682727723e */ /* 0x000fe400000000ff */
[CC--:B------:R-:W-:Y:S02]  /*d9e0*/  LEA.HI R3, R56.reuse, R55.reuse, RZ, 0x2 ;  /* 0x0000003738037211 */ /* 0x0c0fe400078f10ff */
[----:B------:R-:W-:Y:S02]  /*d9f0*/  LEA.HI R49, R56, R55, RZ, 0x5 ;  /* 0x0000003738317211 */ /* 0x000fe400078f28ff */
[----:B------:R-:W-:-:S02]  /*da00*/  SHF.R.S32.HI R46, RZ, 0x2, R3 ;  /* 0x00000002ff2e7819 */ /* 0x000fc40000011403 */
[----:B------:R-:W-:Y:S02]  /*da10*/  SHF.R.S32.HI R0, RZ, 0x1f, R3 ;  /* 0x0000001fff007819 */ /* 0x000fe40000011403 */
[----:B------:R-:W-:Y:S02]  /*da20*/  LOP3.LUT R3, R3, 0xfffffffc, RZ, 0xc0, !PT ;  /* 0xfffffffc03037812 */ /* 0x000fe400078ec0ff */
[----:B------:R-:W-:Y:S02]  /*da30*/  LEA.HI R0, R0, R46, RZ, 0x3 ;  /* 0x0000002e00007211 */ /* 0x000fe400078f18ff */
[----:B------:R-:W-:Y:S01]  /*da40*/  SHF.R.S32.HI R50, RZ, 0x5, R49 ;  /* 0x00000005ff327819 */ /* 0x000fe20000011431 */
[----:B------:R-:W-:Y:S01]  /*da50*/  IMAD.IADD R19, R55, 0x1, -R3 ;  /* 0x0000000137137824 */ /* 0x000fe200078e0a03 */
[----:B------:R-:W-:Y:S02]  /*da60*/  LOP3.LUT R0, R0, 0xfffffff8, RZ, 0xc0, !PT ;  /* 0xfffffff800007812 */ /* 0x000fe400078ec0ff */
[----:B------:R-:W-:-:S02]  /*da70*/  F2FP.PACK_AB R106, R107, R106 ;  /* 0x0000006a6b6a723e */ /* 0x000fc400000000ff */
[----:B------:R-:W-:Y:S01]  /*da80*/  F2FP.PACK_AB R36, R36, R108 ;  /* 0x0000006c2424723e */ /* 0x000fe200000000ff */
[----:B------:R-:W-:Y:S01]  /*da90*/  IMAD.IADD R2, R46, 0x1, -R0 ;  /* 0x000000012e027824 */ /* 0x000fe200078e0a00 */
[----:B------:R-:W-:Y:S02]  /*daa0*/  F2FP.PACK_AB R110, R111, R110 ;  /* 0x0000006e6f6e723e */ /* 0x000fe400000000ff */
[----:B------:R-:W-:Y:S02]  /*dab0*/  F2FP.PACK_AB R35, R35, R116 ;  /* 0x000000742323723e */ /* 0x000fe400000000ff */
[----:B------:R-:W-:Y:S02]  /*dac0*/  LEA.HI R0, R2, R2, RZ, 0x1 ;  /* 0x0000000202007211 */ /* 0x000fe400078f08ff */
[----:B------:R-:W-:Y:S02]  /*dad0*/  F2FP.PACK_AB R34, R34, R118 ;  /* 0x000000762222723e */ /* 0x000fe400000000ff */
[----:B------:R-:W-:-:S02]  /*dae0*/  SHF.R.S32.HI R13, RZ, 0x1, R0 ;  /* 0x00000001ff0d7819 */ /* 0x000fc40000011400 */
[----:B------:R-:W-:Y:S02]  /*daf0*/  LOP3.LUT R0, R0, 0x3fffffe, RZ, 0xc0, !PT ;  /* 0x03fffffe00007812 */ /* 0x000fe400078ec0ff */
[C---:B------:R-:W-:Y:S01]  /*db00*/  LOP3.LUT R3, R13.reuse, 0x1, RZ, 0xc0, !PT ;  /* 0x000000010d037812 */ /* 0x040fe200078ec0ff */
[C---:B------:R-:W-:Y:S01]  /*db10*/  IMAD.SHL.U32 R4, R13.reuse, 0x40, RZ ;  /* 0x000000400d047824 */ /* 0x040fe200078e00ff */
[----:B------:R-:W-:Y:S01]  /*db20*/  LOP3.LUT P0, RZ, R13, 0x2, RZ, 0xc0, !PT ;  /* 0x000000020dff7812 */ /* 0x000fe2000780c0ff */
[----:B------:R-:W-:Y:S01]  /*db30*/  IMAD.IADD R2, R2, 0x1, -R0 ;  /* 0x0000000102027824 */ /* 0x000fe200078e0a00 */
[----:B------:R-:W-:Y:S01]  /*db40*/  ISETP.NE.U32.AND P1, PT, R3, 0x1, PT ;  /* 0x000000010300780c */ /* 0x000fe20003f25070 */
[----:B------:R-:W-:Y:S01]  /*db50*/  IMAD R0, R50, 0x100, R19 ;  /* 0x0000010032007824 */ /* 0x000fe200078e0213 */
[----:B------:R-:W-:Y:S02]  /*db60*/  LOP3.LUT R4, R4, 0xc0, RZ, 0xc0, !PT ;  /* 0x000000c004047812 */ /* 0x000fe400078ec0ff */
[----:B------:R-:W-:Y:S01]  /*db70*/  F2FP.PACK_AB R32, R32, R124 ;  /* 0x0000007c2020723e */ /* 0x000fe200000000ff */
[----:B------:R-:W-:Y:S01]  /*db80*/  IMAD R0, R2, 0x10, R0 ;  /* 0x0000001002007824 */ /* 0x000fe200078e0200 */
[----:B------:R-:W-:Y:S01]  /*db90*/  LEA.HI R2, R4, R4, RZ, 0x1d ;  /* 0x0000000404027211 */ /* 0x000fe200078fe8ff */
[----:B------:R-:W-:Y:S01]  /*dba0*/  IMAD.MOV.U32 R4, RZ, RZ, 0x20 ;  /* 0x00000020ff047424 */ /* 0x000fe200078e00ff */
[----:B------:R-:W-:-:S02]  /*dbb0*/  F2FP.PACK_AB R31, R31, R126 ;  /* 0x0000007e1f1f723e */ /* 0x000fc400000000ff */
[----:B------:R-:W-:Y:S01]  /*dbc0*/  F2FP.PACK_AB R33, R33, R120 ;  /* 0x000000782121723e */ /* 0x000fe200000000ff */
[----:B------:R-:W-:Y:S01]  /*dbd0*/  IMAD.U32 R0, R0, 0x2, R2 ;  /* 0x0000000200007824 */ /* 0x000fe200078e0002 */
[----:B------:R-:W-:Y:S02]  /*dbe0*/  SEL R4, R4, 0xffffffe0, !P0 ;  /* 0xffffffe004047807 */ /* 0x000fe40004000000 */
[----:B------:R-:W-:Y:S01]  /*dbf0*/  F2FP.PACK_AB R122, R123, R122 ;  /* 0x0000007a7b7a723e */ /* 0x000fe200000000ff */
[----:B------:R-:W-:Y:S01]  /*dc00*/  IMAD.SHL.U32 R0, R0, 0x2, RZ ;  /* 0x0000000200007824 */ /* 0x000fe200078e00ff */
[----:B------:R-:W-:Y:S01]  /*dc10*/  BAR.SYNC.DEFER_BLOCKING 0x1, 0x80 ;  /* 0x0042000000007b1d */ /* 0x000fe20000010000 */
[----:B------:R-:W-:Y:S02]  /*dc20*/  F2FP.PACK_AB R30, R30, R168 ;  /* 0x000000a81e1e723e */ /* 0x000fe400000000ff */
[----:B------:R-:W-:Y:S02]  /*dc30*/  F2FP.PACK_AB R170, R171, R170 ;  /* 0x000000aaabaa723e */ /* 0x000fe400000000ff */
[----:B------:R-:W-:-:S02]  /*dc40*/  IADD3 R3, R0, 0x80, RZ ;  /* 0x0000008000037810 */ /* 0x000fc40007ffe0ff */
[C---:B------:R-:W-:Y:S02]  /*dc50*/  IADD3 R2, R0.reuse, 0x70, RZ ;  /* 0x0000007000027810 */ /* 0x040fe40007ffe0ff */
[----:B------:R-:W-:Y:S01]  /*dc60*/  @P1 IADD3 R2, R3, 0x10, RZ ;  /* 0x0000001003021810 */ /* 0x000fe20007ffe0ff */
[----:B------:R-:W-:Y:S01]  /*dc70*/  IMAD.IADD R3, R0, 0x1, R4 ;  /* 0x0000000100037824 */ /* 0x000fe200078e0204 */
[----:B------:R-:W-:Y:S02]  /*dc80*/  F2FP.PACK_AB R29, R29, R128 ;  /* 0x000000801d1d723e */ /* 0x000fe400000000ff */
[----:B------:R-:W-:Y:S01]  /*dc90*/  F2FP.PACK_AB R28, R28, R130 ;  /* 0x000000821c1c723e */ /* 0x000fe200000000ff */
[----:B------:R-:W-:Y:S01]  /*dca0*/  IMAD.IADD R4, R4, 0x1, R2 ;  /* 0x0000000104047824 */ /* 0x000fe200078e0202 */
[----:B------:R-:W-:Y:S02]  /*dcb0*/  F2FP.PACK_AB R26, R26, R136 ;  /* 0x000000881a1a723e */ /* 0x000fe400000000ff */
[----:B------:R-:W-:-:S02]  /*dcc0*/  F2FP.PACK_AB R25, R25, R138 ;  /* 0x0000008a1919723e */ /* 0x000fc400000000ff */
        /* <DEDUP_REMOVED lines=29> */
[----:B------:R-:W-:Y:S01]  /*dea0*/  PLOP3.LUT P1, PT, PT, PT, UP1, 0x80, 0x0 ;  /* 0x000000000000781c */ /* 0x000fe20003f2f018 */
[----:B------:R-:W-:Y:S04]  /*deb0*/  STS [R3+0x280], R40 ;  /* 0x0002802803007388 */ /* 0x000fe80000000800 */
        /* <DEDUP_REMOVED lines=34> */
[----:B------:R2:W-:Y:S04]  /*e0e0*/  STS [R3+0x5080], R10 ;  /* 0x0050800a03007388 */ /* 0x0005e80000000800 */
[----:B------:R3:W-:Y:S04]  /*e0f0*/  STS [R3+0x5280], R9 ;  /* 0x0052800903007388 */ /* 0x0007e80000000800 */
[----:B------:R4:W-:Y:S04]  /*e100*/  STS [R4+0x5000], R6 ;  /* 0x0050000604007388 */ /* 0x0009e80000000800 */
[----:B------:R4:W-:Y:S01]  /*e110*/  STS [R4+0x5200], R5 ;  /* 0x0052000504007388 */ /* 0x0009e20000000800 */
[----:B-1----:R-:W-:-:S02]  /*e120*/  IMAD.U32 R11, RZ, RZ, UR5 ;  /* 0x00000005ff0b7e24 */ /* 0x002fc4000f8e00ff */
[----:B--2---:R-:W-:Y:S01]  /*e130*/  IMAD.U32 R10, RZ, RZ, UR4 ;  /* 0x00000004ff0a7e24 */ /* 0x004fe2000f8e00ff */
[----:B------:R-:W-:Y:S06]  /*e140*/  BAR.SYNC.DEFER_BLOCKING 0x1, 0x80 ;  /* 0x0042000000007b1d */ /* 0x000fec0000010000 */
[----:B------:R-:W-:Y:S02]  /*e150*/  ULDC.64 UR4, c[0x0][0x508] ;  /* 0x0001420000047ab9 */ /* 0x000fe40000000a00 */
[----:B------:R-:W-:Y:S01]  /*e160*/  UISETP.NE.U32.AND UP0, UPT, URZ, UR4, UPT ;  /* 0x000000043f00728c */ /* 0x000fe2000bf05070 */
[----:B------:R-:W2:Y:S03]  /*e170*/  @P1 LDG.E R0, [R10.64] ;  /* 0x0000000e0a001981 */ /* 0x000ea6000c1e1900 */
[----:B------:R-:W-:Y:S01]  /*e180*/  UISETP.NE.AND.EX UP0, UPT, URZ, UR5, UPT, UP0 ;  /* 0x000000053f00728c */ /* 0x000fe2000bf05300 */
[----:B------:R-:W-:-:S02]  /*e190*/  IMAD.MOV.U32 R24, RZ, RZ, c[0x0][0x388] ;  /* 0x0000e200ff187624 */ /* 0x000fc400078e00ff */
[----:B------:R-:W-:-:S03]  /*e1a0*/  ULDC.64 UR4, c[0x0][0x508] ;  /* 0x0001420000047ab9 */ /* 0x000fc60000000a00 */
[----:B------:R-:W-:-:S05]  /*e1b0*/  PLOP3.LUT P0, PT, PT, PT, UP0, 0x80, 0x0 ;  /* 0x000000000000781c */ /* 0x000fca0003f0f008 */
[----:B------:R-:W-:-:S06]  /*e1c0*/  @UP0 UIMAD.WIDE UR4, UR13, UR6, UR4 ;  /* 0x000000060d0402a5 */ /* 0x000fcc000f8e0204 */
[----:B------:R-:W-:Y:S02]  /*e1d0*/  IMAD.U32 R2, RZ, RZ, UR4 ;  /* 0x00000004ff027e24 */ /* 0x000fe4000f8e00ff */
[----:B---3--:R-:W-:-:S05]  /*e1e0*/  IMAD.U32 R3, RZ, RZ, UR5 ;  /* 0x00000005ff037e24 */ /* 0x008fca000f8e00ff */
[----:B------:R4:W5:Y:S01]  /*e1f0*/  @P0 LDG.E R24, [R2.64] ;  /* 0x0000000e02180981 */ /* 0x000962000c1e1900 */
[----:B------:R-:W-:Y:S02]  /*e200*/  UMOV UR6, URZ ;  /* 0x0000003f00067c82 */ /* 0x000fe40008000000 */
[----:B------:R-:W-:Y:S01]  /*e210*/  UMOV UR7, URZ ;  /* 0x0000003f00077c82 */ /* 0x000fe20008000000 */
[----:B--2---:R-:W1:Y:S02]  /*e220*/  @P1 R2UR UR5, R0 ;  /* 0x00000000000513c2 */ /* 0x004e6400000e0000 */
[----:B-1----:R-:W-:Y:S02]  /*e230*/  @UP1 USHF.R.S32.HI UR4, URZ, 0x1f, UR5 ;  /* 0x0000001f3f041899 */ /* 0x002fe40008011405 */
[----:B------:R-:W-:-:S05]  /*e240*/  @UP1 UMOV UR6, UR5 ;  /* 0x0000000500061c82 */ /* 0x000fca0008000000 */
[----:B------:R-:W-:Y:S01]  /*e250*/  @UP1 UMOV UR7, UR4 ;  /* 0x0000000400071c82 */ /* 0x000fe20008000000 */
[----:B------:R-:W-:Y:S05]  /*e260*/  @P0 BRA `(.L_x_723) ;  /* 0x0000004000000947 */ /* 0x000fea0003800000 */
[----:B----4-:R-:W-:Y:S05]  /*e270*/  @!P1 BRA `(.L_x_723) ;  /* 0x0000003000009947 */ /* 0x010fea0003800000 */
[----:B------:R-:W2:Y:S04]  /*e280*/  LDG.E R0, [R10.64] ;  /* 0x0000000e0a007981 */ /* 0x000ea8000c1e1900 */
[----:B------:R-:W2:Y:S02]  /*e290*/  LDG.E R2, [R10.64+0x4] ;  /* 0x0000040e0a027981 */ /* 0x000ea4000c1e1900 */
[----:B--2--5:R-:W-:Y:S02]  /*e2a0*/  IADD3 R24, -R0, R2, RZ ;  /* 0x0000000200187210 */ /* 0x024fe40007ffe1ff */
.L_x_723:
[----:B----4-:R-:W-:Y:S01]  /*e2b0*/  IMAD.MOV.U32 R0, RZ, RZ, c[0x0][0x4e8] ;  /* 0x00013a00ff007624 */ /* 0x010fe200078e00ff */
[----:B------:R-:W-:Y:S01]  /*e2c0*/  SHF.R.S32.HI R2, RZ, 0x1f, R50 ;  /* 0x0000001fff027819 */ /* 0x000fe20000011432 */
[----:B------:R-:W1:Y:S01]  /*e2d0*/  S2R R21, SR_CTAID.X ;  /* 0x0000000000157919 */ /* 0x000e620000002500 */
[----:B------:R-:W-:Y:S01]  /*e2e0*/  ULDC.64 UR4, c[0x0][0x490] ;  /* 0x0001240000047ab9 */ /* 0x000fe20000000a00 */
[----:B------:R-:W-:Y:S01]  /*e2f0*/  LEA.HI R8, R56, R55, RZ, 0x3 ;  /* 0x0000003738087211 */ /* 0x000fe200078f18ff */
[----:B------:R-:W-:Y:S01]  /*e300*/  UIMAD UR10, UR8, UR4, URZ ;  /* 0x00000004080a72a4 */ /* 0x000fe2000f8e023f */
[----:B------:R-:W-:Y:S01]  /*e310*/  ISETP.NE.AND P2, PT, R0, 0x1, PT ;  /* 0x000000010000780c */ /* 0x000fe20003f45270 */
[----:B------:R-:W-:Y:S01]  /*e320*/  UMOV UR16, UR6 ;  /* 0x0000000600107c82 */ /* 0x000fe20008000000 */
[----:B------:R-:W-:Y:S01]  /*e330*/  LOP3.LUT R0, R49, 0xffffffe0, RZ, 0xc0, !PT ;  /* 0xffffffe031007812 */ /* 0x000fe200078ec0ff */
[----:B------:R-:W-:Y:S01]  /*e340*/  UMOV UR17, UR7 ;  /* 0x0000000700117c82 */ /* 0x000fe20008000000 */
[----:B------:R-:W-:Y:S01]  /*e350*/  LEA.HI R2, R2, R50, RZ, 0x2 ;  /* 0x0000003202027211 */ /* 0x000fe200078f10ff */
[----:B------:R-:W-:Y:S01]  /*e360*/  UIMAD.WIDE.U32 UR16, UR9, UR4, UR16 ;  /* 0x00000004091072a5 */ /* 0x000fe2000f8e0010 */
[----:B-----5:R-:W-:Y:S01]  /*e370*/  IMAD R24, R24, c[0x0][0x4e8], RZ ;  /* 0x00013a0018187a24 */ /* 0x020fe200078e02ff */
[----:B------:R-:W-:Y:S01]  /*e380*/  UIMAD UR10, UR9, UR5, UR10 ;  /* 0x00000005090a72a4 */ /* 0x000fe2000f8e020a */
[----:B------:R-:W-:Y:S01]  /*e390*/  IMAD.IADD R4, R55, 0x1, -R0 ;  /* 0x0000000137047824 */ /* 0x000fe200078e0a00 */
[C---:B------:R-:W-:Y:S01]  /*e3a0*/  LEA.HI R0, R19.reuse, R19, RZ, 0x1 ;  /* 0x0000001313007211 */ /* 0x040fe200078f08ff */
[----:B------:R-:W-:Y:S01]  /*e3b0*/  ULDC.64 UR4, c[0x0][0x3a0] ;  /* 0x0000e80000047ab9 */ /* 0x000fe20000000a00 */
[----:B------:R-:W-:Y:S01]  /*e3c0*/  LOP3.LUT R2, R2, 0xffffffc, RZ, 0xc0, !PT ;  /* 0x0ffffffc02027812 */ /* 0x000fe200078ec0ff */
[----:B------:R-:W-:Y:S01]  /*e3d0*/  USHF.R.S32.HI UR12, URZ, 0x1f, UR13 ;  /* 0x0000001f3f0c7899 */ /* 0x000fe2000801140d */
[----:B------:R-:W-:Y:S01]  /*e3e0*/  SHF.R.S32.HI R6, RZ, 0x1f, R4 ;  /* 0x0000001fff067819 */ /* 0x000fe20000011404 */
[----:B------:R-:W-:Y:S01]  /*e3f0*/  UIMAD UR11, UR7, UR4, URZ ;  /* 0x00000004070b72a4 */ /* 0x000fe2000f8e023f */
[C---:B------:R-:W-:Y:S01]  /*e400*/  LOP3.LUT R3, R0.reuse, 0x1ffffffe, RZ, 0xc0, !PT ;  /* 0x1ffffffe00037812 */ /* 0x040fe200078ec0ff */
[----:B------:R-:W-:Y:S01]  /*e410*/  IMAD.SHL.U32 R0, R0, 0x20, RZ ;  /* 0x0000002000007824 */ /* 0x000fe200078e00ff */
[----:B------:R-:W-:Y:S01]  /*e420*/  LEA.HI R6, R6, R4, RZ, 0x2 ;  /* 0x0000000406067211 */ /* 0x000fe200078f10ff */
[----:B------:R-:W-:Y:S01]  /*e430*/  IMAD.IADD R2, R50, 0x1, -R2 ;  /* 0x0000000132027824 */ /* 0x000fe200078e0a02 */
[----:B------:R-:W-:Y:S01]  /*e440*/  LOP3.LUT P0, RZ, R4, 0x3, RZ, 0xc0, !PT ;  /* 0x0000000304ff7812 */ /* 0x000fe2000780c0ff */
[----:B------:R-:W-:Y:S01]  /*e450*/  IMAD.IADD R5, R19, 0x1, -R3 ;  /* 0x0000000113057824 */ /* 0x000fe200078e0a03 */
[----:B------:R-:W-:Y:S01]  /*e460*/  LOP3.LUT R0, R0, 0xffffffc0, RZ, 0xc0, !PT ;  /* 0xffffffc000007812 */ /* 0x000fe200078ec0ff */
[----:B------:R-:W-:Y:S01]  /*e470*/  USEL UR12, UR12, URZ, !UP1 ;  /* 0x0000003f0c0c7287 */ /* 0x000fe2000c800000 */
[----:B------:R-:W-:Y:S01]  /*e480*/  SHF.R.S32.HI R3, RZ, 0x2, R6 ;  /* 0x00000002ff037819 */ /* 0x000fe20000011406 */
[----:B------:R-:W-:Y:S01]  /*e490*/  UIMAD.WIDE.U32 UR20, UR6, UR4, URZ ;  /* 0x00000004061472a5 */ /* 0x000fe2000f8e003f */
[----:B------:R-:W-:Y:S01]  /*e4a0*/  LEA.HI R4, R46, R46, RZ, 0x1 ;  /* 0x0000002e2e047211 */ /* 0x000fe200078f08ff */
[----:B------:R-:W-:Y:S01]  /*e4b0*/  IMAD R0, R5, 0x8, R0 ;  /* 0x0000000805007824 */ /* 0x000fe200078e0200 */
[----:B------:R-:W-:Y:S01]  /*e4c0*/  UIMAD UR11, UR6, UR5, UR11 ;  /* 0x00000005060b72a4 */ /* 0x000fe2000f8e020b */
[----:B------:R-:W-:Y:S01]  /*e4d0*/  IMAD R14, R2, 0x10, R3 ;  /* 0x00000010020e7824 */ /* 0x000fe200078e0203 */
[----:B------:R-:W-:Y:S01]  /*e4e0*/  USEL UR13, UR13, URZ, !UP1 ;  /* 0x0000003f0d0d7287 */ /* 0x000fe2000c800000 */
[----:B------:R-:W-:Y:S01]  /*e4f0*/  BSSY B0, `(.L_x_724) ;  /* 0x000007b000007945 */ /* 0x000fe20003800000 */
[----:B------:R-:W-:-:S02]  /*e500*/  ULDC.64 UR6, c[0x0][0x498] ;  /* 0x0001260000067ab9 */ /* 0x000fc40000000a00 */
[----:B------:R-:W-:Y:S01]  /*e510*/  IADD3 R0, R14, R0, RZ ;  /* 0x000000000e007210 */ /* 0x000fe20007ffe0ff */
[----:B------:R-:W-:Y:S02]  /*e520*/  UIMAD UR18, UR12, UR6, URZ ;  /* 0x000000060c1272a4 */ /* 0x000fe4000f8e023f */
[----:B------:R-:W-:Y:S02]  /*e530*/  UIADD3 UR17, UR17, UR10, URZ ;  /* 0x0000000a11117290 */ /* 0x000fe4000fffe03f */
[----:B-1----:R-:W-:Y:S01]  /*e540*/  IMAD R3, R21, 0x80, R0 ;  /* 0x0000008015037824 */ /* 0x002fe200078e0200 */
[----:B------:R-:W-:Y:S02]  /*e550*/  UIMAD UR7, UR13, UR7, UR18 ;  /* 0x000000070d0772a4 */ /* 0x000fe4000f8e0212 */
[----:B------:R-:W-:Y:S01]  /*e560*/  UIMAD.WIDE.U32 UR16, UR13, UR6, UR16 ;  /* 0x000000060d1072a5 */ /* 0x000fe2000f8e0010 */
[----:B------:R-:W-:Y:S01]  /*e570*/  @P2 IMAD.HI.U32 R2, R3, c[0x0][0x4ec], RZ ;  /* 0x00013b0003022a27 */ /* 0x000fe200078e00ff */
[----:B------:R-:W-:-:S02]  /*e580*/  ULDC.64 UR4, c[0x0][0x3e8] ;  /* 0x0000fa0000047ab9 */ /* 0x000fc40000000a00 */
[----:B------:R-:W-:Y:S01]  /*e590*/  UIMAD UR8, UR8, UR4, URZ ;  /* 0x00000004080872a4 */ /* 0x000fe2000f8e023f */
[----:B------:R-:W-:Y:S01]  /*e5a0*/  IMAD.MOV.U32 R0, RZ, RZ, R3 ;  /* 0x000000ffff007224 */ /* 0x000fe200078e0003 */
[----:B------:R-:W-:Y:S01]  /*e5b0*/  @P2 SHF.R.U32.HI R0, RZ, c[0x0][0x4f0], R2 ;  /* 0x00013c00ff002a19 */ /* 0x000fe20000011602 */
[----:B------:R-:W-:Y:S01]  /*e5c0*/  IMAD.U32 R5, RZ, RZ, UR7 ;  /* 0x00000007ff057e24 */ /* 0x000fe2000f8e00ff */
[----:B------:R-:W-:Y:S01]  /*e5d0*/  LOP3.LUT R2, R4, 0x3fffffe, RZ, 0xc0, !PT ;  /* 0x03fffffe04027812 */ /* 0x000fe200078ec0ff */
[----:B------:R-:W-:Y:S01]  /*e5e0*/  IMAD R4, R19, 0x20, R46 ;  /* 0x0000002013047824 */ /* 0x000fe200078e022e */
[----:B------:R-:W-:Y:S01]  /*e5f0*/  SHF.R.S32.HI R6, RZ, 0x1f, R0 ;  /* 0x0000001fff067819 */ /* 0x000fe20000011400 */
[----:B------:R-:W-:Y:S02]  /*e600*/  UIADD3 UR21, UR21, UR11, URZ ;  /* 0x0000000b15157290 */ /* 0x000fe4000fffe03f */
[----:B------:R-:W-:Y:S01]  /*e610*/  IMAD.IADD R2, R46, 0x1, -R2 ;  /* 0x000000012e027824 */ /* 0x000fe200078e0a02 */
[----:B------:R-:W-:Y:S01]  /*e620*/  UIMAD UR8, UR9, UR5, UR8 ;  /* 0x00000005090872a4 */ /* 0x000fe2000f8e0208 */
[----:B------:R-:W-:Y:S01]  /*e630*/  IMAD R9, R21, 0x80, R4 ;  /* 0x0000008015097824 */ /* 0x000fe200078e0204 */
[----:B------:R-:W-:Y:S01]  /*e640*/  UIMAD.WIDE.U32 UR20, UR9, UR4, UR20 ;  /* 0x00000004091472a5 */ /* 0x000fe2000f8e0014 */
[----:B------:R-:W-:Y:S01]  /*e650*/  IMAD.MOV R4, RZ, RZ, -R0 ;  /* 0x000000ffff047224 */ /* 0x000fe200078e0a00 */
[----:B------:R-:W-:Y:S01]  /*e660*/  LEA R20, R50, R2, 0x3 ;  /* 0x0000000232147211 */ /* 0x000fe200078e18ff */
[----:B------:R-:W-:Y:S01]  /*e670*/  @P2 IMAD.HI.U32 R7, R9, c[0x0][0x4ec], RZ ;  /* 0x00013b0009072a27 */ /* 0x000fe200078e00ff */
[----:B------:R-:W-:Y:S01]  /*e680*/  IADD3 R2, P1, R0, UR16, RZ ;  /* 0x0000001000027c10 */ /* 0x000fe2000ff3e0ff */
[----:B------:R-:W-:-:S02]  /*e690*/  ULDC.64 UR4, c[0x0][0x3f0] ;  /* 0x0000fc0000047ab9 */ /* 0x000fc40000000a00 */
[----:B------:R-:W-:Y:S01]  /*e6a0*/  IMAD R0, R4, c[0x0][0x4e8], R3 ;  /* 0x00013a0004007a24 */ /* 0x000fe200078e0203 */
[----:B------:R-:W-:Y:S01]  /*e6b0*/  IADD3.X R3, R6, UR17, R5, P1, !PT ;  /* 0x0000001106037c10 */ /* 0x000fe20008ffe405 */
[----:B------:R-:W-:Y:S01]  /*e6c0*/  IMAD.SHL.U32 R4, R8, 0x8, RZ ;  /* 0x0000000808047824 */ /* 0x000fe200078e00ff */
[----:B------:R-:W-:Y:S01]  /*e6d0*/  UIMAD UR12, UR12, UR4, URZ ;  /* 0x000000040c0c72a4 */ /* 0x000fe2000f8e023f */
[----:B------:R-:W-:Y:S01]  /*e6e0*/  IMAD.MOV.U32 R16, RZ, RZ, R9 ;  /* 0x000000ffff107224 */ /* 0x000fe200078e0009 */
[----:B------:R-:W-:Y:S01]  /*e6f0*/  SHF.R.S32.HI R5, RZ, 0x1f, R0 ;  /* 0x0000001fff057819 */ /* 0x000fe20000011400 */
[----:B------:R-:W-:Y:S01]  /*e700*/  IMAD.WIDE.U32 R2, R0, c[0x0][0x488], R2 ;  /* 0x0001220000027a25 */ /* 0x000fe200078e0002 */
[----:B------:R-:W-:Y:S01]  /*e710*/  UIADD3 UR9, UR21, UR8, URZ ;  /* 0x0000000815097290 */ /* 0x000fe2000fffe03f */
[----:B------:R-:W-:Y:S01]  /*e720*/  @P2 SHF.R.U32.HI R16, RZ, c[0x0][0x4f0], R7 ;  /* 0x00013c00ff102a19 */ /* 0x000fe20000011607 */
[----:B------:R-:W-:Y:S01]  /*e730*/  UIMAD UR5, UR13, UR5, UR12 ;  /* 0x000000050d0572a4 */ /* 0x000fe2000f8e020c */
[----:B------:R-:W-:Y:S01]  /*e740*/  IMAD R5, R5, c[0x0][0x488], RZ ;  /* 0x0001220005057a24 */ /* 0x000fe200078e02ff */
[----:B------:R-:W-:Y:S01]  /*e750*/  LOP3.LUT R4, R4, 0xc0, RZ, 0xc0, !PT ;  /* 0x000000c004047812 */ /* 0x000fe200078ec0ff */
[----:B------:R-:W-:Y:S01]  /*e760*/  IMAD.SHL.U32 R6, R19, 0x8, RZ ;  /* 0x0000000813067824 */ /* 0x000fe200078e00ff */
[----:B------:R-:W-:Y:S01]  /*e770*/  UMOV UR8, UR20 ;  /* 0x0000001400087c82 */ /* 0x000fe20008000000 */
[----:B------:R-:W-:Y:S01]  /*e780*/  IMAD R8, R0, c[0x0][0x48c], R5 ;  /* 0x0001230000087a24 */ /* 0x000fe200078e0205 */
[----:B------:R-:W-:Y:S01]  /*e790*/  LEA R0, P1, R2, c[0x0][0x450], 0x2 ;  /* 0x0001140002007a11 */ /* 0x000fe200078210ff */
[----:B------:R-:W-:Y:S01]  /*e7a0*/  UIMAD.WIDE.U32 UR8, UR13, UR4, UR8 ;  /* 0x000000040d0872a5 */ /* 0x000fe2000f8e0008 */
[----:B------:R-:W-:Y:S01]  /*e7b0*/  SHF.R.U32.HI R11, RZ, 0x3, R4 ;  /* 0x00000003ff0b7819 */ /* 0x000fe20000011604 */
[----:B------:R-:W-:Y:S01]  /*e7c0*/  IMAD.IADD R3, R3, 0x1, R8 ;  /* 0x0000000103037824 */ /* 0x000fe200078e0208 */
[----:B------:R-:W-:Y:S01]  /*e7d0*/  LOP3.LUT R10, R4, 0x18, R6, 0xf8, !PT ;  /* 0x00000018040a7812 */ /* 0x000fe200078ef806 */
[----:B------:R-:W-:Y:S01]  /*e7e0*/  UIADD3 UR5, UR9, UR5, URZ ;  /* 0x0000000509057290 */ /* 0x000fe2000fffe03f */
[----:B------:R-:W-:Y:S01]  /*e7f0*/  IADD3 R7, -R16, RZ, RZ ;  /* 0x000000ff10077210 */ /* 0x000fe20007ffe1ff */
[----:B------:R-:W-:Y:S01]  /*e800*/  SHFL.IDX PT, R12, R0, RZ, 0x1c1f ;  /* 0x001c1fff000c7589 */ /* 0x000fe200000e0000 */
[----:B------:R-:W-:Y:S01]  /*e810*/  LEA.HI.X R2, R2, c[0x0][0x454], R3, 0x2, P1 ;  /* 0x0001150002027a11 */ /* 0x000fe200008f1403 */
[----:B------:R-:W-:Y:S01]  /*e820*/  IMAD.U32 R5, RZ, RZ, UR9 ;  /* 0x00000009ff057e24 */ /* 0x000fe2000f8e00ff */
[----:B------:R-:W-:Y:S01]  /*e830*/  SHF.R.S32.HI R8, RZ, 0x1f, R16 ;  /* 0x0000001fff087819 */ /* 0x000fe20000011410 */
[----:B------:R-:W-:Y:S01]  /*e840*/  IMAD R17, R7, c[0x0][0x4e8], R9 ;  /* 0x00013a0007117a24 */ /* 0x000fe200078e0209 */
[----:B------:R-:W-:Y:S01]  /*e850*/  LOP3.LUT R19, R10, R11, RZ, 0x3c, !PT ;  /* 0x0000000b0a137212 */ /* 0x000fe200078e3cff */
[----:B------:R-:W1:Y:S01]  /*e860*/  SHFL.IDX PT, R13, R2, RZ, 0x1c1f ;  /* 0x001c1fff020d7589 */ /* 0x000e6200000e0000 */
[----:B------:R-:W-:-:S02]  /*e870*/  IMAD R7, R21, 0x80, R14 ;  /* 0x0000008015077824 */ /* 0x000fc400078e020e */
[----:B------:R-:W-:Y:S01]  /*e880*/  IMAD R3, R8, c[0x0][0x3e0], RZ ;  /* 0x0000f80008037a24 */ /* 0x000fe200078e02ff */
[----:B------:R-:W-:Y:S01]  /*e890*/  SHFL.IDX PT, R10, R0, 0x1, 0x1c1f ;  /* 0x003c1f00000a7f89 */ /* 0x000fe200000e0000 */
[----:B------:R-:W-:Y:S01]  /*e8a0*/  IMAD.U32 R4, RZ, RZ, UR8 ;  /* 0x00000008ff047e24 */ /* 0x000fe2000f8e00ff */
[----:B------:R-:W-:Y:S01]  /*e8b0*/  ISETP.GE.OR P3, PT, R7, R24, P0 ;  /* 0x000000180700720c */ /* 0x000fe20000766670 */
[----:B------:R-:W-:Y:S01]  /*e8c0*/  IMAD.U32 R5, RZ, RZ, UR5 ;  /* 0x00000005ff057e24 */ /* 0x000fe2000f8e00ff */
[----:B------:R-:W2:Y:S01]  /*e8d0*/  SHFL.IDX PT, R11, R2, 0x1, 0x1c1f ;  /* 0x003c1f00020b7f89 */ /* 0x000ea200000e0000 */
[----:B------:R-:W-:-:S03]  /*e8e0*/  IMAD R18, R16, c[0x0][0x3e4], R3 ;  /* 0x0000f90010127a24 */ /* 0x000fc600078e0203 */
[----:B------:R-:W-:Y:S04]  /*e8f0*/  SHFL.IDX PT, R14, R0, 0x2, 0x1c1f ;  /* 0x005c1f00000e7f89 */ /* 0x000fe800000e0000 */
[----:B------:R-:W3:Y:S04]  /*e900*/  SHFL.IDX PT, R15, R2, 0x2, 0x1c1f ;  /* 0x005c1f00020f7f89 */ /* 0x000ee800000e0000 */
[----:B------:R4:W-:Y:S04]  /*e910*/  SHFL.IDX PT, R8, R0, 0x3, 0x1c1f ;  /* 0x007c1f0000087f89 */ /* 0x0009e800000e0000 */
[----:B------:R2:W3:Y:S04]  /*e920*/  SHFL.IDX PT, R9, R2, 0x3, 0x1c1f ;  /* 0x007c1f0002097f89 */ /* 0x0004e800000e0000 */
[----:B-1----:R-:W-:Y:S01]  /*e930*/  @!P3 ST.E [R12.64], R51 ;  /* 0x000000330c00b985 */ /* 0x002fe2000c10190e */
[C---:B----4-:R-:W-:Y:S01]  /*e940*/  IADD3 R0, R7.reuse, 0x8, RZ ;  /* 0x0000000807007810 */ /* 0x050fe20007ffe0ff */
[----:B--2---:R-:W-:Y:S01]  /*e950*/  IMAD.WIDE.U32 R2, R16, c[0x0][0x3e0], R4 ;  /* 0x0000f80010027a25 */ /* 0x004fe200078e0004 */
[----:B------:R-:W-:-:S02]  /*e960*/  IADD3 R5, R7, 0x40, RZ ;  /* 0x0000004007057810 */ /* 0x000fc40007ffe0ff */
[----:B------:R-:W-:Y:S02]  /*e970*/  IADD3 R7, R7, 0x48, RZ ;  /* 0x0000004807077810 */ /* 0x000fe40007ffe0ff */
[-C--:B------:R-:W-:Y:S02]  /*e980*/  ISETP.GE.OR P2, PT, R0, R24.reuse, P0 ;  /* 0x000000180000720c */ /* 0x080fe40000746670 */
[----:B------:R-:W-:Y:S02]  /*e990*/  SHF.R.S32.HI R4, RZ, 0x1f, R17 ;  /* 0x0000001fff047819 */ /* 0x000fe40000011411 */
[-C--:B------:R-:W-:Y:S01]  /*e9a0*/  ISETP.GE.OR P1, PT, R5, R24.reuse, P0 ;  /* 0x000000180500720c */ /* 0x080fe20000726670 */
[----:B------:R-:W-:Y:S01]  /*e9b0*/  IMAD.U32 R5, R20, 0x20, R19 ;  /* 0x0000002014057824 */ /* 0x000fe200078e0013 */
[----:B------:R-:W-:Y:S01]  /*e9c0*/  ISETP.GE.OR P0, PT, R7, R24, P0 ;  /* 0x000000180700720c */ /* 0x000fe20000706670 */
[----:B------:R-:W-:Y:S01]  /*e9d0*/  IMAD R0, R4, c[0x0][0x3d8], RZ ;  /* 0x0000f60004007a24 */ /* 0x000fe200078e02ff */
[----:B------:R-:W-:-:S03]  /*e9e0*/  IADD3 R3, R3, R18, RZ ;  /* 0x0000001203037210 */ /* 0x000fc60007ffe0ff */
[----:B------:R-:W-:Y:S02]  /*e9f0*/  IMAD R4, R17, c[0x0][0x3dc], R0 ;  /* 0x0000f70011047a24 */ /* 0x000fe400078e0200 */
[----:B------:R-:W-:Y:S01]  /*ea00*/  IMAD.SHL.U32 R0, R5, 0x2, RZ ;  /* 0x0000000205007824 */ /* 0x000fe200078e00ff */
[----:B------:R1:W-:Y:S01]  /*ea10*/  @!P2 ST.E [R10.64], R52 ;  /* 0x000000340a00a985 */ /* 0x0003e2000c10190e */
[----:B------:R-:W-:-:S03]  /*ea20*/  IMAD.WIDE.U32 R2, R17, c[0x0][0x3d8], R2 ;  /* 0x0000f60011027a25 */ /* 0x000fc600078e0002 */
[----:B---3--:R2:W-:Y:S01]  /*ea30*/  @!P1 ST.E [R14.64], R53 ;  /* 0x000000350e009985 */ /* 0x0085e2000c10190e */
[----:B------:R-:W-:-:S03]  /*ea40*/  IMAD.IADD R3, R3, 0x1, R4 ;  /* 0x0000000103037824 */ /* 0x000fc600078e0204 */
[----:B------:R2:W-:Y:S01]  /*ea50*/  @!P0 ST.E [R8.64], R54 ;  /* 0x0000003608008985 */ /* 0x0005e2000c10190e */
[----:B------:R-:W-:-:S03]  /*ea60*/  LEA R25, P0, R2, c[0x0][0x380], 0x1 ;  /* 0x0000e00002197a11 */ /* 0x000fc600078008ff */
[----:B------:R2:W3:Y:S04]  /*ea70*/  LDS.128 R36, [R0+0x880] ;  /* 0x0008800000247984 */ /* 0x0004e80000000c00 */
[----:B------:R2:W4:Y:S04]  /*ea80*/  LDS.128 R52, [R0+0x1080] ;  /* 0x0010800000347984 */ /* 0x0005280000000c00 */
[----:B------:R2:W2:Y:S04]  /*ea90*/  LDS.128 R60, [R0+0x1880] ;  /* 0x00188000003c7984 */ /* 0x0004a80000000c00 */
[----:B------:R2:W2:Y:S01]  /*eaa0*/  LDS.128 R32, [R0+0x2880] ;  /* 0x0028800000207984 */ /* 0x0004a20000000c00 */
[----:B-1----:R-:W-:-:S03]  /*eab0*/  IMAD R11, R21, 0x80, R46 ;  /* 0x00000080150b7824 */ /* 0x002fc600078e022e */
[----:B------:R1:W1:Y:S01]  /*eac0*/  LDS.128 R48, [R0+0x3080] ;  /* 0x0030800000307984 */ /* 0x0002620000000c00 */
[----:B------:R-:W-:-:S03]  /*ead0*/  LEA.HI.X R10, R2, c[0x0][0x384], R3, 0x1, P0 ;  /* 0x0000e100020a7a11 */ /* 0x000fc600000f0c03 */
[----:B------:R1:W1:Y:S01]  /*eae0*/  LDS.128 R56, [R0+0x3880] ;  /* 0x0038800000387984 */ /* 0x0002620000000c00 */
[----:B------:R-:W-:-:S03]  /*eaf0*/  ISETP.GE.AND P0, PT, R11, R24, PT ;  /* 0x000000180b00720c */ /* 0x000fc60003f06270 */
[----:B------:R1:W1:Y:S04]  /*eb00*/  LDS.128 R28, [R0+0x4880] ;  /* 0x00488000001c7984 */ /* 0x0002680000000c00 */
        /* <DEDUP_REMOVED lines=11> */
[----:B--2---:R2:W4:Y:S01]  /*ebc0*/  LDS.128 R12, [R0+0x4080] ;  /* 0x00408000000c7984 */ /* 0x0045220000000c00 */
[----:B------:R-:W-:-:S09]  /*ebd0*/  ISETP.GE.AND P2, PT, R6, c[0x0][0x3c8], PT ;  /* 0x0000f20006007a0c */ /* 0x000fd20003f46270 */
[----:B------:R-:W-:-:S04]  /*ebe0*/  @!P1 SHF.R.S32.HI R4, RZ, 0x1f, R5 ;  /* 0x0000001fff049819 */ /* 0x000fc80000011405 */
[----:B------:R-:W-:Y:S01]  /*ebf0*/  @!P1 LEA.HI R4, R4, R5, RZ, 0x3 ;  /* 0x0000000504049211 */ /* 0x000fe200078f18ff */
[----:B-1----:R-:W-:-:S03]  /*ec00*/  @!P2 IMAD.WIDE R8, R6, 0x2, R2 ;  /* 0x000000020608a825 */ /* 0x002fc600078e0202 */
[----:B------:R-:W-:Y:S02]  /*ec10*/  @!P1 LOP3.LUT R4, R4, 0xfffffff8, RZ, 0xc0, !PT ;  /* 0xfffffff804049812 */ /* 0x000fe400078ec0ff */
[----:B--2---:R-:W-:-:S03]  /*ec20*/  @!P0 SHF.R.S32.HI R0, RZ, 0x1f, R7 ;  /* 0x0000001fff008819 */ /* 0x004fc60000011407 */
[----:B------:R-:W-:Y:S01]  /*ec30*/  @!P1 IMAD.WIDE R4, R4, 0x2, R2 ;  /* 0x0000000204049825 */ /* 0x000fe200078e0202 */
[----:B------:R-:W-:-:S04]  /*ec40*/  @!P0 LEA.HI R0, R0, R7, RZ, 0x3 ;  /* 0x0000000700008211 */ /* 0x000fc800078f18ff */
[----:B------:R-:W-:Y:S01]  /*ec50*/  @!P0 LOP3.LUT R0, R0, 0xfffffff8, RZ, 0xc0, !PT ;  /* 0xfffffff800008812 */ /* 0x000fe200078ec0ff */
[----:B---3--:R1:W-:Y:S04]  /*ec60*/  @!P2 ST.E.128 [R8.64], R20 ;  /* 0x000000140800a985 */ /* 0x0083e8000c101d0e */
[----:B------:R-:W-:Y:S01]  /*ec70*/  @!P0 IMAD.WIDE R2, R0, 0x2, R2 ;  /* 0x0000000200028825 */ /* 0x000fe200078e0202 */
[----:B-----5:R1:W-:Y:S04]  /*ec80*/  @!P1 ST.E.128 [R4.64], R16 ;  /* 0x0000001004009985 */ /* 0x0203e8000c101d0e */
[----:B----4-:R1:W-:Y:S02]  /*ec90*/  @!P0 ST.E.128 [R2.64], R12 ;  /* 0x0000000c02008985 */ /* 0x0103e4000c101d0e */
.L_x_725:
[----:B---3--:R-:W-:Y:S05]  /*eca0*/  BSYNC B0 ;  /* 0x0000000000007941 */ /* 0x008fea0003800000 */
.L_x_724:
        /* <DEDUP_REMOVED lines=23> */
.L_x_727:
[----:B------:R-:W-:Y:S05]  /*ee20*/  BSYNC B0 ;  /* 0x0000000000007941 */ /* 0x000fea0003800000 */
.L_x_726:
        /* <DEDUP_REMOVED lines=23> */
.L_x_729:
[----:B------:R-:W-:Y:S05]  /*efa0*/  BSYNC B0 ;  /* 0x0000000000007941 */ /* 0x000fea0003800000 */
.L_x_728:
        /* <DEDUP_REMOVED lines=24> */
.L_x_722:
[----:B------:R-:W-:Y:S02]  /*f130*/  ULDC.64 UR4, c[0x0][0x500] ;  /* 0x0001400000047ab9 */ /* 0x000fe40000000a00 */
[----:B------:R-:W-:Y:S02]  /*f140*/  UISETP.NE.U32.AND UP1, UPT, URZ, UR4, UPT ;  /* 0x000000043f00728c */ /* 0x000fe4000bf25070 */
[----:B------:R-:W-:Y:S02]  /*f150*/  UMOV UR6, 0x4 ;  /* 0x0000000400067882 */ /* 0x000fe40000000000 */
[----:B------:R-:W-:-:S03]  /*f160*/  UISETP.NE.AND.EX UP1, UPT, URZ, UR5, UPT, UP1 ;  /* 0x000000053f00728c */ /* 0x000fc6000bf25310 */
[----:B------:R-:W-:Y:S02]  /*f170*/  ULDC.64 UR4, c[0x0][0x500] ;  /* 0x0001400000047ab9 */ /* 0x000fe40000000a00 */
[----:B------:R-:W-:Y:S01]  /*f180*/  UIMAD.WIDE UR4, UR13, UR6, UR4 ;  /* 0x000000060d0472a5 */ /* 0x000fe2000f8e0204 */
[----:B------:R-:W-:-:S05]  /*f190*/  PLOP3.LUT P1, PT, PT, PT, UP1, 0x80, 0x0 ;  /* 0x000000000000781c */ /* 0x000fca0003f2f018 */
[----:B------:R-:W-:Y:S01]  /*f1a0*/  IMAD.U32 R4, RZ, RZ, UR4 ;  /* 0x00000004ff047e24 */ /* 0x000fe2000f8e00ff */
[----:B------:R-:W-:Y:S01]  /*f1b0*/  MOV R5, UR5 ;  /* 0x0000000500057c02 */ /* 0x000fe20008000f00 */
[----:B------:R-:W-:-:S06]  /*f1c0*/  ULDC.64 UR4, c[0x0][0x508] ;  /* 0x0001420000047ab9 */ /* 0x000fcc0000000a00 */
[----:B------:R-:W2:Y:S01]  /*f1d0*/  @P1 LDG.E R0, [R4.64] ;  /* 0x0000000e04001981 */ /* 0x000ea2000c1e1900 */
[----:B------:R-:W-:Y:S01]  /*f1e0*/  UISETP.NE.U32.AND UP0, UPT, URZ, UR4, UPT ;  /* 0x000000043f00728c */ /* 0x000fe2000bf05070 */
[----:B------:R-:W-:-:S03]  /*f1f0*/  IMAD.MOV.U32 R9, RZ, RZ, c[0x0][0x388] ;  /* 0x0000e200ff097624 */ /* 0x000fc600078e00ff */
[----:B------:R-:W-:-:S03]  /*f200*/  UISETP.NE.AND.EX UP0, UPT, URZ, UR5, UPT, UP0 ;  /* 0x000000053f00728c */ /* 0x000fc6000bf05300 */
[----:B------:R-:W-:-:S03]  /*f210*/  ULDC.64 UR4, c[0x0][0x508] ;  /* 0x0001420000047ab9 */ /* 0x000fc60000000a00 */
[----:B------:R-:W-:-:S05]  /*f220*/  PLOP3.LUT P0, PT, PT, PT, UP0, 0x80, 0x0 ;  /* 0x000000000000781c */ /* 0x000fca0003f0f008 */
[----:B------:R-:W-:-:S06]  /*f230*/  @UP0 UIMAD.WIDE UR4, UR13, UR6, UR4 ;  /* 0x000000060d0402a5 */ /* 0x000fcc000f8e0204 */
[----:B------:R-:W-:Y:S01]  /*f240*/  MOV R2, UR4 ;  /* 0x0000000400027c02 */ /* 0x000fe20008000f00 */
[----:B------:R-:W-:-:S05]  /*f250*/  IMAD.U32 R3, RZ, RZ, UR5 ;  /* 0x00000005ff037e24 */ /* 0x000fca000f8e00ff */
[----:B------:R1:W5:Y:S01]  /*f260*/  @P0 LDG.E R9, [R2.64] ;  /* 0x0000000e02090981 */ /* 0x000362000c1e1900 */
[----:B------:R-:W-:Y:S02]  /*f270*/  UMOV UR10, URZ ;  /* 0x0000003f000a7c82 */ /* 0x000fe40008000000 */
[----:B------:R-:W-:Y:S01]  /*f280*/  UMOV UR11, URZ ;  /* 0x0000003f000b7c82 */ /* 0x000fe20008000000 */
[----:B--2---:R-:W2:Y:S02]  /*f290*/  @P1 R2UR UR5, R0 ;  /* 0x00000000000513c2 */ /* 0x004ea400000e0000 */
[----:B--2---:R-:W-:Y:S02]  /*f2a0*/  @UP1 USHF.R.S32.HI UR4, URZ, 0x1f, UR5 ;  /* 0x0000001f3f041899 */ /* 0x004fe40008011405 */
[----:B------:R-:W-:-:S05]  /*f2b0*/  @UP1 UMOV UR10, UR5 ;  /* 0x00000005000a1c82 */ /* 0x000fca0008000000 */
[----:B------:R-:W-:Y:S01]  /*f2c0*/  @UP1 UMOV UR11, UR4 ;  /* 0x00000004000b1c82 */ /* 0x000fe20008000000 */
[----:B------:R-:W-:Y:S05]  /*f2d0*/  @P0 BRA `(.L_x_730) ;  /* 0x0000004000000947 */ /* 0x000fea0003800000 */
[----:B-1----:R-:W-:Y:S05]  /*f2e0*/  @!P1 BRA `(.L_x_730) ;  /* 0x0000003000009947 */ /* 0x002fea0003800000 */
[----:B------:R-:W2:Y:S04]  /*f2f0*/  LDG.E R0, [R4.64] ;  /* 0x0000000e04007981 */ /* 0x000ea8000c1e1900 */
[----:B------:R-:W2:Y:S02]  /*f300*/  LDG.E R2, [R4.64+0x4] ;  /* 0x0000040e04027981 */ /* 0x000ea4000c1e1900 */
[----:B--2--5:R-:W-:Y:S02]  /*f310*/  IADD3 R9, -R0, R2, RZ ;  /* 0x0000000200097210 */ /* 0x024fe40007ffe1ff */
.L_x_730:
[----:B-1----:R-:W1:Y:S01]  /*f320*/  S2R R8, SR_TID.X ;  /* 0x0000000000087919 */ /* 0x002e620000002100 */
[----:B------:R-:W-:Y:S01]  /*f330*/  USHF.R.S32.HI UR6, URZ, 0x1f, UR13 ;  /* 0x0000001f3f067899 */ /* 0x000fe2000801140d */
[----:B------:R-:W-:Y:S01]  /*f340*/  BSSY B0, `(.L_x_731) ;  /* 0x0000029000007945 */ /* 0x000fe20003800000 */
[----:B------:R-:W-:-:S02]  /*f350*/  USEL UR13, UR13, URZ, !UP1 ;  /* 0x0000003f0d0d7287 */ /* 0x000fc4000c800000 */
[----:B------:R-:W-:Y:S01]  /*f360*/  USEL UR6, UR6, URZ, !UP1 ;  /* 0x0000003f06067287 */ /* 0x000fe2000c800000 */
[----:B-1----:R-:W-:-:S13]  /*f370*/  ISETP.GT.AND P0, PT, R8, 0x7f, PT ;  /* 0x0000007f0800780c */ /* 0x002fda0003f04270 */
[----:B------:R-:W-:Y:S05]  /*f380*/  @P0 BRA `(.L_x_732) ;  /* 0x0000024000000947 */ /* 0x000fea0003800000 */
[----:B------:R-:W1:Y:S01]  /*f390*/  S2R R3, SR_CTAID.X ;  /* 0x0000000000037919 */ /* 0x000e620000002500 */
[----:B-----5:R-:W-:Y:S01]  /*f3a0*/  IMAD R0, R9, c[0x0][0x4e8], RZ ;  /* 0x00013a0009007a24 */ /* 0x020fe200078e02ff */
[----:B-1----:R-:W-:-:S04]  /*f3b0*/  LEA R3, R3, R8, 0x7 ;  /* 0x0000000803037211 */ /* 0x002fc800078e38ff */
[----:B------:R-:W-:-:S13]  /*f3c0*/  ISETP.GE.AND P0, PT, R3, R0, PT ;  /* 0x000000000300720c */ /* 0x000fda0003f06270 */
[----:B------:R-:W-:Y:S05]  /*f3d0*/  @P0 BRA `(.L_x_732) ;  /* 0x000001f000000947 */ /* 0x000fea0003800000 */
[----:B------:R-:W-:Y:S01]  /*f3e0*/  IMAD.MOV.U32 R0, RZ, RZ, c[0x0][0x4e8] ;  /* 0x00013a00ff007624 */ /* 0x000fe200078e00ff */
[----:B------:R-:W-:Y:S01]  /*f3f0*/  ULDC.64 UR4, c[0x0][0x490] ;  /* 0x0001240000047ab9 */ /* 0x000fe20000000a00 */
[----:B------:R-:W-:Y:S01]  /*f400*/  IMAD.MOV.U32 R2, RZ, RZ, R3 ;  /* 0x000000ffff027224 */ /* 0x000fe200078e0003 */
[----:B------:R-:W-:Y:S02]  /*f410*/  UIMAD UR7, UR8, UR4, URZ ;  /* 0x00000004080772a4 */ /* 0x000fe4000f8e023f */
[----:B------:R-:W-:Y:S01]  /*f420*/  ISETP.NE.AND P0, PT, R0, 0x1, PT ;  /* 0x000000010000780c */ /* 0x000fe20003f05270 */
[----:B------:R-:W-:Y:S02]  /*f430*/  UMOV UR16, UR10 ;  /* 0x0000000a00107c82 */ /* 0x000fe40008000000 */
[----:B------:R-:W-:Y:S02]  /*f440*/  UMOV UR17, UR11 ;  /* 0x0000000b00117c82 */ /* 0x000fe40008000000 */
[----:B------:R-:W-:-:S02]  /*f450*/  UIMAD.WIDE.U32 UR16, UR9, UR4, UR16 ;  /* 0x00000004091072a5 */ /* 0x000fc4000f8e0010 */
[----:B------:R-:W-:-:S03]  /*f460*/  UIMAD UR7, UR9, UR5, UR7 ;  /* 0x00000005090772a4 */ /* 0x000fc6000f8e0207 */
[----:B------:R-:W-:Y:S02]  /*f470*/  ULDC.64 UR4, c[0x0][0x498] ;  /* 0x0001260000047ab9 */ /* 0x000fe40000000a00 */
[----:B------:R-:W-:Y:S01]  /*f480*/  UIADD3 UR17, UR7, UR17, URZ ;  /* 0x0000001107117290 */ /* 0x000fe2000fffe03f */
[----:B------:R-:W-:Y:S01]  /*f490*/  @P0 IMAD.HI.U32 R0, R3, c[0x0][0x4ec], RZ ;  /* 0x00013b0003000a27 */ /* 0x000fe200078e00ff */
[----:B------:R-:W-:Y:S02]  /*f4a0*/  UIMAD UR7, UR6, UR4, URZ ;  /* 0x00000004060772a4 */ /* 0x000fe4000f8e023f */
[----:B------:R-:W-:Y:S02]  /*f4b0*/  UIMAD.WIDE.U32 UR16, UR13, UR4, UR16 ;  /* 0x000000040d1072a5 */ /* 0x000fe4000f8e0010 */
[----:B------:R-:W-:Y:S01]  /*f4c0*/  @P0 SHF.R.U32.HI R2, RZ, c[0x0][0x4f0], R0 ;  /* 0x00013c00ff020a19 */ /* 0x000fe20000011600 */
[----:B------:R-:W-:-:S03]  /*f4d0*/  UIMAD UR5, UR13, UR5, UR7 ;  /* 0x000000050d0572a4 */ /* 0x000fc6000f8e0207 */
[----:B------:R-:W-:-:S03]  /*f4e0*/  IADD3 R0, -R2, RZ, RZ ;  /* 0x000000ff02007210 */ /* 0x000fc60007ffe1ff */
[----:B------:R-:W-:Y:S02]  /*f4f0*/  IMAD.U32 R5, RZ, RZ, UR5 ;  /* 0x00000005ff057e24 */ /* 0x000fe4000f8e00ff */
[----:B------:R-:W-:Y:S01]  /*f500*/  IMAD R0, R0, c[0x0][0x4e8], R3 ;  /* 0x00013a0000007a24 */ /* 0x000fe200078e0203 */
[----:B------:R-:W-:Y:S02]  /*f510*/  SHF.R.S32.HI R3, RZ, 0x1f, R2 ;  /* 0x0000001fff037819 */ /* 0x000fe40000011402 */
[----:B------:R-:W-:Y:S02]  /*f520*/  IADD3 R2, P0, R2, UR16, RZ ;  /* 0x0000001002027c10 */ /* 0x000fe4000ff1e0ff */
[----:B------:R-:W-:Y:S02]  /*f530*/  SHF.R.S32.HI R4, RZ, 0x1f, R0 ;  /* 0x0000001fff047819 */ /* 0x000fe40000011400 */
[----:B------:R-:W-:-:S03]  /*f540*/  IADD3.X R3, R3, UR17, R5, P0, !PT ;  /* 0x0000001103037c10 */ /* 0x000fc600087fe405 */
[----:B------:R-:W-:Y:S02]  /*f550*/  IMAD R4, R4, c[0x0][0x488], RZ ;  /* 0x0001220004047a24 */ /* 0x000fe400078e02ff */
[----:B------:R-:W-:-:S04]  /*f560*/  IMAD.WIDE.U32 R2, R0, c[0x0][0x488], R2 ;  /* 0x0001220000027a25 */ /* 0x000fc800078e0002 */
[----:B------:R-:W-:-:S05]  /*f570*/  IMAD R4, R0, c[0x0][0x48c], R4 ;  /* 0x0001230000047a24 */ /* 0x000fca00078e0204 */
[----:B------:R-:W-:Y:S02]  /*f580*/  IADD3 R0, R3, R4, RZ ;  /* 0x0000000403007210 */ /* 0x000fe40007ffe0ff */
[----:B------:R-:W-:-:S04]  /*f590*/  LEA R4, P0, R2, c[0x0][0x450], 0x2 ;  /* 0x0001140002047a11 */ /* 0x000fc800078010ff */
[----:B------:R-:W-:Y:S01]  /*f5a0*/  LEA.HI.X R5, R2, c[0x0][0x454], R0, 0x2, P0 ;  /* 0x0001150002057a11 */ /* 0x000fe200000f1400 */
[----:B------:R-:W-:-:S05]  /*f5b0*/  IMAD.MOV.U32 R0, RZ, RZ, -0x800000 ;  /* 0xff800000ff007424 */ /* 0x000fca00078e00ff */
[----:B------:R1:W-:Y:S03]  /*f5c0*/  STG.E [R4.64], R0 ;  /* 0x0000000004007986 */ /* 0x0003e6000c10190e */
.L_x_732:
[----:B------:R-:W-:Y:S05]  /*f5d0*/  BSYNC B0 ;  /* 0x0000000000007941 */ /* 0x000fea0003800000 */
.L_x_731:
[----:B------:R-:W2:Y:S01]  /*f5e0*/  S2R R11, SR_CTAID.X ;  /* 0x00000000000b7919 */ /* 0x000ea20000002500 */
[----:B-1----:R-:W-:Y:S01]  /*f5f0*/  SHF.R.S32.HI R0, RZ, 0x1f, R8 ;  /* 0x0000001fff007819 */ /* 0x002fe20000011408 */
[----:B------:R-:W-:Y:S01]  /*f600*/  IMAD.MOV.U32 R3, RZ, RZ, c[0x0][0x4e8] ;  /* 0x00013a00ff037624 */ /* 0x000fe200078e00ff */
[----:B------:R-:W-:Y:S01]  /*f610*/  ULDC.64 UR4, c[0x0][0x3a0] ;  /* 0x0000e80000047ab9 */ /* 0x000fe20000000a00 */
[----:B-----5:R-:W-:Y:S01]  /*f620*/  IMAD R13, R9, c[0x0][0x4e8], RZ ;  /* 0x00013a00090d7a24 */ /* 0x020fe200078e02ff */
[----:B------:R-:W-:Y:S01]  /*f630*/  LEA.HI R0, R0, R8, RZ, 0x2 ;  /* 0x0000000800007211 */ /* 0x000fe200078f10ff */
[----:B------:R-:W-:Y:S01]  /*f640*/  UIMAD UR7, UR11, UR4, URZ ;  /* 0x000000040b0772a4 */ /* 0x000fe2000f8e023f */
[----:B------:R-:W-:Y:S01]  /*f650*/  ISETP.NE.AND P0, PT, R3, 0x1, PT ;  /* 0x000000010300780c */ /* 0x000fe20003f05270 */
[----:B------:R-:W-:Y:S01]  /*f660*/  UIMAD.WIDE.U32 UR16, UR10, UR4, URZ ;  /* 0x000000040a1072a5 */ /* 0x000fe2000f8e003f */
[----:B------:R-:W-:Y:S01]  /*f670*/  LOP3.LUT R2, R0, 0xfffffffc, RZ, 0xc0, !PT ;  /* 0xfffffffc00027812 */ /* 0x000fe200078ec0ff */
[----:B------:R-:W-:Y:S01]  /*f680*/  UIMAD UR7, UR10, UR5, UR7 ;  /* 0x000000050a0772a4 */ /* 0x000fe2000f8e0207 */
[----:B------:R-:W-:Y:S01]  /*f690*/  SHF.R.S32.HI R7, RZ, 0x2, R0 ;  /* 0x00000002ff077819 */ /* 0x000fe20000011400 */
[----:B------:R-:W-:Y:S01]  /*f6a0*/  BSSY B0, `(.L_x_733) ;  /* 0x000003a000007945 */ /* 0x000fe20003800000 */
[----:B------:R-:W-:Y:S01]  /*f6b0*/  ULDC.64 UR4, c[0x0][0x3e8] ;  /* 0x0000fa0000047ab9 */ /* 0x000fe20000000a00 */
[----:B------:R-:W-:Y:S01]  /*f6c0*/  IMAD.IADD R8, R8, 0x1, -R2 ;  /* 0x0000000108087824 */ /* 0x000fe200078e0a02 */
[----:B------:R-:W-:-:S02]  /*f6d0*/  UIADD3 UR17, UR17, UR7, URZ ;  /* 0x0000000711117290 */ /* 0x000fc4000fffe03f */
[----:B------:R-:W-:Y:S02]  /*f6e0*/  UIMAD UR7, UR8, UR4, URZ ;  /* 0x00000004080772a4 */ /* 0x000fe4000f8e023f */
[----:B------:R-:W-:Y:S01]  /*f6f0*/  LEA R0, R8, R7, 0x5 ;  /* 0x0000000708007211 */ /* 0x000fe200078e28ff */
[----:B------:R-:W-:Y:S02]  /*f700*/  UIMAD.WIDE.U32 UR16, UR9, UR4, UR16 ;  /* 0x00000004091072a5 */ /* 0x000fe4000f8e0010 */
[----:B------:R-:W-:Y:S02]  /*f710*/  UIMAD UR7, UR9, UR5, UR7 ;  /* 0x00000005090772a4 */ /* 0x000fe4000f8e0207 */
[C---:B--2---:R-:W-:Y:S01]  /*f720*/  IMAD R0, R11.reuse, 0x80, R0 ;  /* 0x000000800b007824 */ /* 0x044fe200078e0200 */
[----:B------:R-:W-:Y:S01]  /*f730*/  ULDC.64 UR4, c[0x0][0x3f0] ;  /* 0x0000fc0000047ab9 */ /* 0x000fe20000000a00 */
[----:B------:R-:W-:Y:S01]  /*f740*/  IMAD R11, R11, 0x80, R7 ;  /* 0x000000800b0b7824 */ /* 0x000fe200078e0207 */
[----:B------:R-:W-:Y:S01]  /*f750*/  UIMAD UR6, UR6, UR4, URZ ;  /* 0x00000004060672a4 */ /* 0x000fe2000f8e023f */
[----:B------:R-:W-:Y:S01]  /*f760*/  @P0 IMAD.HI.U32 R2, R0, c[0x0][0x4ec], RZ ;  /* 0x00013b0000020a27 */ /* 0x000fe200078e00ff */
[----:B------:R-:W-:Y:S01]  /*f770*/  UIADD3 UR17, UR7, UR17, URZ ;  /* 0x0000001107117290 */ /* 0x000fe2000fffe03f */
[----:B------:R-:W-:Y:S01]  /*f780*/  MOV R4, R0 ;  /* 0x0000000000047202 */ /* 0x000fe20000000f00 */
[----:B------:R-:W-:-:S02]  /*f790*/  UIMAD UR5, UR13, UR5, UR6 ;  /* 0x000000050d0572a4 */ /* 0x000fc4000f8e0206 */
[----:B------:R-:W-:Y:S01]  /*f7a0*/  @P0 SHF.R.U32.HI R4, RZ, c[0x0][0x4f0], R2 ;  /* 0x00013c00ff040a19 */ /* 0x000fe20000011602 */
[----:B------:R-:W-:-:S03]  /*f7b0*/  UIMAD.WIDE.U32 UR16, UR13, UR4, UR16 ;  /* 0x000000040d1072a5 */ /* 0x000fc6000f8e0010 */
[--C-:B------:R-:W-:Y:S01]  /*f7c0*/  SHF.R.S32.HI R3, RZ, 0x1f, R4.reuse ;  /* 0x0000001fff037819 */ /* 0x100fe20000011404 */
[----:B------:R-:W-:Y:S01]  /*f7d0*/  IMAD.MOV R2, RZ, RZ, -R4 ;  /* 0x000000ffff027224 */ /* 0x000fe200078e0a04 */
[----:B------:R-:W-:-:S03]  /*f7e0*/  UIADD3 UR5, UR17, UR5, URZ ;  /* 0x0000000511057290 */ /* 0x000fc6000fffe03f */
[----:B------:R-:W-:Y:S01]  /*f7f0*/  IMAD R5, R2, c[0x0][0x4e8], R0 ;  /* 0x00013a0002057a24 */ /* 0x000fe200078e0200 */
[----:B------:R-:W-:Y:S01]  /*f800*/  MOV R2, UR16 ;  /* 0x0000001000027c02 */ /* 0x000fe20008000f00 */
[----:B------:R-:W-:Y:S02]  /*f810*/  IMAD R0, R3, c[0x0][0x3e0], RZ ;  /* 0x0000f80003007a24 */ /* 0x000fe400078e02ff */
[----:B------:R-:W-:Y:S01]  /*f820*/  IMAD.U32 R3, RZ, RZ, UR17 ;  /* 0x00000011ff037e24 */ /* 0x000fe2000f8e00ff */
[----:B------:R-:W-:Y:S01]  /*f830*/  MOV R3, UR5 ;  /* 0x0000000500037c02 */ /* 0x000fe20008000f00 */
[----:B------:R-:W-:Y:S01]  /*f840*/  IMAD R6, R4, c[0x0][0x3e4], R0 ;  /* 0x0000f90004067a24 */ /* 0x000fe200078e0200 */
[----:B------:R-:W-:-:S03]  /*f850*/  SHF.R.S32.HI R0, RZ, 0x1f, R5 ;  /* 0x0000001fff007819 */ /* 0x000fc60000011405 */
[----:B------:R-:W-:-:S04]  /*f860*/  IMAD.WIDE.U32 R2, R4, c[0x0][0x3e0], R2 ;  /* 0x0000f80004027a25 */ /* 0x000fc800078e0002 */
[----:B------:R-:W-:Y:S02]  /*f870*/  IMAD R0, R0, c[0x0][0x3d8], RZ ;  /* 0x0000f60000007a24 */ /* 0x000fe400078e02ff */
[----:B------:R-:W-:Y:S02]  /*f880*/  IMAD.IADD R3, R3, 0x1, R6 ;  /* 0x0000000103037824 */ /* 0x000fe400078e0206 */
[C---:B------:R-:W-:Y:S02]  /*f890*/  IMAD R0, R5.reuse, c[0x0][0x3dc], R0 ;  /* 0x0000f70005007a24 */ /* 0x040fe400078e0200 */
[----:B------:R-:W-:-:S05]  /*f8a0*/  IMAD.WIDE.U32 R2, R5, c[0x0][0x3d8], R2 ;  /* 0x0000f60005027a25 */ /* 0x000fca00078e0002 */
[----:B------:R-:W-:Y:S02]  /*f8b0*/  IADD3 R0, R3, R0, RZ ;  /* 0x0000000003007210 */ /* 0x000fe40007ffe0ff */
        /* <DEDUP_REMOVED lines=24> */
.L_x_734:
[----:B------:R-:W-:Y:S05]  /*fa40*/  BSYNC B0 ;  /* 0x0000000000007941 */ /* 0x000fea0003800000 */
.L_x_733:
        /* <DEDUP_REMOVED lines=21> */
.L_x_736:
[----:B------:R-:W-:Y:S05]  /*fba0*/  BSYNC B0 ;  /* 0x0000000000007941 */ /* 0x000fea0003800000 */
.L_x_735:
        /* <DEDUP_REMOVED lines=21> */
.L_x_738:
[----:B------:R-:W-:Y:S05]  /*fd00*/  BSYNC B0 ;  /* 0x0000000000007941 */ /* 0x000fea0003800000 */
.L_x_737:
        /* <DEDUP_REMOVED lines=22> */
.L_x_739:
        /* <DEDUP_REMOVED lines=9> */
.L_x_867:


//--------------------- .text._ZN7cutlass13device_kernelIN5flash19enable_sm80_to_sm89INS1_16FlashAttnFwdSm80INS1_25CollectiveMainloopFwdSm80ILi4ELi1ELb0EN4cute5tupleIJNS5_1CILi128EEENS7_ILi64EEENS7_ILi96EEEEEELi96ENS_6half_tEfNS_4arch4Sm80ELb1ELb0ELb0ELb1ELb1ELb1ELb1ELb0EEENS1_21CollectiveEpilogueFwdINS6_IJS8_SA_S9_EEENS6_IJNS7_ILi1EEESI_SI_EEESC_SE_Li128ELb1ELb1ELb0ELb0EEENS1_19SingleTileSchedulerILb1ELb0ELb1ELi128EEEEEEEEEvNT_6ParamsE --------------------------
	.section	.text._ZN7cutlass13device_kernelIN5flash19enable_sm80_to_sm89INS1_16FlashAttnFwdSm80INS1_25CollectiveMainloopFwdSm80ILi4ELi1ELb0EN4cute5tupleIJNS5_1CILi128EEENS7_ILi64EEENS7_ILi96EEEEEELi96ENS_6half_tEfNS_4arch4Sm80ELb1ELb0ELb0ELb1ELb1ELb1ELb1ELb0EEENS1_21CollectiveEpilogueFwdINS6_IJS8_SA_S9_EEENS6_IJNS7_ILi1EEESI_SI_EEESC_SE_Li128ELb1ELb1ELb0ELb0EEENS1_19SingleTileSchedulerILb1ELb0ELb1ELi128EEEEEEEEEvNT_6ParamsE,"ax",@progbits
	.sectioninfo	@"SHI_REGISTERS=255"
	.align	128
.text._ZN7cutlass13device_kernelIN5flash19enable_sm80_to_sm89INS1_16FlashAttnFwdSm80INS1_25CollectiveMainloopFwdSm80ILi4ELi1ELb0EN4cute5tupleIJNS5_1CILi128EEENS7_ILi64EEENS7_ILi96EEEEEELi96ENS_6half_tEfNS_4arch4Sm80ELb1ELb0ELb0ELb1ELb1ELb1ELb1ELb0EEENS1_21CollectiveEpilogueFwdINS6_IJS8_SA_S9_EEENS6_IJNS7_ILi1EEESI_SI_EEESC_SE_Li128ELb1ELb1ELb0ELb0EEENS1_19SingleTileSchedulerILb1ELb0ELb1ELi128EEEEEEEEEvNT_6ParamsE:
        .type           _ZN7cutlass13device_kernelIN5flash19enable_sm80_to_sm89INS1_16FlashAttnFwdSm80INS1_25CollectiveMainloopFwdSm80ILi4ELi1ELb0EN4cute5tupleIJNS5_1CILi128EEENS7_ILi64EEENS7_ILi96EEEEEELi96ENS_6half_tEfNS_4arch4Sm80ELb1ELb0ELb0ELb1ELb1ELb1ELb1ELb0EEENS1_21CollectiveEpilogueFwdINS6_IJS8_SA_S9_EEENS6_IJNS7_ILi1EEESI_SI_EEESC_SE_Li128ELb1ELb1ELb0ELb0EEENS1_19SingleTileSchedulerILb1ELb0ELb1ELi128EEEEEEEEEvNT_6ParamsE,@function
        .size           _ZN7cutlass13device_kernelIN5flash19enable_sm80_to_sm89INS1_16FlashAttnFwdSm80INS1_25CollectiveMainloopFwdSm80ILi4ELi1ELb0EN4cute5tupleIJNS5_1CILi128EEENS7_ILi64EEENS7_ILi96EEEEEELi96ENS_6half_tEfNS_4arch4Sm80ELb1ELb0ELb0ELb1ELb1ELb1ELb1ELb0EEENS1_21CollectiveEpilogueFwdINS6_IJS8_SA_S9_EEENS6_IJNS7_ILi1EEESI_SI_EEESC_SE_Li128ELb1ELb1ELb0ELb0EEENS1_19SingleTileSchedulerILb1ELb0ELb1ELi128EEEEEEEEEvNT_6ParamsE,(.L_x_868 - _ZN7cutlass13device_kernelIN5flash19enable_sm80_to_sm89INS1_16FlashAttnFwdSm80INS1_25CollectiveMainloopFwdSm80ILi4ELi1ELb0EN4cute5tupleIJNS5_1CILi128EEENS7_ILi64EEENS7_ILi96EEEEEELi96ENS_6half_tEfNS_4arch4Sm80ELb1ELb0ELb0ELb1ELb1ELb1ELb1ELb0EEENS1_21CollectiveEpilogueFwdINS6_IJS8_SA_S9_EEENS6_IJNS7_ILi1EEESI_SI_EEESC_SE_Li128ELb1ELb1ELb0ELb0EEENS1_19SingleTileSchedulerILb1ELb0ELb1ELi128EEEEEEEEEvNT_6ParamsE)
        .other          _ZN7cutlass13device_kernelIN5flash19enable_sm80_to_sm89INS1_16FlashAttnFwdSm80INS1_25CollectiveMainloopFwdSm80ILi4ELi1ELb0EN4cute5tupleIJNS5_1CILi128EEENS7_ILi64EEENS7_ILi96EEEEEELi96ENS_6half_tEfNS_4arch4Sm80ELb1ELb0ELb0ELb1ELb1ELb1ELb1ELb0EEENS1_21CollectiveEpilogueFwdINS6_IJS8_SA_S9_EEENS6_IJNS7_ILi1EEESI_SI_EEESC_SE_Li128ELb1ELb1ELb0ELb0EEENS1_19SingleTileSchedulerILb1ELb0ELb1ELi128EEEEEEEEEvNT_6ParamsE,@"STO_CUDA_ENTRY STV_DEFAULT"
_ZN7cutlass13device_kernelIN5flash19enable_sm80_to_sm89INS1_16FlashAttnFwdSm80INS1_25CollectiveMainloopFwdSm80ILi4ELi1ELb0EN4cute5tupleIJNS5_1CILi128EEENS7_ILi64EEENS7_ILi96EEEEEELi96ENS_6half_tEfNS_4arch4Sm80ELb1ELb0ELb0ELb1ELb1ELb1ELb1ELb0EEENS1_21CollectiveEpilogueFwdINS6_IJS8_SA_S9_EEENS6_IJNS7_ILi1EEESI_SI_EEESC_SE_Li128ELb1ELb1ELb0ELb0EEENS1_19SingleTileSchedulerILb1ELb0ELb1ELi128EEEEEEEEEvNT_6ParamsE:
        /* <DEDUP_REMOVED lines=21> */
.L_x_741:
        /* <DEDUP_REMOVED lines=13> */
.L_x_743:
[----:B------:R-:W-:Y:S02]  /*0220*/  ULDC UR5, c[0x0][0x54c] ;  /* 0x0001530000057ab9 */ /* 0x000fe40000000800 */
.L_x_742:
[----:B------:R-:W-:Y:S02]  /*0230*/  ULDC UR4, c[0x0][0x548] ;  /* 0x0001520000047ab9 */ /* 0x000fe40000000800 */
[----:B------:R-:W-:-:S02]  /*0240*/  USHF.L.U32 UR12, UR12, 0x7, URZ ;  /* 0x000000070c0c7899 */ /* 0x000fc4000800063f */
[----:B------:R-:W-:-:S04]  /*0250*/  UIMAD UR4, UR5, UR4, URZ ;  /* 0x00000004050472a4 */ /* 0x000fc8000f8e023f */
[----:B------:R-:W-:-:S04]  /*0260*/  UISETP.GE.AND UP0, UPT, UR12, UR4, UPT ;  /* 0x000000040c00728c */ /* 0x000fc8000bf06270 */
[----:B------:R-:W-:Y:S01]  /*0270*/  USEL UR18, UR18, 0xffffffff, !UP0 ;  /* 0xffffffff12127887 */ /* 0x000fe2000c000000 */
[----:B------:R-:W-:Y:S05]  /*0280*/  BRA `(.L_x_744) ;  /* 0x000001b000007947 */ /* 0x000fea0003800000 */
.L_x_740:
        /* <DEDUP_REMOVED lines=8> */
.L_x_745:
        /* <DEDUP_REMOVED lines=13> */
.L_x_747:
[----:B------:R-:W-:Y:S02]  /*03e0*/  ULDC UR5, c[0x0][0x54c] ;  /* 0x0001530000057ab9 */ /* 0x000fe40000000800 */
.L_x_746:
[----:B------:R-:W-:Y:S02]  /*03f0*/  ULDC UR4, c[0x0][0x548] ;  /* 0x0001520000047ab9 */ /* 0x000fe40000000800 */
[----:B------:R-:W-:-:S02]  /*0400*/  USHF.L.U32 UR12, UR12, 0x7, URZ ;  /* 0x000000070c0c7899 */ /* 0x000fc4000800063f */
[----:B------:R-:W-:-:S04]  /*0410*/  UIMAD UR4, UR5, UR4, URZ ;  /* 0x00000004050472a4 */ /* 0x000fc8000f8e023f */
[----:B------:R-:W-:-:S04]  /*0420*/  UISETP.GE.AND UP0, UPT, UR12, UR4, UPT ;  /* 0x000000040c00728c */ /* 0x000fc8000bf06270 */
[----:B------:R-:W-:-:S06]  /*0430*/  USEL UR18, UR18, 0xffffffff, !UP0 ;  /* 0xffffffff12127887 */ /* 0x000fcc000c000000 */
.L_x_744:
[----:B------:R-:W-:-:S13]  /*0440*/  ISETP.LE.AND P0, PT, RZ, UR18, PT ;  /* 0x00000012ff007c0c */ /* 0x000fda000bf03270 */
[----:B------:R-:W-:Y:S05]  /*0450*/  @!P0 EXIT ;  /* 0x000000000000894d */ /* 0x000fea0003800000 */
[----:B------:R-:W-:Y:S01]  /*0460*/  ULDC.64 UR4, c[0x0][0x360] ;  /* 0x0000d80000047ab9 */ /* 0x000fe20000000a00 */
[----:B------:R-:W-:Y:S01]  /*0470*/  ISETP.NE.U32.AND P3, PT, RZ, c[0x0][0x348], PT ;  /* 0x0000d200ff007a0c */ /* 0x000fe20003f65070 */
[----:B------:R-:W-:Y:S02]  /*0480*/  UISETP.NE.U32.AND UP0, UPT, URZ, UR4, UPT ;  /* 0x000000043f00728c */ /* 0x000fe4000bf05070 */
[----:B------:R-:W-:Y:S01]  /*0490*/  ULDC.64 UR6, c[0x0][0x370] ;  /* 0x0000dc0000067ab9 */ /* 0x000fe20000000a00 */
[----:B------:R-:W-:Y:S01]  /*04a0*/  ISETP.NE.AND.EX P3, PT, RZ, c[0x0][0x34c], PT, P3 ;  /* 0x0000d300ff007a0c */ /* 0x000fe20003f65330 */
[----:B------:R-:W-:Y:S02]  /*04b0*/  UISETP.NE.AND.EX UP0, UPT, URZ, UR5, UPT, UP0 ;  /* 0x000000053f00728c */ /* 0x000fe4000bf05300 */
[----:B------:R-:W-:Y:S02]  /*04c0*/  UISETP.NE.U32.AND UP1, UPT, URZ, UR6, UPT ;  /* 0x000000063f00728c */ /* 0x000fe4000bf25070 */
[----:B------:R-:W-:-:S02]  /*04d0*/  ULDC.64 UR4, c[0x0][0x360] ;  /* 0x0000d80000047ab9 */ /* 0x000fc40000000a00 */
[----:B------:R-:W-:Y:S01]  /*04e0*/  UISETP.NE.AND.EX UP1, UPT, URZ, UR7, UPT, UP1 ;  /* 0x000000073f00728c */ /* 0x000fe2000bf25310 */
[----:B------:R-:W-:Y:S01]  /*04f0*/  PLOP3.LUT P1, PT, PT, PT, UP0, 0x80, 0x0 ;  /* 0x000000000000781c */ /* 0x000fe20003f2f008 */
[----:B------:R-:W-:Y:S02]  /*0500*/  ULDC.64 UR8, c[0x0][0x370] ;  /* 0x0000dc0000087ab9 */ /* 0x000fe40000000a00 */
[----:B------:R-:W-:Y:S02]  /*0510*/  ULDC.64 UR6, c[0x0][0x348] ;  /* 0x0000d20000067ab9 */ /* 0x000fe40000000a00 */
[----:B------:R-:W-:Y:S01]  /*0520*/  @UP0 UIMAD.WIDE UR4, UR18, UR19, UR4 ;  /* 0x00000013120402a5 */ /* 0x000fe2000f8e0204 */
[----:B------:R-:W-:Y:S01]  /*0530*/  PLOP3.LUT P2, PT, PT, PT, UP1, 0x80, 0x0 ;  /* 0x000000000000781c */ /* 0x000fe20003f4f018 */
[----:B------:R-:W-:Y:S01]  /*0540*/  UIMAD.WIDE UR6, UR18, UR19, UR6 ;  /* 0x00000013120672a5 */ /* 0x000fe2000f8e0206 */
[----:B------:R-:W-:Y:S02]  /*0550*/  ISETP.NE.U32.AND P4, PT, RZ, c[0x0][0x350], PT ;  /* 0x0000d400ff007a0c */ /* 0x000fe40003f85070 */
[----:B------:R-:W-:Y:S01]  /*0560*/  @UP1 UIMAD.WIDE UR8, UR18, UR19, UR8 ;  /* 0x00000013120812a5 */ /* 0x000fe2000f8e0208 */
[----:B------:R-:W-:Y:S01]  /*0570*/  IMAD.U32 R2, RZ, RZ, UR4 ;  /* 0x00000004ff027e24 */ /* 0x000fe2000f8e00ff */
[----:B------:R-:W-:Y:S01]  /*0580*/  MOV R3, UR5 ;  /* 0x0000000500037c02 */ /* 0x000fe20008000f00 */
[----:B------:R-:W-:Y:S01]  /*0590*/  ULDC.64 UR4, c[0x0][0x358] ;  /* 0x0000d60000047ab9 */ /* 0x000fe20000000a00 */
[----:B------:R-:W-:Y:S01]  /*05a0*/  IMAD.U32 R8, RZ, RZ, UR6 ;  /* 0x00000006ff087e24 */ /* 0x000fe2000f8e00ff */
[----:B------:R-:W-:Y:S01]  /*05b0*/  UISETP.NE.U32.AND UP3, UPT, URZ, UR4, UPT ;  /* 0x000000043f00728c */ /* 0x000fe2000bf65070 */
[----:B------:R-:W-:Y:S01]  /*05c0*/  IMAD.U32 R9, RZ, RZ, UR7 ;  /* 0x00000007ff097e24 */ /* 0x000fe2000f8e00ff */
[----:B------:R-:W-:Y:S01]  /*05d0*/  ISETP.NE.AND.EX P4, PT, RZ, c[0x0][0x354], PT, P4 ;  /* 0x0000d500ff007a0c */ /* 0x000fe20003f85340 */
[----:B------:R-:W-:Y:S01]  /*05e0*/  IMAD.U32 R4, RZ, RZ, UR8 ;  /* 0x00000008ff047e24 */ /* 0x000fe2000f8e00ff */
[----:B------:R-:W-:Y:S01]  /*05f0*/  UISETP.NE.AND.EX UP3, UPT, URZ, UR5, UPT, UP3 ;  /* 0x000000053f00728c */ /* 0x000fe2000bf65330 */
[----:B------:R-:W-:Y:S01]  /*0600*/  IMAD.U32 R5, RZ, RZ, UR9 ;  /* 0x00000009ff057e24 */ /* 0x000fe2000f8e00ff */
[----:B------:R-:W-:Y:S01]  /*0610*/  ULDC.64 UR6, c[0x0][0x350] ;  /* 0x0000d40000067ab9 */ /* 0x000fe20000000a00 */
[----:B------:R1:W2:Y:S01]  /*0620*/  @P1 LDG.E R0, [R2.64] ;  /* 0x0000001402001981 */ /* 0x0002a2000c1e1900 */
[----:B------:R-:W-:-:S02]  /*0630*/  ULDC.64 UR4, c[0x0][0x358] ;  /* 0x0000d60000047ab9 */ /* 0x000fc40000000a00 */
[----:B------:R-:W-:Y:S01]  /*0640*/  PLOP3.LUT P0, PT, PT, PT, UP3, 0x80, 0x0 ;  /* 0x000000000000781c */ /* 0x000fe20003f0f038 */
[----:B------:R-:W-:Y:S01]  /*0650*/  UIMAD.WIDE UR6, UR18, UR19, UR6 ;  /* 0x00000013120672a5 */ /* 0x000fe2000f8e0206 */
[----:B------:R3:W4:Y:S01]  /*0660*/  @P2 LDG.E R7, [R4.64] ;  /* 0x0000001404072981 */ /* 0x000722000c1e1900 */
[----:B------:R-:W-:Y:S01]  /*0670*/  UIMAD.WIDE UR4, UR18, UR19, UR4 ;  /* 0x00000013120472a5 */ /* 0x000fe2000f8e0204 */
[----:B------:R-:W-:Y:S01]  /*0680*/  MOV R29, RZ ;  /* 0x000000ff001d7202 */ /* 0x000fe20000000f00 */
[----:B------:R-:W-:Y:S01]  /*0690*/  IMAD.MOV.U32 R10, RZ, RZ, RZ ;  /* 0x000000ffff0a7224 */ /* 0x000fe200078e00ff */
[----:B------:R-:W4:Y:S03]  /*06a0*/  @P3 LDG.E R6, [R8.64] ;  /* 0x0000001408063981 */ /* 0x000f26000c1e1900 */
[----:B-1----:R-:W-:Y:S01]  /*06b0*/  IMAD.U32 R2, RZ, RZ, UR4 ;  /* 0x00000004ff027e24 */ /* 0x002fe2000f8e00ff */
[----:B------:R-:W-:Y:S01]  /*06c0*/  MOV R3, UR5 ;  /* 0x0000000500037c02 */ /* 0x000fe20008000f00 */
[----:B---3--:R-:W-:Y:S01]  /*06d0*/  IMAD.U32 R4, RZ, RZ, UR6 ;  /* 0x00000006ff047e24 */ /* 0x008fe2000f8e00ff */
[----:B------:R-:W-:-:S03]  /*06e0*/  MOV R5, UR7 ;  /* 0x0000000700057c02 */ /* 0x000fc60008000f00 */
[----:B------:R1:W5:Y:S04]  /*06f0*/  @P0 LDG.E R10, [R2.64] ;  /* 0x00000014020a0981 */ /* 0x000368000c1e1900 */
[----:B------:R1:W5:Y:S01]  /*0700*/  @P4 LDG.E R29, [R4.64] ;  /* 0x00000014041d4981 */ /* 0x000362000c1e1900 */
[----:B------:R-:W3:Y:S01]  /*0710*/  S2UR UR11, SR_CTAID.Y ;  /* 0x00000000000b79c3 */ /* 0x000ee20000002600 */
[----:B------:R-:W-:Y:S02]  /*0720*/  UMOV UR13, URZ ;  /* 0x0000003f000d7c82 */ /* 0x000fe40008000000 */
[----:B------:R-:W-:Y:S02]  /*0730*/  ULDC UR17, c[0x0][0x168] ;  /* 0x00005a0000117ab9 */ /* 0x000fe40000000800 */
[----:B------:R-:W-:-:S02]  /*0740*/  UMOV UR14, URZ ;  /* 0x0000003f000e7c82 */ /* 0x000fc40008000000 */
[----:B------:R-:W-:Y:S02]  /*0750*/  ULDC UR4, c[0x0][0x2ac] ;  /* 0x0000ab0000047ab9 */ /* 0x000fe40000000800 */
[----:B------:R-:W-:Y:S02]  /*0760*/  ULDC UR16, c[0x0][0x1d0] ;  /* 0x0000740000107ab9 */ /* 0x000fe40000000800 */
[----:B------:R-:W-:Y:S02]  /*0770*/  UIMAD UR16, UR4, UR16, URZ ;  /* 0x00000010041072a4 */ /* 0x000fe4000f8e023f */
[----:B------:R-:W-:Y:S02]  /*0780*/  ULDC UR15, c[0x0][0x228] ;  /* 0x00008a00000f7ab9 */ /* 0x000fe40000000800 */
[----:B---3--:R-:W-:Y:S01]  /*0790*/  USHF.R.S32.HI UR10, URZ, 0x1f, UR11 ;  /* 0x0000001f3f0a7899 */ /* 0x008fe2000801140b */
[----:B--2---:R1:W2:Y:S08]  /*07a0*/  @P1 R2UR UR17, R0 ;  /* 0x00000000001113c2 */ /* 0x0042b000000e0000 */
[----:B----4-:R1:W3:Y:S08]  /*07b0*/  @P2 R2UR UR13, R7 ;  /* 0x00000000070d23c2 */ /* 0x0102f000000e0000 */
[----:B------:R1:W4:Y:S01]  /*07c0*/  @P3 R2UR UR14, R6 ;  /* 0x00000000060e33c2 */ /* 0x00032200000e0000 */
[----:B------:R-:W-:Y:S05]  /*07d0*/  @P1 BRA `(.L_x_748) ;  /* 0x0000006000001947 */ /* 0x000fea0003800000 */
[----:B------:R-:W-:Y:S05]  /*07e0*/  @!P3 BRA `(.L_x_748) ;  /* 0x000000500000b947 */ /* 0x000fea0003800000 */
[----:B-1--4-:R-:W4:Y:S04]  /*07f0*/  LDG.E R6, [R8.64] ;  /* 0x0000001408067981 */ /* 0x012f28000c1e1900 */
[----:B---3--:R-:W3:Y:S01]  /*0800*/  LDG.E R0, [R8.64+0x4] ;  /* 0x0000041408007981 */ /* 0x008ee2000c1e1900 */
[----:B--2-4-:R-:W1:Y:S08]  /*0810*/  R2UR UR17, R6 ;  /* 0x00000000061173c2 */ /* 0x014e7000000e0000 */
[----:B---3--:R-:W1:Y:S02]  /*0820*/  R2UR UR4, R0 ;  /* 0x00000000000473c2 */ /* 0x008e6400000e0000 */
[----:B-1----:R-:W-:-:S06]  /*0830*/  UIADD3 UR17, -UR17, UR4, URZ ;  /* 0x0000000411117290 */ /* 0x002fcc000fffe13f */
.L_x_748:
[----:B------:R-:W-:-:S04]  /*0840*/  ISETP.NE.U32.AND P1, PT, RZ, c[0x0][0x368], PT ;  /* 0x0000da00ff007a0c */ /* 0x000fc80003f25070 */
[----:B------:R-:W-:-:S13]  /*0850*/  ISETP.NE.AND.EX P1, PT, RZ, c[0x0][0x36c], PT, P1 ;  /* 0x0000db00ff007a0c */ /* 0x000fda0003f25310 */
[----:B------:R-:W-:Y:S05]  /*0860*/  @!P1 BRA `(.L_x_749) ;  /* 0x0000007000009947 */ /* 0x000fea0003800000 */
[----:B------:R-:W-:Y:S02]  /*0870*/  ULDC.64 UR4, c[0x0][0x368] ;  /* 0x0000da0000047ab9 */ /* 0x000fe40000000a00 */
[----:B------:R-:W-:-:S06]  /*0880*/  UIMAD.WIDE UR4, UR18, UR19, UR4 ;  /* 0x00000013120472a5 */ /* 0x000fcc000f8e0204 */
[----:B-1----:R-:W-:Y:S02]  /*0890*/  MOV R4, UR4 ;  /* 0x0000000400047c02 */ /* 0x002fe40008000f00 */
[----:B------:R-:W-:-:S05]  /*08a0*/  MOV R5, UR5 ;  /* 0x0000000500057c02 */ /* 0x000fca0008000f00 */
[----:B----4-:R-:W4:Y:S02]  /*08b0*/  LDG.E R0, [R4.64] ;  /* 0x0000001404007981 */ /* 0x010f24000c1e1900 */
[----:B----4-:R1:W4:Y:S02]  /*08c0*/  R2UR UR16, R0 ;  /* 0x00000000001073c2 */ /* 0x01032400000e0000 */
[----:B-1--4-:R-:W-:Y:S05]  /*08d0*/  BRA `(.L_x_750) ;  /* 0x0000006000007947 */ /* 0x012fea0003800000 */
.L_x_749:
[----:B------:R-:W-:Y:S05]  /*08e0*/  @!P4 BRA `(.L_x_750) ;  /* 0x000000500000c947 */ /* 0x000fea0003800000 */
[----:B-1--4-:R1:W4:Y:S04]  /*08f0*/  LDG.E R0, [R4.64] ;  /* 0x0000001404007981 */ /* 0x012328000c1e1900 */
[----:B-1-3--:R-:W3:Y:S01]  /*0900*/  LDG.E R4, [R4.64+0x4] ;  /* 0x0000041404047981 */ /* 0x00aee2000c1e1900 */
[----:B----4-:R-:W1:Y:S08]  /*0910*/  R2UR UR16, R0 ;  /* 0x00000000001073c2 */ /* 0x010e7000000e0000 */
[----:B---3--:R-:W1:Y:S02]  /*0920*/  R2UR UR4, R4 ;  /* 0x00000000040473c2 */ /* 0x008e6400000e0000 */
[----:B-1----:R-:W-:-:S06]  /*0930*/  UIADD3 UR16, -UR16, UR4, URZ ;  /* 0x0000000410107290 */ /* 0x002fcc000fffe13f */
.L_x_750:
[----:B-1--4-:R1:W4:Y:S01]  /*0940*/  @P0 LDG.E R0, [R2.64] ;  /* 0x0000001402000981 */ /* 0x012322000c1e1900 */
[----:B------:R-:W-:-:S03]  /*0950*/  ULDC.64 UR4, c[0x0][0x378] ;  /* 0x0000de0000047ab9 */ /* 0x000fc60000000a00 */
[----:B-1-3--:R-:W3:Y:S01]  /*0960*/  @P0 LDG.E R2, [R2.64+0x4] ;  /* 0x0000041402020981 */ /* 0x00aee2000c1e1900 */
[----:B------:R-:W-:Y:S01]  /*0970*/  UISETP.NE.U32.AND UP0, UPT, URZ, UR4, UPT ;  /* 0x000000043f00728c */ /* 0x000fe2000bf05070 */
[----:B------:R-:W-:-:S03]  /*0980*/  IMAD.U32 R146, RZ, RZ, UR16 ;  /* 0x00000010ff927e24 */ /* 0x000fc6000f8e00ff */
[----:B------:R-:W-:-:S03]  /*0990*/  UISETP.NE.AND.EX UP0, UPT, URZ, UR5, UPT, UP0 ;  /* 0x000000053f00728c */ /* 0x000fc6000bf05300 */
[----:B------:R-:W-:-:S03]  /*09a0*/  ULDC.64 UR4, c[0x0][0x378] ;  /* 0x0000de0000047ab9 */ /* 0x000fc60000000a00 */
[----:B------:R-:W-:-:S05]  /*09b0*/  PLOP3.LUT P1, PT, PT, PT, UP0, 0x80, 0x0 ;  /* 0x000000000000781c */ /* 0x000fca0003f2f008 */
[----:B------:R-:W-:-:S06]  /*09c0*/  @UP0 UIMAD.WIDE UR4, UR18, UR19, UR4 ;  /* 0x00000013120402a5 */ /* 0x000fcc000f8e0204 */
[----:B------:R-:W-:Y:S01]  /*09d0*/  MOV R4, UR4 ;  /* 0x0000000400047c02 */ /* 0x000fe20008000f00 */
[----:B------:R-:W-:-:S05]  /*09e0*/  IMAD.U32 R5, RZ, RZ, UR5 ;  /* 0x00000005ff057e24 */ /* 0x000fca000f8e00ff */
[----:B------:R1:W5:Y:S01]  /*09f0*/  @P1 LDG.E R146, [R4.64] ;  /* 0x0000001404921981 */ /* 0x000362000c1e1900 */
[----:B------:R-:W-:Y:S02]  /*0a00*/  ULDC UR6, c[0x0][0x2c4] ;  /* 0x0000b10000067ab9 */ /* 0x000fe40000000800 */
[----:B------:R-:W-:Y:S02]  /*0a10*/  UISETP.NE.AND UP2, UPT, UR6, 0x1, UPT ;  /* 0x000000010600788c */ /* 0x000fe4000bf45270 */
[----:B------:R-:W-:-:S09]  /*0a20*/  UIADD3 UR6, -UR13, UR16, URZ ;  /* 0x000000100d067290 */ /* 0x000fd2000fffe13f */
[----:B------:R-:W-:Y:S01]  /*0a30*/  @UP2 UIADD3 UR22, UR12, 0x7f, URZ ;  /* 0x0000007f0c162890 */ /* 0x000fe2000fffe03f */
[----:B----4-:R-:W4:Y:S08]  /*0a40*/  @P0 R2UR UR4, R0 ;  /* 0x00000000000403c2 */ /* 0x010f3000000e0000 */
[----:B---3--:R-:W4:Y:S02]  /*0a50*/  @P0 R2UR UR5, R2 ;  /* 0x00000000020503c2 */ /* 0x008f2400000e0000 */
[----:B----4-:R-:W-:-:S03]  /*0a60*/  @UP3 UIADD3 UR15, -UR4, UR5, URZ ;  /* 0x00000005040f3290 */ /* 0x010fc6000fffe13f */
[----:B------:R-:W-:Y:S02]  /*0a70*/  ULDC.64 UR4, c[0x0][0x2c8] ;  /* 0x0000b20000047ab9 */ /* 0x000fe40000000a00 */
[----:B------:R-:W-:Y:S02]  /*0a80*/  UIMAD.WIDE.U32 UR22, UR22, UR4, URZ ;  /* 0x00000004161672a5 */ /* 0x000fe4000f8e003f */
[----:B------:R-:W-:Y:S02]  /*0a90*/  UIADD3 UR9, UR6, UR15, URZ ;  /* 0x0000000f06097290 */ /* 0x000fe4000fffe03f */
[----:B------:R-:W-:Y:S02]  /*0aa0*/  UIADD3 UR4, UR12, 0x7f, URZ ;  /* 0x0000007f0c047890 */ /* 0x000fe4000fffe03f */
[----:B--2---:R-:W-:Y:S02]  /*0ab0*/  UIADD3 UR7, UR9, 0x40, -UR17 ;  /* 0x0000004009077890 */ /* 0x004fe4000fffe811 */
[----:B------:R-:W-:-:S02]  /*0ac0*/  @UP2 USHF.R.U32.HI UR4, URZ, UR5, UR23 ;  /* 0x000000053f042299 */ /* 0x000fc40008011617 */
[----:B------:R-:W-:Y:S02]  /*0ad0*/  UIADD3 UR22, UR9, 0x3f, URZ ;  /* 0x0000003f09167890 */ /* 0x000fe4000fffe03f */
[----:B------:R-:W-:Y:S02]  /*0ae0*/  UIADD3 UR5, UR7, UR4, URZ ;  /* 0x0000000407057290 */ /* 0x000fe4000fffe03f */
[----:B------:R-:W-:Y:S02]  /*0af0*/  USHF.R.S32.HI UR8, URZ, 0x1f, UR22 ;  /* 0x0000001f3f087899 */ /* 0x000fe40008011416 */
[----:B------:R-:W-:Y:S02]  /*0b00*/  USHF.R.S32.HI UR4, URZ, 0x1f, UR5 ;  /* 0x0000001f3f047899 */ /* 0x000fe40008011405 */
[----:B------:R-:W-:Y:S02]  /*0b10*/  ULEA.HI UR8, UR8, UR22, URZ, 0x6 ;  /* 0x0000001608087291 */ /* 0x000fe4000f8f303f */
[----:B------:R-:W-:-:S02]  /*0b20*/  ULEA.HI UR4, UR4, UR5, URZ, 0x6 ;  /* 0x0000000504047291 */ /* 0x000fc4000f8f303f */
[----:B------:R-:W-:Y:S02]  /*0b30*/  USHF.R.S32.HI UR8, URZ, 0x6, UR8 ;  /* 0x000000063f087899 */ /* 0x000fe40008011408 */
[----:B------:R-:W-:-:S04]  /*0b40*/  USHF.R.S32.HI UR4, URZ, 0x6, UR4 ;  /* 0x000000063f047899 */ /* 0x000fc80008011404 */
[----:B------:R-:W-:-:S04]  /*0b50*/  UISETP.LT.AND UP0, UPT, UR8, UR4, UPT ;  /* 0x000000040800728c */ /* 0x000fc8000bf01270 */
[----:B------:R-:W-:Y:S02]  /*0b60*/  USEL UR5, UR8, UR4, UP0 ;  /* 0x0000000408057287 */ /* 0x000fe40008000000 */
[----:B------:R-:W-:Y:S02]  /*0b70*/  UIADD3 UR4, -UR6, URZ, URZ ;  /* 0x0000003f06047290 */ /* 0x000fe4000fffe13f */
[----:B------:R-:W-:Y:S02]  /*0b80*/  ULEA UR6, UR5, -UR6, 0x6 ;  /* 0x8000000605067291 */ /* 0x000fe4000f8e303f */
[----:B------:R-:W-:Y:S02]  /*0b90*/  UISETP.LT.AND UP1, UPT, URZ, UR4, UPT ;  /* 0x000000043f00728c */ /* 0x000fe4000bf21270 */
[----:B------:R-:W-:Y:S02]  /*0ba0*/  UISETP.LT.AND UP0, UPT, UR6, UR15, UPT ;  /* 0x0000000f0600728c */ /* 0x000fe4000bf01270 */
[----:B------:R-:W-:-:S02]  /*0bb0*/  USEL UR4, URZ, UR4, !UP1 ;  /* 0x000000043f047287 */ /* 0x000fc4000c800000 */
[----:B------:R-:W-:Y:S02]  /*0bc0*/  USEL UR5, UR6, UR15, UP0 ;  /* 0x0000000f06057287 */ /* 0x000fe40008000000 */
[----:B------:R-:W-:Y:S02]  /*0bd0*/  USHF.R.U32.HI UR6, URZ, 0x6, UR4 ;  /* 0x000000063f067899 */ /* 0x000fe40008011604 */
[----:B------:R-:W-:-:S05]  /*0be0*/  UISETP.GT.AND UP0, UPT, UR5, UR4, UPT ;  /* 0x000000040500728c */ /* 0x000fca000bf04270 */
[----:B------:R-:W-:-:S06]  /*0bf0*/  UMOV UR22, UR6 ;  /* 0x0000000600167c82 */ /* 0x000fcc0008000000 */
[----:B------:R-:W-:-:S04]  /*0c00*/  @UP0 UIADD3 UR5, UR5, 0x3f, URZ ;  /* 0x0000003f05050890 */ /* 0x000fc8000fffe03f */
[----:B------:R-:W-:-:S04]  /*0c10*/  @UP0 USHF.R.S32.HI UR4, URZ, 0x1f, UR5 ;  /* 0x0000001f3f040899 */ /* 0x000fc80008011405 */
[----:B------:R-:W-:-:S04]  /*0c20*/  @UP0 ULEA.HI UR4, UR4, UR5, URZ, 0x6 ;  /* 0x0000000504040291 */ /* 0x000fc8000f8f303f */
[----:B------:R-:W-:-:S04]  /*0c30*/  @UP0 USHF.R.S32.HI UR22, URZ, 0x6, UR4 ;  /* 0x000000063f160899 */ /* 0x000fc80008011404 */
[----:B------:R-:W-:-:S06]  /*0c40*/  UISETP.GT.AND UP0, UPT, UR22, UR6, UPT ;  /* 0x000000061600728c */ /* 0x000fcc000bf04270 */
[----:B------:R-:W-:-:S13]  /*0c50*/  PLOP3.LUT P0, PT, PT, PT, UP0, 0x80, 0x0 ;  /* 0x000000000000781c */ /* 0x000fda0003f0f008 */
[----:B------:R-:W-:Y:S05]  /*0c60*/  @!P0 BRA `(.L_x_751) ;  /* 0x000056e000008947 */ /* 0x000fea0003800000 */
[----:B-1----:R-:W-:Y:S02]  /*0c70*/  ULDC.64 UR4, c[0x0][0x340] ;  /* 0x0000d00000047ab9 */ /* 0x002fe40000000a00 */
        /* <DEDUP_REMOVED lines=8> */
[----:B------:R-:W-:Y:S01]  /*0d00*/  UIADD3 UR19, UR22, -0x1, URZ ;  /* 0xffffffff16137890 */ /* 0x000fe2000fffe03f */
[-C--:B------:R-:W-:Y:S01]  /*0d10*/  LEA.HI R12, R157, R157.reuse, RZ, 0x1 ;  /* 0x0000009d9d0c7211 */ /* 0x080fe200078f08ff */
[----:B------:R-:W-:Y:S01]  /*0d20*/  ULDC.64 UR4, c[0x0][0x240] ;  /* 0x0000900000047ab9 */ /* 0x000fe20000000a00 */
[-C--:B------:R-:W-:Y:S01]  /*0d30*/  LEA.HI R5, R8, R157.reuse, RZ, 0x2 ;  /* 0x0000009d08057211 */ /* 0x080fe200078f10ff */
[----:B------:R1:W2:Y:S01]  /*0d40*/  @P2 LDG.E R27, [R2.64] ;  /* 0x00000014021b2981 */ /* 0x0002a2000c1e1900 */
[----:B------:R-:W-:Y:S01]  /*0d50*/  SHF.R.S32.HI R91, RZ, 0x1, R12 ;  /* 0x00000001ff5b7819 */ /* 0x000fe2000001140c */
[----:B------:R-:W-:Y:S01]  /*0d60*/  IMAD.U32 R7, RZ, RZ, UR19 ;  /* 0x00000013ff077e24 */ /* 0x000fe2000f8e00ff */
[--C-:B------:R-:W-:Y:S01]  /*0d70*/  SHF.R.S32.HI R6, RZ, 0x2, R5.reuse ;  /* 0x00000002ff067819 */ /* 0x100fe20000011405 */
[----:B------:R-:W-:Y:S01]  /*0d80*/  UIMAD UR4, UR10, UR4, URZ ;  /* 0x000000040a0472a4 */ /* 0x000fe2000f8e023f */
[----:B------:R-:W-:Y:S01]  /*0d90*/  SHF.R.S32.HI R0, RZ, 0x1f, R5 ;  /* 0x0000001fff007819 */ /* 0x000fe20000011405 */
[----:B------:R-:W-:Y:S01]  /*0da0*/  USHF.R.S32.HI UR22, URZ, 0x1f, UR18 ;  /* 0x0000001f3f167899 */ /* 0x000fe20008011412 */
[----:B------:R-:W-:Y:S01]  /*0db0*/  IADD3 R143, -R6, UR15, RZ ;  /* 0x0000000f068f7c10 */ /* 0x000fe2000fffe1ff */
[----:B------:R-:W-:Y:S01]  /*0dc0*/  UIMAD UR25, UR11, UR5, UR4 ;  /* 0x000000050b1972a4 */ /* 0x000fe2000f8e0204 */
[----:B------:R-:W-:Y:S01]  /*0dd0*/  LEA.HI R0, R0, R6, RZ, 0x2 ;  /* 0x0000000600007211 */ /* 0x000fe200078f10ff */
[----:B------:R-:W-:Y:S01]  /*0de0*/  USEL UR24, UR18, URZ, !UP3 ;  /* 0x0000003f12187287 */ /* 0x000fe2000d800000 */
[----:B-----5:R-:W-:Y:S01]  /*0df0*/  SHF.R.S32.HI R4, RZ, 0x1f, R10 ;  /* 0x0000001fff047819 */ /* 0x020fe2000001140a */
[----:B------:R-:W-:Y:S01]  /*0e00*/  USEL UR23, UR22, URZ, !UP3 ;  /* 0x0000003f16177287 */ /* 0x000fe2000d800000 */
[C---:B------:R-:W-:Y:S01]  /*0e10*/  IADD3 R108, P0, R6.reuse, R10, RZ ;  /* 0x0000000a066c7210 */ /* 0x040fe20007f1e0ff */
[----:B------:R-:W-:Y:S01]  /*0e20*/  ULDC.64 UR4, c[0x0][0x248] ;  /* 0x0000920000047ab9 */ /* 0x000fe20000000a00 */
[----:B------:R-:W-:Y:S01]  /*0e30*/  IMAD.U32 R10, RZ, RZ, UR11 ;  /* 0x0000000bff0a7e24 */ /* 0x000fe2000f8e00ff */
[----:B------:R-:W-:Y:S01]  /*0e40*/  UIMAD UR4, UR23, UR4, URZ ;  /* 0x00000004170472a4 */ /* 0x000fe2000f8e023f */
[----:B------:R-:W-:Y:S01]  /*0e50*/  LEA.HI.X.SX32 R109, R6, R4, 0x1, P0 ;  /* 0x00000004066d7211 */ /* 0x000fe200000f0eff */
[----:B------:R-:W-:Y:S01]  /*0e60*/  IMAD.MOV.U32 R28, RZ, RZ, c[0x0][0x238] ;  /* 0x00008e00ff1c7624 */ /* 0x000fe200078e00ff */
[C---:B------:R-:W-:Y:S01]  /*0e70*/  LOP3.LUT R4, R5.reuse, 0x1ffffffc, RZ, 0xc0, !PT ;  /* 0x1ffffffc05047812 */ /* 0x040fe200078ec0ff */
[----:B------:R-:W-:Y:S01]  /*0e80*/  IMAD.MOV.U32 R149, RZ, RZ, 0x6 ;  /* 0x00000006ff957424 */ /* 0x000fe200078e00ff */
[----:B------:R-:W-:Y:S01]  /*0e90*/  UIMAD UR4, UR24, UR5, UR4 ;  /* 0x00000005180472a4 */ /* 0x000fe2000f8e0204 */
[----:B------:R-:W-:Y:S01]  /*0ea0*/  IMAD.U32 R14, RZ, RZ, UR24 ;  /* 0x00000018ff0e7e24 */ /* 0x000fe2000f8e00ff */
[----:B------:R-:W-:Y:S01]  /*0eb0*/  USHF.R.S32.HI UR5, URZ, 0x1f, UR19 ;  /* 0x0000001f3f057899 */ /* 0x000fe20008011413 */
[----:B------:R-:W-:Y:S01]  /*0ec0*/  IMAD.SHL.U32 R152, R28, 0x40, RZ ;  /* 0x000000401c987824 */ /* 0x000fe200078e00ff */
[----:B-1----:R-:W-:Y:S01]  /*0ed0*/  LEA.HI R2, R5, R6, RZ, 0x1 ;  /* 0x0000000605027211 */ /* 0x002fe200078f08ff */
[----:B------:R-:W-:Y:S01]  /*0ee0*/  IMAD.MOV.U32 R150, RZ, RZ, 0x5 ;  /* 0x00000005ff967424 */ /* 0x000fe200078e00ff */
[----:B------:R-:W-:Y:S01]  /*0ef0*/  LEA.HI R5, R8, R157, RZ, 0x3 ;  /* 0x0000009d08057211 */ /* 0x000fe200078f18ff */
[----:B------:R-:W-:Y:S01]  /*0f00*/  IMAD.SHL.U32 R155, R28, 0x20, RZ ;  /* 0x000000201c9b7824 */ /* 0x000fe200078e00ff */
[----:B------:R-:W-:Y:S01]  /*0f10*/  LOP3.LUT R3, R2, 0x7fffffe, RZ, 0xc0, !PT ;  /* 0x07fffffe02037812 */ /* 0x000fe200078ec0ff */
[----:B------:R-:W-:Y:S01]  /*0f20*/  IMAD.MOV.U32 R153, RZ, RZ, c[0x0][0x280] ;  /* 0x0000a000ff997624 */ /* 0x000fe200078e00ff */
[----:B------:R-:W-:Y:S01]  /*0f30*/  LOP3.LUT R2, R0, 0xfffffffc, RZ, 0xc0, !PT ;  /* 0xfffffffc00027812 */ /* 0x000fe200078ec0ff */
[----:B------:R-:W-:Y:S01]  /*0f40*/  IMAD R0, R7, -0x40, R143 ;  /* 0xffffffc007007824 */ /* 0x000fe200078e028f */
[----:B------:R-:W-:Y:S01]  /*0f50*/  SHF.R.S32.HI R5, RZ, 0x3, R5 ;  /* 0x00000003ff057819 */ /* 0x000fe20000011405 */
[----:B------:R-:W-:Y:S01]  /*0f60*/  IMAD.IADD R9, R6, 0x1, -R3 ;  /* 0x0000000106097824 */ /* 0x000fe200078e0a03 */
[----:B------:R-:W-:Y:S01]  /*0f70*/  LEA.HI R3, R12, R91, RZ, 0x1 ;  /* 0x0000005b0c037211 */ /* 0x000fe200078f08ff */
[----:B------:R-:W-:Y:S01]  /*0f80*/  IMAD.IADD R26, R6, 0x1, -R2 ;  /* 0x00000001061a7824 */ /* 0x000fe200078e0a02 */
[-C--:B------:R-:W-:Y:S01]  /*0f90*/  LEA.HI R2, R8, R157.reuse, RZ, 0x4 ;  /* 0x0000009d08027211 */ /* 0x080fe200078f20ff */
[----:B------:R-:W-:Y:S01]  /*0fa0*/  IMAD.MOV.U32 R154, RZ, RZ, c[0x0][0x290] ;  /* 0x0000a400ff9a7624 */ /* 0x000fe200078e00ff */
[C---:B------:R-:W-:Y:S01]  /*0fb0*/  ISETP.GE.AND P1, PT, R0.reuse, 0x1, PT ;  /* 0x000000010000780c */ /* 0x040fe20003f26270 */
[----:B------:R-:W-:Y:S01]  /*0fc0*/  IMAD.MOV.U32 R158, RZ, RZ, c[0x0][0x2b8] ;  /* 0x0000ae00ff9e7624 */ /* 0x000fe200078e00ff */
[----:B------:R-:W-:Y:S01]  /*0fd0*/  ISETP.GT.AND P0, PT, R0, 0x20, PT ;  /* 0x000000200000780c */ /* 0x000fe20003f04270 */
[----:B------:R-:W-:Y:S01]  /*0fe0*/  IMAD.SHL.U32 R0, R2, 0x10, RZ ;  /* 0x0000001002007824 */ /* 0x000fe200078e00ff */
[----:B------:R-:W-:Y:S01]  /*0ff0*/  LOP3.LUT R2, R3, 0x7fffffe, RZ, 0xc0, !PT ;  /* 0x07fffffe03027812 */ /* 0x000fe200078ec0ff */
[----:B------:R-:W-:Y:S01]  /*1000*/  IMAD.MOV.U32 R156, RZ, RZ, c[0x0][0x27c] ;  /* 0x00009f00ff9c7624 */ /* 0x000fe200078e00ff */
[----:B------:R-:W-:Y:S01]  /*1010*/  LEA.HI R6, R8, R157, RZ, 0x5 ;  /* 0x0000009d08067211 */ /* 0x000fe200078f28ff */
[----:B------:R-:W-:Y:S01]  /*1020*/  IMAD.MOV.U32 R147, RZ, RZ, c[0x0][0x27c] ;  /* 0x00009f00ff937624 */ /* 0x000fe200078e00ff */
[----:B------:R-:W-:Y:S01]  /*1030*/  LOP3.LUT R3, R0, 0xffffff00, RZ, 0xc0, !PT ;  /* 0xffffff0000037812 */ /* 0x000fe200078ec0ff */
[----:B------:R-:W-:Y:S01]  /*1040*/  IMAD.IADD R0, R91, 0x1, -R2 ;  /* 0x000000015b007824 */ /* 0x000fe200078e0a02 */
[CC--:B------:R-:W-:Y:S01]  /*1050*/  SHF.L.U64.HI R151, R28.reuse, R149.reuse, c[0x0][0x23c] ;  /* 0x00008f001c977619 */ /* 0x0c0fe20000010295 */
[----:B------:R-:W-:Y:S01]  /*1060*/  IMAD.IADD R2, R157, 0x1, -R4 ;  /* 0x000000019d027824 */ /* 0x000fe200078e0a04 */
[----:B------:R-:W-:Y:S01]  /*1070*/  SHF.L.U64.HI R150, R28, R150, c[0x0][0x23c] ;  /* 0x00008f001c967619 */ /* 0x000fe20000010296 */
[----:B------:R-:W-:Y:S01]  /*1080*/  IMAD.SHL.U32 R4, R6, 0x8, RZ ;  /* 0x0000000806047824 */ /* 0x000fe200078e00ff */
[-C--:B------:R-:W-:Y:S01]  /*1090*/  SHF.L.U64.HI R148, R153, R149.reuse, c[0x0][0x284] ;  /* 0x0000a10099947619 */ /* 0x080fe20000010295 */
[----:B------:R-:W-:Y:S01]  /*10a0*/  IMAD R104, R0, 0x20, R3 ;  /* 0x0000002000687824 */ /* 0x000fe200078e0203 */
[----:B------:R-:W-:Y:S01]  /*10b0*/  SHF.L.U64.HI R149, R154, R149, c[0x0][0x294] ;  /* 0x0000a5009a957619 */ /* 0x000fe20000010295 */
[----:B------:R-:W-:Y:S01]  /*10c0*/  IMAD.SHL.U32 R2, R2, 0x8, RZ ;  /* 0x0000000802027824 */ /* 0x000fe200078e00ff */
[----:B------:R-:W-:Y:S01]  /*10d0*/  LOP3.LUT R0, R4, 0xffffff00, RZ, 0xc0, !PT ;  /* 0xffffff0004007812 */ /* 0x000fe200078ec0ff */
[----:B------:R-:W-:Y:S01]  /*10e0*/  IMAD.SHL.U32 R4, R5, 0x40, RZ ;  /* 0x0000004005047824 */ /* 0x000fe200078e00ff */
[----:B------:R-:W-:Y:S01]  /*10f0*/  IADD3 R140, R29, UR16, RZ ;  /* 0x000000101d8c7c10 */ /* 0x000fe2000fffe0ff */
[----:B------:R-:W-:Y:S01]  /*1100*/  IMAD R6, R109, c[0x0][0x238], RZ ;  /* 0x00008e006d067a24 */ /* 0x000fe200078e02ff */
[----:B------:R-:W-:Y:S01]  /*1110*/  SHF.R.S32.HI R3, RZ, 0x1f, R2 ;  /* 0x0000001fff037819 */ /* 0x000fe20000011402 */
[----:B------:R-:W-:Y:S01]  /*1120*/  IMAD R9, R9, 0x20, R0 ;  /* 0x0000002009097824 */ /* 0x000fe200078e0200 */
[----:B------:R-:W-:Y:S01]  /*1130*/  LOP3.LUT R0, R4, 0xc0, RZ, 0xc0, !PT ;  /* 0x000000c004007812 */ /* 0x000fe200078ec0ff */
[----:B------:R-:W-:Y:S01]  /*1140*/  IMAD R6, R108, c[0x0][0x23c], R6 ;  /* 0x00008f006c067a24 */ /* 0x000fe200078e0206 */
[----:B------:R-:W-:Y:S01]  /*1150*/  ISETP.GE.AND P4, PT, R2, c[0x0][0x1d4], PT ;  /* 0x0000750002007a0c */ /* 0x000fe20003f86270 */
[----:B------:R-:W-:Y:S01]  /*1160*/  IMAD.WIDE.U32 R4, R108, c[0x0][0x238], R2 ;  /* 0x00008e006c047a25 */ /* 0x000fe200078e0002 */
[----:B------:R-:W-:-:S02]  /*1170*/  LOP3.LUT R8, R0, 0x18, R2, 0xf8, !PT ;  /* 0x0000001800087812 */ /* 0x000fc400078ef802 */
[----:B------:R-:W-:Y:S01]  /*1180*/  SHF.R.U32.HI R7, RZ, 0x3, R0 ;  /* 0x00000003ff077819 */ /* 0x000fe20000011600 */
[----:B------:R-:W-:Y:S01]  /*1190*/  IMAD.IADD R5, R5, 0x1, R6 ;  /* 0x0000000105057824 */ /* 0x000fe200078e0206 */
[----:B------:R-:W-:Y:S01]  /*11a0*/  IADD3 R0, R2, 0x20, RZ ;  /* 0x0000002002007810 */ /* 0x000fe20007ffe0ff */
[----:B------:R-:W-:Y:S01]  /*11b0*/  IMAD.U32 R6, RZ, RZ, UR11 ;  /* 0x0000000bff067e24 */ /* 0x000fe2000f8e00ff */
[----:B------:R-:W-:Y:S01]  /*11c0*/  LOP3.LUT R7, R8, R7, RZ, 0x3c, !PT ;  /* 0x0000000708077212 */ /* 0x000fe200078e3cff */
[----:B------:R-:W-:Y:S01]  /*11d0*/  IMAD.WIDE.U32 R10, R10, c[0x0][0x260], R2 ;  /* 0x000098000a0a7a25 */ /* 0x000fe200078e0002 */
[----:B------:R-:W-:Y:S02]  /*11e0*/  ISETP.GE.AND P6, PT, R0, c[0x0][0x1d4], PT ;  /* 0x0000750000007a0c */ /* 0x000fe40003fc6270 */
[----:B------:R-:W-:Y:S01]  /*11f0*/  IADD3 R0, R2, 0x40, RZ ;  /* 0x0000004002007810 */ /* 0x000fe20007ffe0ff */
[----:B------:R-:W-:Y:S01]  /*1200*/  IMAD.WIDE.U32 R4, R6, c[0x0][0x240], R4 ;  /* 0x0000900006047a25 */ /* 0x000fe200078e0004 */
[----:B------:R-:W-:-:S02]  /*1210*/  SHF.R.S32.HI R2, RZ, 0x1f, R91 ;  /* 0x0000001fff027819 */ /* 0x000fc4000001145b */
[----:B------:R-:W-:Y:S01]  /*1220*/  ISETP.GE.AND P5, PT, R0, c[0x0][0x1d4], PT ;  /* 0x0000750000007a0c */ /* 0x000fe20003fa6270 */
[----:B------:R-:W-:Y:S01]  /*1230*/  IMAD.IADD R79, R9, 0x1, R7 ;  /* 0x00000001094f7824 */ /* 0x000fe200078e0207 */
[----:B------:R-:W-:Y:S01]  /*1240*/  LOP3.LUT R0, R12, 0xfffffffe, RZ, 0xc0, !PT ;  /* 0xfffffffe0c007812 */ /* 0x000fe200078ec0ff */
[----:B------:R-:W-:Y:S01]  /*1250*/  IMAD R12, R151, UR19, RZ ;  /* 0x00000013970c7c24 */ /* 0x000fe2000f8e02ff */
[----:B------:R-:W-:Y:S01]  /*1260*/  IADD3 R5, R5, UR25, RZ ;  /* 0x0000001905057c10 */ /* 0x000fe2000fffe0ff */
[----:B------:R-:W-:Y:S01]  /*1270*/  IMAD.SHL.U32 R79, R79, 0x2, RZ ;  /* 0x000000024f4f7824 */ /* 0x000fe200078e00ff */
[----:B------:R-:W-:Y:S01]  /*1280*/  P2R R111, PR, RZ, 0x10 ;  /* 0x00000010ff6f7803 */ /* 0x000fe20000000000 */
[----:B------:R-:W-:Y:S02]  /*1290*/  IMAD.IADD R15, R157, 0x1, -R0 ;  /* 0x000000019d0f7824 */ /* 0x000fe400078e0a00 */
[----:B------:R-:W-:-:S04]  /*12a0*/  IMAD.WIDE.U32 R114, R14, c[0x0][0x248], R4 ;  /* 0x000092000e727a25 */ /* 0x000fc800078e0004 */
[----:B------:R-:W-:Y:S01]  /*12b0*/  IMAD.SHL.U32 R32, R15, 0x4, RZ ;  /* 0x000000040f207824 */ /* 0x000fe200078e00ff */
[----:B------:R-:W-:Y:S01]  /*12c0*/  IADD3 R113, R115, UR4, RZ ;  /* 0x0000000473717c10 */ /* 0x000fe2000fffe0ff */
[C---:B------:R-:W-:Y:S02]  /*12d0*/  IMAD R0, R2.reuse, c[0x0][0x280], RZ ;  /* 0x0000a00002007a24 */ /* 0x040fe400078e02ff */
[----:B------:R-:W-:Y:S01]  /*12e0*/  IMAD R2, R2, c[0x0][0x290], RZ ;  /* 0x0000a40002027a24 */ /* 0x000fe200078e02ff */
[----:B------:R-:W-:Y:S01]  /*12f0*/  SHF.R.S32.HI R33, RZ, 0x1f, R32 ;  /* 0x0000001fff217819 */ /* 0x000fe20000011420 */
[----:B------:R-:W-:Y:S01]  /*1300*/  IMAD.MOV.U32 R112, RZ, RZ, R114 ;  /* 0x000000ffff707224 */ /* 0x000fe200078e0072 */
[C---:B------:R-:W-:Y:S01]  /*1310*/  IADD3 R36, R32.reuse, 0x10, RZ ;  /* 0x0000001020247810 */ /* 0x040fe20007ffe0ff */
[----:B------:R-:W-:Y:S01]  /*1320*/  IMAD R13, R91, c[0x0][0x284], R0 ;  /* 0x0000a1005b0d7a24 */ /* 0x000fe200078e0200 */
[C---:B------:R-:W-:Y:S01]  /*1330*/  IADD3 R35, R32.reuse, 0x20, RZ ;  /* 0x0000002020237810 */ /* 0x040fe20007ffe0ff */
[----:B------:R-:W-:Y:S01]  /*1340*/  IMAD.SHL.U32 R24, R15, 0x8, RZ ;  /* 0x000000080f187824 */ /* 0x000fe200078e00ff */
[C---:B------:R-:W-:Y:S01]  /*1350*/  IADD3 R39, R32.reuse, 0x28, RZ ;  /* 0x0000002820277810 */ /* 0x040fe20007ffe0ff */
[C---:B------:R-:W-:Y:S01]  /*1360*/  IMAD R0, R91.reuse, c[0x0][0x294], R2 ;  /* 0x0000a5005b007a24 */ /* 0x040fe200078e0202 */
[----:B------:R-:W-:Y:S01]  /*1370*/  IADD3 R38, R32, 0x8, RZ ;  /* 0x0000000820267810 */ /* 0x000fe20007ffe0ff */
[----:B------:R-:W-:Y:S01]  /*1380*/  IMAD.WIDE.U32 R2, R91, c[0x0][0x290], R32 ;  /* 0x0000a4005b027a25 */ /* 0x000fe200078e0020 */
[----:B------:R-:W-:-:S02]  /*1390*/  SHF.R.S32.HI R25, RZ, 0x1f, R24 ;  /* 0x0000001fff197819 */ /* 0x000fc40000011418 */
[----:B------:R-:W-:Y:S01]  /*13a0*/  IADD3 R94, R24, 0x30, RZ ;  /* 0x00000030185e7810 */ /* 0x000fe20007ffe0ff */
[C---:B------:R-:W-:Y:S01]  /*13b0*/  IMAD R12, R152.reuse, UR5, R12 ;  /* 0x00000005980c7c24 */ /* 0x040fe2000f8e020c */
[----:B------:R-:W-:Y:S01]  /*13c0*/  ULDC.64 UR4, c[0x0][0x260] ;  /* 0x0000980000047ab9 */ /* 0x000fe20000000a00 */
[----:B------:R-:W-:Y:S01]  /*13d0*/  IMAD.WIDE.U32 R4, R152, UR19, R112 ;  /* 0x0000001398047c25 */ /* 0x000fe2000f8e0070 */
[----:B------:R-:W-:Y:S01]  /*13e0*/  UIMAD UR4, UR10, UR4, URZ ;  /* 0x000000040a0472a4 */ /* 0x000fe2000f8e023f */
[C---:B------:R-:W-:Y:S02]  /*13f0*/  IADD3 R93, R24.reuse, 0x40, RZ ;  /* 0x00000040185d7810 */ /* 0x040fe40007ffe0ff */
[----:B------:R-:W-:Y:S01]  /*1400*/  IMAD.WIDE.U32 R6, R91, c[0x0][0x280], R32 ;  /* 0x0000a0005b067a25 */ /* 0x000fe200078e0020 */
[----:B------:R-:W-:Y:S01]  /*1410*/  UIMAD UR4, UR11, UR5, UR4 ;  /* 0x000000050b0472a4 */ /* 0x000fe2000f8e0204 */
[----:B------:R-:W-:Y:S02]  /*1420*/  IADD3 R92, R24, 0x50, RZ ;  /* 0x00000050185c7810 */ /* 0x000fe40007ffe0ff */
[----:B------:R-:W-:Y:S01]  /*1430*/  IMAD.MOV.U32 R20, RZ, RZ, R2 ;  /* 0x000000ffff147224 */ /* 0x000fe200078e0002 */
[C---:B------:R-:W-:Y:S01]  /*1440*/  @P1 LEA R2, P3, R4.reuse, c[0x0][0x220], 0x1 ;  /* 0x0000880004021a11 */ /* 0x040fe200078608ff */
[----:B------:R-:W-:Y:S01]  /*1450*/  IMAD.IADD R12, R5, 0x1, R12 ;  /* 0x00000001050c7824 */ /* 0x000fe200078e020c */
[----:B------:R-:W-:Y:S01]  /*1460*/  IADD3 R5, R11, UR4, RZ ;  /* 0x000000040b057c10 */ /* 0x000fe2000fffe0ff */
[----:B------:R-:W-:Y:S01]  /*1470*/  IMAD.IADD R23, R7, 0x1, R13 ;  /* 0x0000000107177824 */ /* 0x000fe200078e020d */
[----:B------:R-:W-:Y:S01]  /*1480*/  ULDC.64 UR4, c[0x0][0x1e8] ;  /* 0x00007a0000047ab9 */ /* 0x000fe20000000a00 */
[----:B------:R-:W-:Y:S01]  /*1490*/  IMAD.IADD R21, R3, 0x1, R0 ;  /* 0x0000000103157824 */ /* 0x000fe200078e0200 */
[----:B------:R-:W-:Y:S01]  /*14a0*/  @P1 LEA.HI.X R3, R4, c[0x0][0x224], R12, 0x1, P3 ;  /* 0x0000890004031a11 */ /* 0x000fe200018f0c0c */
[----:B------:R-:W-:Y:S01]  /*14b0*/  IMAD.MOV.U32 R22, RZ, RZ, R6 ;  /* 0x000000ffff167224 */ /* 0x000fe200078e0006 */
[----:B------:R-:W-:Y:S01]  /*14c0*/  ISETP.GE.AND P3, PT, R24, c[0x0][0x27c], PT ;  /* 0x00009f0018007a0c */ /* 0x000fe20003f66270 */
[----:B------:R-:W-:Y:S01]  /*14d0*/  IMAD.WIDE.U32 R6, R91, c[0x0][0x290], R24 ;  /* 0x0000a4005b067a25 */ /* 0x000fe200078e0018 */
[----:B------:R-:W-:Y:S01]  /*14e0*/  UIMAD UR25, UR10, UR4, URZ ;  /* 0x000000040a1972a4 */ /* 0x000fe2000f8e023f */
[----:B------:R-:W-:Y:S01]  /*14f0*/  @!PT LDS RZ, [RZ] ;  /* 0x00000000fffff984 */ /* 0x000fe20000000800 */
[----:B------:R-:W-:Y:S01]  /*1500*/  @!PT LDS RZ, [RZ] ;  /* 0x00000000fffff984 */ /* 0x000fe20000000800 */
[----:B------:R-:W-:Y:S01]  /*1510*/  @!PT LDS RZ, [RZ] ;  /* 0x00000000fffff984 */ /* 0x000fe20000000800 */
[----:B------:R1:W-:Y:S01]  /*1520*/  @P1 LDGSTS.E.BYPASS.LTC128B.128 [R79+0x3100], [R2.64], !P4 ;  /* 0x03100000024f1fae */ /* 0x0003e2000e101d54 */
[----:B------:R-:W-:Y:S01]  /*1530*/  P2R R144, PR, RZ, 0x8 ;  /* 0x00000008ff907803 */ /* 0x000fe20000000000 */
[----:B------:R-:W-:Y:S01]  /*1540*/  IMAD.IADD R17, R0, 0x1, R7 ;  /* 0x0000000100117824 */ /* 0x000fe200078e0207 */
[----:B------:R-:W-:Y:S01]  /*1550*/  SEL R0, RZ, c[0x0][0x27c], !P3 ;  /* 0x00009f00ff007a07 */ /* 0x000fe20005800000 */
[----:B------:R-:W-:Y:S01]  /*1560*/  IMAD.MOV.U32 R16, RZ, RZ, R6 ;  /* 0x000000ffff107224 */ /* 0x000fe200078e0006 */
[----:B------:R1:W-:Y:S01]  /*1570*/  @P1 LDGSTS.E.BYPASS.LTC128B.128 [R79+0x4100], [R2.64+0x40], !P6 ;  /* 0x04100040024f1fae */ /* 0x0003e2000f101d54 */
[----:B------:R-:W-:Y:S01]  /*1580*/  IMAD.IADD R28, R32, 0x1, R36 ;  /* 0x00000001201c7824 */ /* 0x000fe200078e0224 */
[----:B------:R-:W-:Y:S01]  /*1590*/  UIMAD.WIDE.U32 UR28, UR11, UR4, URZ ;  /* 0x000000040b1c72a5 */ /* 0x000fe2000f8e003f */
[----:B------:R-:W-:Y:S01]  /*15a0*/  IMAD.IADD R6, R24, 0x1, R0 ;  /* 0x0000000118067824 */ /* 0x000fe200078e0200 */
[----:B------:R1:W-:Y:S01]  /*15b0*/  @P1 LDGSTS.E.BYPASS.LTC128B.128 [R79+0x5100], [R2.64+0x80], !P5 ;  /* 0x05100080024f1fae */ /* 0x0003e2000e901d54 */
[----:B------:R-:W-:Y:S01]  /*15c0*/  @P0 IADD3 R0, P1, R155, R4, RZ ;  /* 0x000000049b000210 */ /* 0x000fe20007f3e0ff */
[----:B------:R-:W-:Y:S01]  /*15d0*/  IMAD.MOV.U32 R4, RZ, RZ, R10 ;  /* 0x000000ffff047224 */ /* 0x000fe200078e000a */
[----:B------:R-:W-:Y:S01]  /*15e0*/  ISETP.GE.AND P3, PT, R28, c[0x0][0x27c], PT ;  /* 0x00009f001c007a0c */ /* 0x000fe20003f66270 */
[----:B------:R-:W-:Y:S01]  /*15f0*/  IMAD.WIDE.U32 R8, R91, c[0x0][0x280], R24 ;  /* 0x0000a0005b087a25 */ /* 0x000fe200078e0018 */
[----:B------:R-:W-:Y:S01]  /*1600*/  SHF.R.S32.HI R7, RZ, 0x1f, R6 ;  /* 0x0000001fff077819 */ /* 0x000fe20000011406 */
[----:B------:R-:W-:Y:S01]  /*1610*/  UIMAD UR25, UR11, UR5, UR25 ;  /* 0x000000050b1972a4 */ /* 0x000fe2000f8e0219 */
[----:B------:R-:W-:Y:S01]  /*1620*/  P2R R142, PR, RZ, 0x8 ;  /* 0x00000008ff8e7803 */ /* 0x000fe20000000000 */
[----:B------:R-:W-:Y:S01]  /*1630*/  IMAD.WIDE.U32 R106, R14, c[0x0][0x268], R4 ;  /* 0x00009a000e6a7a25 */ /* 0x000fe200078e0004 */
[CC--:B------:R-:W-:Y:S01]  /*1640*/  LEA.HI R11, R7.reuse, R6.reuse, RZ, 0x3 ;  /* 0x00000006070b7211 */ /* 0x0c0fe200078f18ff */
[----:B------:R-:W-:Y:S01]  /*1650*/  ULDC.64 UR4, c[0x0][0x210] ;  /* 0x0000840000047ab9 */ /* 0x000fe20000000a00 */
[----:B------:R-:W-:Y:S01]  /*1660*/  LEA.HI R6, R7, R6, RZ, 0x5 ;  /* 0x0000000607067211 */ /* 0x000fe200078f28ff */
[----:B------:R-:W-:Y:S01]  /*1670*/  IMAD.IADD R19, R13, 0x1, R9 ;  /* 0x000000010d137824 */ /* 0x000fe200078e0209 */
[----:B------:R-:W-:Y:S01]  /*1680*/  UIMAD UR27, UR10, UR4, URZ ;  /* 0x000000040a1b72a4 */ /* 0x000fe2000f8e023f */
[----:B------:R-:W-:Y:S01]  /*1690*/  IMAD.MOV.U32 R18, RZ, RZ, R8 ;  /* 0x000000ffff127224 */ /* 0x000fe200078e0008 */
[----:B------:R-:W-:Y:S01]  /*16a0*/  UIMAD.WIDE.U32 UR30, UR11, UR4, URZ ;  /* 0x000000040b1e72a5 */ /* 0x000fe2000f8e003f */
[C---:B------:R-:W-:Y:S01]  /*16b0*/  IMAD.WIDE.U32 R122, R146.reuse, c[0x0][0x280], R22 ;  /* 0x0000a000927a7a25 */ /* 0x040fe200078e0016 */
[----:B------:R-:W-:Y:S01]  /*16c0*/  UIMAD UR27, UR11, UR5, UR27 ;  /* 0x000000050b1b72a4 */ /* 0x000fe2000f8e021b */
[----:B------:R-:W-:Y:S01]  /*16d0*/  SHF.R.S32.HI R8, RZ, 0x1f, R28 ;  /* 0x0000001fff087819 */ /* 0x000fe2000001141c */
[----:B------:R-:W-:Y:S01]  /*16e0*/  UIADD3 UR25, UR29, UR25, URZ ;  /* 0x000000191d197290 */ /* 0x000fe2000fffe03f */
[----:B------:R-:W-:Y:S01]  /*16f0*/  IMAD.WIDE.U32 R120, R146, c[0x0][0x290], R20 ;  /* 0x0000a40092787a25 */ /* 0x000fe200078e0014 */
[----:B------:R-:W-:Y:S01]  /*1700*/  ULDC.64 UR4, c[0x0][0x268] ;  /* 0x00009a0000047ab9 */ /* 0x000fe20000000a00 */
[----:B------:R-:W-:Y:S01]  /*1710*/  LEA.HI R8, R8, R28, RZ, 0x3 ;  /* 0x0000001c08087211 */ /* 0x000fe200078f18ff */
[----:B------:R-:W-:Y:S01]  /*1720*/  UIMAD UR4, UR23, UR4, URZ ;  /* 0x00000004170472a4 */ /* 0x000fe2000f8e023f */
[----:B------:R-:W-:Y:S01]  /*1730*/  IMAD.WIDE.U32 R118, R146, c[0x0][0x280], R18 ;  /* 0x0000a00092767a25 */ /* 0x000fe200078e0012 */
[----:B------:R-:W-:Y:S01]  /*1740*/  IADD3 R37, R32, 0x18, RZ ;  /* 0x0000001820257810 */ /* 0x000fe20007ffe0ff */
[----:B------:R-:W-:Y:S01]  /*1750*/  UIADD3 UR27, UR31, UR27, URZ ;  /* 0x0000001b1f1b7290 */ /* 0x000fe2000fffe03f */
[----:B------:R-:W-:Y:S01]  /*1760*/  LOP3.LUT R87, R8, 0xfffffff8, RZ, 0xc0, !PT ;  /* 0xfffffff808577812 */ /* 0x000fe200078ec0ff */
[----:B-1----:R-:W-:Y:S01]  /*1770*/  @P0 IMAD.X R3, R150, 0x1, R12, P1 ;  /* 0x0000000196030824 */ /* 0x002fe200008e060c */
[----:B------:R-:W-:Y:S01]  /*1780*/  @P0 LEA R2, P1, R0, c[0x0][0x220], 0x1 ;  /* 0x0000880000020a11 */ /* 0x000fe200078208ff */
[----:B------:R-:W-:Y:S01]  /*1790*/  IMAD.WIDE.U32 R116, R146, c[0x0][0x290], R16 ;  /* 0x0000a40092747a25 */ /* 0x000fe200078e0010 */
[----:B------:R-:W-:Y:S01]  /*17a0*/  UIMAD UR24, UR24, UR5, UR4 ;  /* 0x00000005181872a4 */ /* 0x000fe2000f8e0204 */
[----:B------:R-:W-:-:S02]  /*17b0*/  SHF.R.S32.HI R139, RZ, 0x3, R11 ;  /* 0x00000003ff8b7819 */ /* 0x000fc4000001140b */
[----:B------:R-:W-:Y:S01]  /*17c0*/  @P0 LEA.HI.X R3, R0, c[0x0][0x224], R3, 0x1, P1 ;  /* 0x0000890000030a11 */ /* 0x000fe200008f0c03 */
[----:B------:R-:W-:Y:S01]  /*17d0*/  ULDC.64 UR4, c[0x0][0x2b0] ;  /* 0x0000ac0000047ab9 */ /* 0x000fe20000000a00 */
[----:B------:R-:W-:Y:S01]  /*17e0*/  SEL R0, RZ, c[0x0][0x27c], !P3 ;  /* 0x00009f00ff007a07 */ /* 0x000fe20005800000 */
[----:B------:R-:W-:Y:S01]  /*17f0*/  IMAD.SHL.U32 R153, R153, 0x40, RZ ;  /* 0x0000004099997824 */ /* 0x000fe200078e00ff */
[----:B------:R-:W-:Y:S01]  /*1800*/  SHF.R.S32.HI R100, RZ, 0x1f, R87 ;  /* 0x0000001fff647819 */ /* 0x000fe20000011457 */
[----:B------:R1:W-:Y:S01]  /*1810*/  @P0 LDGSTS.E.BYPASS.LTC128B.128 [R79+0x3900], [R2.64], !P4 ;  /* 0x03900000024f0fae */ /* 0x0003e2000e101d54 */
[----:B------:R-:W-:Y:S01]  /*1820*/  IMAD.SHL.U32 R154, R154, 0x40, RZ ;  /* 0x000000409a9a7824 */ /* 0x000fe200078e00ff */
[----:B------:R-:W-:Y:S01]  /*1830*/  IADD3 R105, R107, UR24, RZ ;  /* 0x000000186b697c10 */ /* 0x000fe2000fffe0ff */
[----:B------:R-:W-:Y:S01]  /*1840*/  IMAD.IADD R0, R0, 0x1, R28 ;  /* 0x0000000100007824 */ /* 0x000fe200078e021c */
[----:B------:R1:W-:Y:S01]  /*1850*/  @P0 LDGSTS.E.BYPASS.LTC128B.128 [R79+0x4900], [R2.64+0x40], !P6 ;  /* 0x04900040024f0fae */ /* 0x0003e2000f101d54 */
[----:B------:R-:W-:-:S02]  /*1860*/  IMAD.SHL.U32 R147, R147, 0x2, RZ ;  /* 0x0000000293937824 */ /* 0x000fc400078e00ff */
[----:B------:R-:W-:Y:S01]  /*1870*/  IMAD.U32 R78, RZ, RZ, UR19 ;  /* 0x00000013ff4e7e24 */ /* 0x000fe2000f8e00ff */
[----:B------:R1:W-:Y:S01]  /*1880*/  @P0 LDGSTS.E.BYPASS.LTC128B.128 [R79+0x5900], [R2.64+0x80], !P5 ;  /* 0x05900080024f0fae */ /* 0x0003e2000e901d54 */
[C---:B------:R-:W-:Y:S01]  /*1890*/  LOP3.LUT P0, RZ, R26.reuse, 0x2, RZ, 0xc0, !PT ;  /* 0x000000021aff7812 */ /* 0x040fe2000780c0ff */
[----:B------:R-:W-:Y:S02]  /*18a0*/  IMAD R110, R15, 0x40, R91 ;  /* 0x000000400f6e7824 */ /* 0x000fe400078e025b */
[----:B------:R-:W0:Y:S01]  /*18b0*/  LDGDEPBAR ;  /* 0x00000000000079af */ /* 0x000e220000000000 */
[----:B-1----:R-:W-:Y:S01]  /*18c0*/  IMAD.SHL.U32 R3, R26, 0x40, RZ ;  /* 0x000000401a037824 */ /* 0x002fe200078e00ff */
[----:B------:R-:W-:-:S04]  /*18d0*/  SHF.R.S32.HI R2, RZ, 0x1f, R0 ;  /* 0x0000001fff027819 */ /* 0x000fc80000011400 */
[----:B------:R-:W-:Y:S02]  /*18e0*/  LOP3.LUT R97, R3, 0xc0, RZ, 0xc0, !PT ;  /* 0x000000c003617812 */ /* 0x000fe400078ec0ff */
[CC--:B------:R-:W-:Y:S02]  /*18f0*/  LEA.HI R10, R2.reuse, R0.reuse, RZ, 0x3 ;  /* 0x00000000020a7211 */ /* 0x0c0fe400078f18ff */
[----:B------:R-:W-:Y:S02]  /*1900*/  LEA.HI R5, R2, R0, RZ, 0x5 ;  /* 0x0000000002057211 */ /* 0x000fe400078f28ff */
[----:B------:R-:W-:Y:S02]  /*1910*/  SHF.R.U32.HI R98, RZ, 0x3, R97 ;  /* 0x00000003ff627819 */ /* 0x000fe40000011661 */
[----:B------:R-:W-:Y:S02]  /*1920*/  LOP3.LUT R4, R97, 0x18, R11, 0xf8, !PT ;  /* 0x0000001861047812 */ /* 0x000fe400078ef80b */
[----:B------:R-:W-:Y:S01]  /*1930*/  SHF.R.S32.HI R132, RZ, 0x3, R10 ;  /* 0x00000003ff847819 */ /* 0x000fe2000001140a */
[----:B--2---:R1:W2:Y:S02]  /*1940*/  @P2 R2UR UR26, R27 ;  /* 0x000000001b1a23c2 */ /* 0x0042a400000e0000 */
[----:B-1----:R-:W-:Y:S01]  /*1950*/  IMAD.IADD R27, R32, 0x1, R35 ;  /* 0x00000001201b7824 */ /* 0x002fe200078e0223 */
[----:B--2---:R-:W-:-:S02]  /*1960*/  @UP0 USHF.R.S32.HI UR33, URZ, 0x1f, UR26 ;  /* 0x0000001f3f210899 */ /* 0x004fc4000801141a */
[----:B------:R-:W-:Y:S01]  /*1970*/  @UP0 UMOV UR32, UR26 ;  /* 0x0000001a00200c82 */ /* 0x000fe20008000000 */
[----:B------:R-:W-:Y:S01]  /*1980*/  BAR.SYNC.DEFER_BLOCKING 0x0 ;  /* 0x0000000000007b1d */ /* 0x000fe20000010000 */
[----:B------:R-:W-:Y:S02]  /*1990*/  ISETP.GE.AND P1, PT, R27, c[0x0][0x27c], PT ;  /* 0x00009f001b007a0c */ /* 0x000fe40003f26270 */
[--C-:B------:R-:W-:Y:S02]  /*19a0*/  SHF.R.S32.HI R7, RZ, 0x1f, R27.reuse ;  /* 0x0000001fff077819 */ /* 0x100fe4000001141b */
[----:B------:R-:W-:Y:S01]  /*19b0*/  SEL R3, RZ, c[0x0][0x27c], !P1 ;  /* 0x00009f00ff037a07 */ /* 0x000fe20004800000 */
[----:B------:R-:W-:Y:S01]  /*19c0*/  @!UP0 UMOV UR33, UR22 ;  /* 0x0000001600218c82 */ /* 0x000fe20008000000 */
[----:B------:R-:W-:Y:S01]  /*19d0*/  LEA.HI R7, R7, R27, RZ, 0x3 ;  /* 0x0000001b07077211 */ /* 0x000fe200078f18ff */
[----:B------:R-:W-:Y:S01]  /*19e0*/  UIMAD UR22, UR33, UR4, URZ ;  /* 0x00000004211672a4 */ /* 0x000fe2000f8e023f */
[----:B------:R-:W-:Y:S01]  /*19f0*/  P2R R141, PR, RZ, 0x2 ;  /* 0x00000002ff8d7803 */ /* 0x000fe20000000000 */
[----:B------:R-:W-:Y:S01]  /*1a00*/  IMAD.IADD R0, R3, 0x1, R27 ;  /* 0x0000000103007824 */ /* 0x000fe200078e021b */
[----:B------:R-:W-:Y:S01]  /*1a10*/  LOP3.LUT R86, R7, 0xfffffff8, RZ, 0xc0, !PT ;  /* 0xfffffff807567812 */ /* 0x000fe200078ec0ff */
[----:B------:R-:W-:Y:S01]  /*1a20*/  IMAD.SHL.U32 R3, R6, 0x40, RZ ;  /* 0x0000004006037824 */ /* 0x000fe200078e00ff */
[----:B------:R-:W-:Y:S01]  /*1a30*/  @!UP0 UMOV UR32, UR18 ;  /* 0x0000001200208c82 */ /* 0x000fe20008000000 */
[----:B------:R-:W-:Y:S01]  /*1a40*/  ISETP.NE.AND P1, PT, R158, 0x1, PT ;  /* 0x000000019e00780c */ /* 0x000fe20003f25270 */
[----:B------:R-:W-:Y:S01]  /*1a50*/  UIMAD.WIDE.U32 UR34, UR32, UR4, URZ ;  /* 0x00000004202272a5 */ /* 0x000fe2000f8e003f */
[----:B------:R-:W-:Y:S01]  /*1a60*/  SHF.R.S32.HI R2, RZ, 0x1f, R0 ;  /* 0x0000001fff027819 */ /* 0x000fe20000011400 */
[----:B------:R-:W-:Y:S01]  /*1a70*/  UIMAD UR5, UR32, UR5, UR22 ;  /* 0x00000005200572a4 */ /* 0x000fe2000f8e0216 */
[----:B------:R-:W-:Y:S01]  /*1a80*/  LOP3.LUT R6, R3, 0x7ffff800, RZ, 0xc0, !PT ;  /* 0x7ffff80003067812 */ /* 0x000fe200078ec0ff */
[----:B------:R-:W-:Y:S01]  /*1a90*/  ULDC.U8 UR4, c[0x0][0x298] ;  /* 0x0000a60000047ab9 */ /* 0x000fe20000000000 */
[----:B------:R-:W-:Y:S01]  /*1aa0*/  LOP3.LUT R3, R4, R98, RZ, 0x3c, !PT ;  /* 0x0000006204037212 */ /* 0x000fe200078e3cff */
[----:B------:R-:W-:Y:S01]  /*1ab0*/  UIADD3 UR5, UR35, UR5, URZ ;  /* 0x0000000523057290 */ /* 0x000fe2000fffe03f */
[----:B------:R-:W-:-:S02]  /*1ac0*/  LEA.HI R9, R2, R0, RZ, 0x3 ;  /* 0x0000000002097211 */ /* 0x000fc400078f18ff */
[----:B------:R-:W-:Y:S01]  /*1ad0*/  LEA.HI R0, R2, R0, RZ, 0x5 ;  /* 0x0000000002007211 */ /* 0x000fe200078f28ff */
[----:B------:R-:W-:Y:S01]  /*1ae0*/  IMAD.SHL.U32 R2, R5, 0x40, RZ ;  /* 0x0000004005027824 */ /* 0x000fe200078e00ff */
[----:B------:R-:W-:Y:S02]  /*1af0*/  IADD3 R14, R3, R6, R104 ;  /* 0x00000006030e7210 */ /* 0x000fe40007ffe068 */
[C---:B------:R-:W-:Y:S01]  /*1b00*/  LOP3.LUT R3, R97.reuse, 0x18, R10, 0xf8, !PT ;  /* 0x0000001861037812 */ /* 0x040fe200078ef80a */
[----:B------:R-:W-:Y:S01]  /*1b10*/  IMAD.SHL.U32 R0, R0, 0x40, RZ ;  /* 0x0000004000007824 */ /* 0x000fe200078e00ff */
[----:B------:R-:W-:Y:S01]  /*1b20*/  LOP3.LUT R4, R97, 0x18, R9, 0xf8, !PT ;  /* 0x0000001861047812 */ /* 0x000fe200078ef809 */
[----:B------:R-:W-:Y:S01]  /*1b30*/  IMAD.SHL.U32 R130, R14, 0x2, RZ ;  /* 0x000000020e827824 */ /* 0x000fe200078e00ff */
[----:B------:R-:W-:Y:S02]  /*1b40*/  LOP3.LUT R5, R2, 0x7ffff800, RZ, 0xc0, !PT ;  /* 0x7ffff80002057812 */ /* 0x000fe400078ec0ff */
[----:B------:R-:W-:-:S02]  /*1b50*/  LOP3.LUT R3, R3, R98, RZ, 0x3c, !PT ;  /* 0x0000006203037212 */ /* 0x000fc400078e3cff */
[----:B------:R-:W-:Y:S02]  /*1b60*/  LOP3.LUT R2, R0, 0x7ffff800, RZ, 0xc0, !PT ;  /* 0x7ffff80000027812 */ /* 0x000fe400078ec0ff */
[----:B------:R-:W-:Y:S02]  /*1b70*/  LOP3.LUT R0, R4, R98, RZ, 0x3c, !PT ;  /* 0x0000006204007212 */ /* 0x000fe400078e3cff */
[----:B------:R-:W-:Y:S02]  /*1b80*/  IADD3 R13, R3, R5, R104 ;  /* 0x00000005030d7210 */ /* 0x000fe40007ffe068 */
[----:B------:R-:W-:Y:S02]  /*1b90*/  SHF.R.S32.HI R4, RZ, 0x1f, R94 ;  /* 0x0000001fff047819 */ /* 0x000fe4000001145e */
[----:B------:R-:W-:Y:S01]  /*1ba0*/  SHF.R.S32.HI R3, RZ, 0x1f, R93 ;  /* 0x0000001fff037819 */ /* 0x000fe2000001145d */
[----:B------:R-:W-:Y:S01]  /*1bb0*/  IMAD.SHL.U32 R125, R13, 0x2, RZ ;  /* 0x000000020d7d7824 */ /* 0x000fe200078e00ff */
[----:B------:R-:W-:-:S02]  /*1bc0*/  SHF.R.S32.HI R5, RZ, 0x1f, R92 ;  /* 0x0000001fff057819 */ /* 0x000fc4000001145c */
[----:B------:R-:W-:Y:S02]  /*1bd0*/  LEA.HI R6, R4, R94, RZ, 0x3 ;  /* 0x0000005e04067211 */ /* 0x000fe400078f18ff */
[----:B------:R-:W-:Y:S02]  /*1be0*/  LEA.HI R4, R3, R93, RZ, 0x3 ;  /* 0x0000005d03047211 */ /* 0x000fe400078f18ff */
[----:B------:R-:W-:Y:S02]  /*1bf0*/  LEA.HI R3, R5, R92, RZ, 0x3 ;  /* 0x0000005c05037211 */ /* 0x000fe400078f18ff */
[----:B------:R-:W-:Y:S02]  /*1c00*/  IADD3 R12, R0, R2, R104 ;  /* 0x00000002000c7210 */ /* 0x000fe40007ffe068 */
[----:B------:R-:W-:Y:S02]  /*1c10*/  SHF.R.S32.HI R0, RZ, 0x1f, R146 ;  /* 0x0000001fff007819 */ /* 0x000fe40000011492 */
[----:B------:R-:W-:Y:S01]  /*1c20*/  LOP3.LUT R85, R3, 0xfffffff8, RZ, 0xc0, !PT ;  /* 0xfffffff803557812 */ /* 0x000fe200078ec0ff */
[----:B------:R-:W-:Y:S01]  /*1c30*/  IMAD.SHL.U32 R124, R12, 0x2, RZ ;  /* 0x000000020c7c7824 */ /* 0x000fe200078e00ff */
[----:B------:R-:W-:Y:S01]  /*1c40*/  LOP3.LUT R3, R97, 0x8, R24, 0xf8, !PT ;  /* 0x0000000861037812 */ /* 0x000fe200078ef818 */
[----:B------:R-:W-:Y:S01]  /*1c50*/  IMAD R2, R0, c[0x0][0x280], RZ ;  /* 0x0000a00000027a24 */ /* 0x000fe200078e02ff */
[----:B------:R-:W-:Y:S01]  /*1c60*/  LOP3.LUT R88, R4, 0xfffffff8, RZ, 0xc0, !PT ;  /* 0xfffffff804587812 */ /* 0x000fe200078ec0ff */
[----:B------:R-:W-:Y:S01]  /*1c70*/  IMAD R0, R0, c[0x0][0x290], RZ ;  /* 0x0000a40000007a24 */ /* 0x000fe200078e02ff */
[----:B------:R-:W-:Y:S01]  /*1c80*/  LOP3.LUT R80, R3, R98, RZ, 0x3c, !PT ;  /* 0x0000006203507212 */ /* 0x000fe200078e3cff */
[C---:B------:R-:W-:Y:S01]  /*1c90*/  IMAD R2, R146.reuse, c[0x0][0x284], R2 ;  /* 0x0000a10092027a24 */ /* 0x040fe200078e0202 */
[----:B------:R-:W-:Y:S01]  /*1ca0*/  LOP3.LUT R3, R11, 0xfffffff8, RZ, 0xc0, !PT ;  /* 0xfffffff80b037812 */ /* 0x000fe200078ec0ff */
[----:B------:R-:W-:Y:S01]  /*1cb0*/  IMAD R0, R146, c[0x0][0x294], R0 ;  /* 0x0000a50092007a24 */ /* 0x000fe200078e0200 */
[----:B------:R-:W-:Y:S01]  /*1cc0*/  LOP3.LUT R89, R6, 0xfffffff8, RZ, 0xc0, !PT ;  /* 0xfffffff806597812 */ /* 0x000fe200078ec0ff */
[----:B------:R-:W-:Y:S01]  /*1cd0*/  IMAD.IADD R80, R104, 0x1, R80 ;  /* 0x0000000168507824 */ /* 0x000fe200078e0250 */
[----:B------:R-:W-:Y:S01]  /*1ce0*/  SHF.R.S32.HI R4, RZ, 0x1f, R3 ;  /* 0x0000001fff047819 */ /* 0x000fe20000011403 */
[----:B------:R-:W-:Y:S01]  /*1cf0*/  IMAD.IADD R138, R123, 0x1, R2 ;  /* 0x000000017b8a7824 */ /* 0x000fe200078e0202 */
[----:B------:R-:W-:Y:S01]  /*1d00*/  SHF.R.S32.HI R103, RZ, 0x1f, R89 ;  /* 0x0000001fff677819 */ /* 0x000fe20000011459 */
[----:B------:R-:W-:Y:S01]  /*1d10*/  IMAD.IADD R136, R2, 0x1, R119 ;  /* 0x0000000102887824 */ /* 0x000fe200078e0277 */
[----:B------:R-:W-:Y:S01]  /*1d20*/  LOP3.LUT R2, R10, 0xfffffff8, RZ, 0xc0, !PT ;  /* 0xfffffff80a027812 */ /* 0x000fe200078ec0ff */
[----:B------:R-:W-:Y:S01]  /*1d30*/  IMAD.IADD R137, R121, 0x1, R0 ;  /* 0x0000000179897824 */ /* 0x000fe200078e0200 */
[----:B------:R-:W-:Y:S01]  /*1d40*/  LEA R80, R80, 0x100, 0x1 ;  /* 0x0000010050507811 */ /* 0x000fe200078e08ff */
[----:B------:R-:W-:Y:S01]  /*1d50*/  IMAD.IADD R135, R0, 0x1, R117 ;  /* 0x0000000100877824 */ /* 0x000fe200078e0275 */
[----:B------:R-:W-:Y:S01]  /*1d60*/  LOP3.LUT R0, R9, 0xfffffff8, RZ, 0xc0, !PT ;  /* 0xfffffff809007812 */ /* 0x000fe200078ec0ff */
[C---:B------:R-:W-:Y:S01]  /*1d70*/  IMAD.SHL.U32 R133, R3.reuse, 0x2, RZ ;  /* 0x0000000203857824 */ /* 0x040fe200078e00ff */
[----:B------:R-:W-:Y:S01]  /*1d80*/  SHF.L.U64.HI R134, R3, 0x1, R4 ;  /* 0x0000000103867819 */ /* 0x000fe20000010204 */
[----:B------:R-:W-:Y:S01]  /*1d90*/  IMAD.SHL.U32 R128, R2, 0x2, RZ ;  /* 0x0000000202807824 */ /* 0x000fe200078e00ff */
[----:B------:R-:W-:Y:S01]  /*1da0*/  SHF.R.S32.HI R3, RZ, 0x1f, R2 ;  /* 0x0000001fff037819 */ /* 0x000fe20000011402 */
[----:B------:R-:W-:Y:S01]  /*1db0*/  IMAD.SHL.U32 R126, R0, 0x2, RZ ;  /* 0x00000002007e7824 */ /* 0x000fe200078e00ff */
[----:B------:R-:W-:-:S02]  /*1dc0*/  SHF.R.S32.HI R4, RZ, 0x1f, R0 ;  /* 0x0000001fff047819 */ /* 0x000fc40000011400 */
[C---:B------:R-:W-:Y:S02]  /*1dd0*/  IADD3 R81, R80.reuse, 0x20, RZ ;  /* 0x0000002050517810 */ /* 0x040fe40007ffe0ff */
[----:B------:R-:W-:Y:S02]  /*1de0*/  @P0 IADD3 R81, R80, -0x20, RZ ;  /* 0xffffffe050510810 */ /* 0x000fe40007ffe0ff */
[----:B------:R-:W-:Y:S02]  /*1df0*/  SHF.R.S32.HI R102, RZ, 0x1f, R88 ;  /* 0x0000001fff667819 */ /* 0x000fe40000011458 */
[----:B------:R-:W-:Y:S02]  /*1e00*/  SHF.R.S32.HI R101, RZ, 0x1f, R85 ;  /* 0x0000001fff657819 */ /* 0x000fe40000011455 */
[----:B------:R-:W-:Y:S02]  /*1e10*/  SHF.R.S32.HI R99, RZ, 0x1f, R86 ;  /* 0x0000001fff637819 */ /* 0x000fe40000011456 */
[----:B------:R-:W-:-:S02]  /*1e20*/  SHF.R.S32.HI R131, RZ, 0x3, R9 ;  /* 0x00000003ff837819 */ /* 0x000fc40000011409 */
[----:B------:R-:W-:Y:S02]  /*1e30*/  SHF.L.U64.HI R129, R2, 0x1, R3 ;  /* 0x0000000102817819 */ /* 0x000fe40000010203 */
[----:B------:R-:W-:Y:S02]  /*1e40*/  SHF.L.U64.HI R127, R0, 0x1, R4 ;  /* 0x00000001007f7819 */ /* 0x000fe40000010204 */
[----:B------:R-:W-:Y:S02]  /*1e50*/  ISETP.GE.AND P0, PT, R156, 0x1, PT ;  /* 0x000000019c00780c */ /* 0x000fe40003f06270 */
.L_x_776:
[----:B------:R-:W-:Y:S01]  /*1e60*/  IMAD.SHL.U32 R90, R78, 0x40, RZ ;  /* 0x000000404e5a7824 */ /* 0x000fe200078e00ff */
[----:B------:R-:W-:Y:S04]  /*1e70*/  DEPBAR.LE SB0, 0x0 ;  /* 0x000080000000791a */ /* 0x000fe80000000000 */
[----:B------:R-:W-:Y:S01]  /*1e80*/  IMAD.IADD R0, R110, 0x1, R90 ;  /* 0x000000016e007824 */ /* 0x000fe200078e025a */
[----:B------:R-:W-:Y:S01]  /*1e90*/  ISETP.NE.AND P1, PT, R158, 0x1, PT ;  /* 0x000000019e00780c */ /* 0x000fe20003f25270 */
[----:B------:R-:W-:Y:S01]  /*1ea0*/  IMAD.MOV.U32 R82, RZ, RZ, RZ ;  /* 0x000000ffff527224 */ /* 0x000fe200078e00ff */
[----:B------:R-:W-:Y:S01]  /*1eb0*/  ISETP.GE.AND P2, PT, R156, 0x1, PT ;  /* 0x000000019c00780c */ /* 0x000fe20003f46270 */
[----:B-1----:R-:W-:Y:S01]  /*1ec0*/  IMAD.IADD R2, R140, 0x1, R0 ;  /* 0x000000018c027824 */ /* 0x002fe200078e0200 */
[----:B------:R-:W-:Y:S01]  /*1ed0*/  ISETP.GE.AND P0, PT, R0, UR15, PT ;  /* 0x0000000f00007c0c */ /* 0x000fe2000bf06270 */
[----:B------:R-:W-:Y:S02]  /*1ee0*/  BSSY B1, `(.L_x_752) ;  /* 0x00003d7000017945 */ /* 0x000fe40003800000 */
[----:B------:R-:W-:Y:S01]  /*1ef0*/  IMAD.MOV.U32 R0, RZ, RZ, R2 ;  /* 0x000000ffff007224 */ /* 0x000fe200078e0002 */
[----:B------:R-:W-:Y:S05]  /*1f00*/  ISETP.GT.OR P0, PT, R110, 0x3f, P0 ;  /* 0x0000003f6e00780c */ /* 0x000fea0000704670 */
[----:B------:R-:W-:Y:S05]  /*1f10*/  @P1 IMAD.HI.U32 R3, R2, c[0x0][0x2bc], RZ ;  /* 0x0000af0002031a27 */ /* 0x000fea00078e00ff */
        /* <DEDUP_REMOVED lines=28> */
[----:B------:R-:W-:Y:S03]  /*20e0*/  IADD3 R4, -R90, UR15, RZ ;  /* 0x0000000f5a047c10 */ /* 0x000fe6000fffe1ff */
        /* <DEDUP_REMOVED lines=66> */
.L_x_756:
[----:B------:R-:W-:Y:S05]  /*2510*/  BSYNC B0 ;  /* 0x0000000000007941 */ /* 0x000fea0003800000 */
.L_x_755:
        /* <DEDUP_REMOVED lines=93> */
.L_x_759:
[----:B------:R-:W-:Y:S05]  /*2af0*/  BSYNC B0 ;  /* 0x0000000000007941 */ /* 0x000fea0003800000 */
.L_x_758:
        /* <DEDUP_REMOVED lines=58> */
.L_x_761:
[----:B------:R-:W-:Y:S05]  /*2ea0*/  BSYNC B0 ;  /* 0x0000000000007941 */ /* 0x000fea0003800000 */
.L_x_760:
        /* <DEDUP_REMOVED lines=58> */
.L_x_763:
[----:B------:R-:W-:Y:S05]  /*3250*/  BSYNC B0 ;  /* 0x0000000000007941 */ /* 0x000fea0003800000 */
.L_x_762:
        /* <DEDUP_REMOVED lines=58> */
.L_x_765:
[----:B------:R-:W-:Y:S05]  /*3600*/  BSYNC B0 ;  /* 0x0000000000007941 */ /* 0x000fea0003800000 */
.L_x_764:
        /* <DEDUP_REMOVED lines=58> */
.L_x_767:
[----:B------:R-:W-:Y:S05]  /*39b0*/  BSYNC B0 ;  /* 0x0000000000007941 */ /* 0x000fea0003800000 */
.L_x_766:
        /* <DEDUP_REMOVED lines=58> */
.L_x_754:
        /* <DEDUP_REMOVED lines=47> */
.L_x_769:
[----:B------:R-:W-:Y:S05]  /*4050*/  BSYNC B0 ;  /* 0x0000000000007941 */ /* 0x000fea0003800000 */
.L_x_768:
        /* <DEDUP_REMOVED lines=158> */
.L_x_771:
[----:B------:R-:W-:Y:S05]  /*4a40*/  BSYNC B0 ;  /* 0x0000000000007941 */ /* 0x000fea0003800000 */
.L_x_770:
        /* <DEDUP_REMOVED lines=123> */
.L_x_773:
[----:B------:R-:W-:Y:S05]  /*5200*/  BSYNC B0 ;  /* 0x0000000000007941 */ /* 0x000fea0003800000 */
.L_x_772:
        /* <DEDUP_REMOVED lines=126> */
.L_x_753:
[----:B------:R1:W2:Y:S01]  /*59f0*/  SHFL.IDX PT, R2, R26, RZ, 0x1e1f ;  /* 0x001e1fff1a027589 */ /* 0x0002a200000e0000 */
[----:B------:R-:W-:Y:S03]  /*5a00*/  IADD3 R3, -R90, UR15, RZ ;  /* 0x0000000f5a037c10 */ /* 0x000fe6000fffe1ff */
[----:B------:R1:W3:Y:S01]  /*5a10*/  SHFL.IDX PT, R0, R29, RZ, 0x1e1f ;  /* 0x001e1fff1d007589 */ /* 0x0002e200000e0000 */
        /* <DEDUP_REMOVED lines=35> */
.L_x_757:
[----:B------:R-:W-:Y:S05]  /*5c50*/  BSYNC B1 ;  /* 0x0000000000017941 */ /* 0x000fea0003800000 */
.L_x_752:
[----:B---3--:R-:W-:Y:S01]  /*5c60*/  IMAD.IADD R0, R143, 0x1, -R90 ;  /* 0x000000018f007824 */ /* 0x008fe200078e0a5a */
[C---:B-12--5:R-:W-:Y:S01]  /*5c70*/  LEA R2, P0, R78.reuse, R108, 0x6 ;  /* 0x0000006c4e027211 */ /* 0x066fe200078030ff */
        /* <DEDUP_REMOVED lines=13> */
[----:B------:R-:W-:Y:S04]  /*5d50*/  IADD3 R8, P1, R4, UR30, RZ ;  /* 0x0000001e04087c10 */ /* 0x000fe8000ff3e0ff */
[----:B------:R-:W-:Y:S02]  /*5d60*/  IADD3.X R9, R5, UR27, R6, P1, !PT ;  /* 0x0000001b05097c10 */ /* 0x000fe40008ffe406 */
[----:B------:R-:W-:Y:S11]  /*5d70*/  ISETP.GE.AND P1, PT, R0, 0x1, PT ;  /* 0x000000010000780c */ /* 0x000ff60003f26270 */
[----:B------:R-:W-:Y:S02]  /*5d80*/  @!UPT UIADD3 URZ, URZ, URZ, URZ ;  /* 0x0000003f3f3ff290 */ /* 0x000fe4000fffe03f */
[----:B------:R-:W-:Y:S01]  /*5d90*/  @P1 MOV R7, R105 ;  /* 0x0000006900071202 */ /* 0x000fe20000000f00 */
[----:B------:R-:W-:Y:S02]  /*5da0*/  @P1 IMAD R0, R3, c[0x0][0x258], RZ ;  /* 0x0000960003001a24 */ /* 0x000fe400078e02ff */
[----:B------:R-:W-:Y:S04]  /*5db0*/  @P1 IMAD.MOV.U32 R6, RZ, RZ, R106 ;  /* 0x000000ffff061224 */ /* 0x000fe800078e006a */
[C---:B------:R-:W-:Y:S04]  /*5dc0*/  @P1 IMAD.WIDE.U32 R6, R2.reuse, c[0x0][0x258], R6 ;  /* 0x0000960002061a25 */ /* 0x040fe800078e0006 */
[----:B------:R-:W-:Y:S01]  /*5dd0*/  @P1 IMAD R2, R2, c[0x0][0x25c], R0 ;  /* 0x0000970002021a24 */ /* 0x000fe200078e0200 */
[----:B------:R-:W-:Y:S01]  /*5de0*/  @P1 LEA R4, P2, R6, c[0x0][0x250], 0x1 ;  /* 0x0000940006041a11 */ /* 0x000fe200078408ff */
[----:B------:R-:W-:Y:S02]  /*5df0*/  @P0 IMAD R0, R12, c[0x0][0x258], RZ ;  /* 0x000096000c000a24 */ /* 0x000fe400078e02ff */
[----:B------:R-:W-:Y:S02]  /*5e00*/  @P1 IMAD.IADD R2, R7, 0x1, R2 ;  /* 0x0000000107021824 */ /* 0x000fe400078e0202 */
[----:B------:R-:W-:Y:S02]  /*5e10*/  @P0 IMAD.MOV.U32 R7, RZ, RZ, R105 ;  /* 0x000000ffff070224 */ /* 0x000fe400078e0069 */
[C---:B------:R-:W-:Y:S01]  /*5e20*/  @P0 IMAD R0, R11.reuse, c[0x0][0x25c], R0 ;  /* 0x000097000b000a24 */ /* 0x040fe200078e0200 */
[----:B------:R-:W-:Y:S02]  /*5e30*/  @P1 LEA.HI.X R5, R6, c[0x0][0x254], R2, 0x1, P2 ;  /* 0x0000950006051a11 */ /* 0x000fe400010f0c02 */
        /* <DEDUP_REMOVED lines=24> */
[----:B------:R-:W-:Y:S02]  /*5fc0*/  ISETP.GE.AND P1, PT, R28, c[0x0][0x1d4], PT ;  /* 0x000075001c007a0c */ /* 0x000fe40003f26270 */
[----:B------:R-:W-:Y:S02]  /*5fd0*/  ISETP.GE.AND P4, PT, R27, c[0x0][0x1d4], PT ;  /* 0x000075001b007a0c */ /* 0x000fe40003f86270 */
[----:B------:R-:W-:Y:S07]  /*5fe0*/  ISETP.GE.AND P3, PT, R94, c[0x0][0x1d4], PT ;  /* 0x000075005e007a0c */ /* 0x000fee0003f66270 */
[----:B------:R-:W2:Y:S01]  /*5ff0*/  @!P2 LDS.128 R12, [R80] ;  /* 0x00000000500ca984 */ /* 0x000ea20000000c00 */
[C---:B------:R-:W-:Y:S04]  /*6000*/  @!P2 LEA R6, P0, R24.reuse, R0, 0x1 ;  /* 0x000000001806a211 */ /* 0x040fe800078008ff */
[----:B---3--:R-:W-:Y:S02]  /*6010*/  @!P2 LEA.HI.X R7, R24, R2, R25, 0x1, P0 ;  /* 0x000000021807a211 */ /* 0x008fe400000f0c19 */
[C---:B-1----:R-:W-:Y:S04]  /*6020*/  @!P1 LEA R4, P0, R87.reuse, R0, 0x1 ;  /* 0x0000000057049211 */ /* 0x042fe800078008ff */
[----:B------:R-:W-:Y:S02]  /*6030*/  @!P1 LEA.HI.X R5, R87, R2, R100, 0x1, P0 ;  /* 0x0000000257059211 */ /* 0x000fe400000f0c64 */
[C---:B------:R-:W-:Y:S04]  /*6040*/  @!P4 LEA R10, P0, R86.reuse, R0, 0x1 ;  /* 0x00000000560ac211 */ /* 0x040fe800078008ff */
[----:B------:R-:W-:Y:S02]  /*6050*/  @!P4 LEA.HI.X R11, R86, R2, R99, 0x1, P0 ;  /* 0x00000002560bc211 */ /* 0x000fe400000f0c63 */
[C---:B------:R-:W-:Y:S04]  /*6060*/  @!P3 LEA R8, P0, R89.reuse, R0, 0x1 ;  /* 0x000000005908b211 */ /* 0x040fe800078008ff */
[----:B------:R-:W-:Y:S01]  /*6070*/  @!P3 LEA.HI.X R9, R89, R2, R103, 0x1, P0 ;  /* 0x000000025909b211 */ /* 0x000fe200000f0c67 */
[----:B--2---:R-:W-:Y:S04]  /*6080*/  @!P2 ST.E.128 [R6.64], R12 ;  /* 0x0000000c0600a985 */ /* 0x004fe8000c101d14 */
        /* <DEDUP_REMOVED lines=17> */
.L_x_775:
[----:B--2---:R-:W-:Y:S05]  /*61a0*/  BSYNC B0 ;  /* 0x0000000000007941 */ /* 0x004fea0003800000 */
.L_x_774:
[C---:B------:R-:W-:Y:S02]  /*61b0*/  ISETP.GT.AND P0, PT, R78.reuse, UR6, PT ;  /* 0x000000064e007c0c */ /* 0x040fe4000bf04270 */
[----:B------:R-:W-:Y:S02]  /*61c0*/  IADD3 R78, R78, -0x1, RZ ;  /* 0xffffffff4e4e7810 */ /* 0x000fe40007ffe0ff */
[----:B------:R-:W-:Y:S09]  /*61d0*/  ISETP.NE.AND P2, PT, R111, RZ, PT ;  /* 0x000000ff6f00720c */ /* 0x000ff20003f45270 */
[----:B---3--:R-:W-:Y:S01]  /*61e0*/  @P0 SHF.R.S32.HI R2, RZ, 0x1f, R78 ;  /* 0x0000001fff020819 */ /* 0x008fe2000001144e */
[----:B------:R-:W-:Y:S02]  /*61f0*/  @P0 IMAD R0, R151, R78, RZ ;  /* 0x0000004e97000224 */ /* 0x000fe400078e02ff */
[----:B-1----:R-:W-:Y:S02]  /*6200*/  @P0 IMAD.MOV.U32 R4, RZ, RZ, R114 ;  /* 0x000000ffff040224 */ /* 0x002fe400078e0072 */
        /* <DEDUP_REMOVED lines=20> */
.L_x_751:
[----:B-1----:R-:W-:Y:S01]  /*6350*/  UIADD3 UR6, UR12, 0x7f, URZ ;  /* 0x0000007f0c067890 */ /* 0x002fe2000fffe03f */
[----:B------:R-:W-:Y:S01]  /*6360*/  PLOP3.LUT P4, PT, PT, PT, PT, 0x80, 0x0 ;  /* 0x000000000000781c */ /* 0x000fe20003f8f070 */
[----:B------:R-:W-:Y:S01]  /*6370*/  ULDC.64 UR4, c[0x0][0x2c8] ;  /* 0x0000b20000047ab9 */ /* 0x000fe20000000a00 */
[----:B------:R-:W-:Y:S01]  /*6380*/  CS2R R94, SRZ ;  /* 0x00000000005e7805 */ /* 0x000fe2000001ff00 */
[----:B------:R-:W-:Y:S01]  /*6390*/  UIMAD.WIDE.U32 UR22, UR6, UR4, URZ ;  /* 0x00000004061672a5 */ /* 0x000fe2000f8e003f */
[----:B------:R-:W-:Y:S01]  /*63a0*/  CS2R R92, SRZ ;  /* 0x00000000005c7805 */ /* 0x000fe2000001ff00 */
[----:B------:R-:W-:Y:S01]  /*63b0*/  CS2R R98, SRZ ;  /* 0x0000000000627805 */ /* 0x000fe2000001ff00 */
[----:B------:R-:W-:Y:S01]  /*63c0*/  CS2R R96, SRZ ;  /* 0x0000000000607805 */ /* 0x000fe2000001ff00 */
[----:B------:R-:W-:Y:S01]  /*63d0*/  @UP2 USHF.R.U32.HI UR6, URZ, UR5, UR23 ;  /* 0x000000053f062299 */ /* 0x000fe20008011617 */
[----:B------:R-:W-:Y:S01]  /*63e0*/  CS2R R90, SRZ ;  /* 0x00000000005a7805 */ /* 0x000fe2000001ff00 */
[----:B------:R-:W-:Y:S01]  /*63f0*/  CS2R R88, SRZ ;  /* 0x0000000000587805 */ /* 0x000fe2000001ff00 */
[----:B------:R-:W-:Y:S01]  /*6400*/  IMAD.MOV.U32 R11, RZ, RZ, RZ ;  /* 0x000000ffff0b7224 */ /* 0x000fe200078e00ff */
[----:B------:R-:W-:Y:S01]  /*6410*/  UIADD3 UR6, UR7, UR6, URZ ;  /* 0x0000000607067290 */ /* 0x000fe2000fffe03f */
[----:B------:R-:W-:Y:S01]  /*6420*/  IMAD.MOV.U32 R86, RZ, RZ, RZ ;  /* 0x000000ffff567224 */ /* 0x000fe200078e00ff */
[----:B------:R-:W-:Y:S01]  /*6430*/  MOV R12, RZ ;  /* 0x000000ff000c7202 */ /* 0x000fe20000000f00 */
[----:B------:R-:W-:Y:S01]  /*6440*/  IMAD.MOV.U32 R84, RZ, RZ, RZ ;  /* 0x000000ffff547224 */ /* 0x000fe200078e00ff */
[----:B------:R-:W-:Y:S01]  /*6450*/  USHF.R.S32.HI UR4, URZ, 0x1f, UR6 ;  /* 0x0000001f3f047899 */ /* 0x000fe20008011406 */
[----:B------:R-:W-:Y:S01]  /*6460*/  CS2R R14, SRZ ;  /* 0x00000000000e7805 */ /* 0x000fe2000001ff00 */
[----:B------:R-:W-:Y:S01]  /*6470*/  MOV R78, RZ ;  /* 0x000000ff004e7202 */ /* 0x000fe20000000f00 */
[----:B------:R-:W-:Y:S01]  /*6480*/  IMAD.MOV.U32 R76, RZ, RZ, RZ ;  /* 0x000000ffff4c7224 */ /* 0x000fe200078e00ff */
[----:B------:R-:W-:Y:S01]  /*6490*/  ULEA.HI UR4, UR4, UR6, URZ, 0x6 ;  /* 0x0000000604047291 */ /* 0x000fe2000f8f303f */
[----:B------:R-:W-:Y:S01]  /*64a0*/  CS2R R16, SRZ ;  /* 0x0000000000107805 */ /* 0x000fe2000001ff00 */
[----:B------:R-:W-:Y:S01]  /*64b0*/  MOV R82, RZ ;  /* 0x000000ff00527202 */ /* 0x000fe20000000f00 */
[----:B------:R-:W-:Y:S01]  /*64c0*/  IMAD.MOV.U32 R80, RZ, RZ, RZ ;  /* 0x000000ffff507224 */ /* 0x000fe200078e00ff */
[----:B------:R-:W-:Y:S01]  /*64d0*/  USHF.R.S32.HI UR4, URZ, 0x6, UR4 ;  /* 0x000000063f047899 */ /* 0x000fe20008011404 */
[----:B------:R-:W-:Y:S01]  /*64e0*/  MOV R18, RZ ;  /* 0x000000ff00127202 */ /* 0x000fe20000000f00 */
[----:B------:R-:W-:Y:S01]  /*64f0*/  IMAD.MOV.U32 R74, RZ, RZ, RZ ;  /* 0x000000ffff4a7224 */ /* 0x000fe200078e00ff */
[----:B------:R-:W-:Y:S01]  /*6500*/  CS2R R20, SRZ ;  /* 0x0000000000147805 */ /* 0x000fe2000001ff00 */
[----:B------:R-:W-:Y:S01]  /*6510*/  UISETP.LT.AND UP0, UPT, UR8, UR4, UPT ;  /* 0x000000040800728c */ /* 0x000fe2000bf01270 */
[----:B------:R-:W-:Y:S01]  /*6520*/  MOV R72, RZ ;  /* 0x000000ff00487202 */ /* 0x000fe20000000f00 */
[----:B------:R-:W-:Y:S01]  /*6530*/  IMAD.MOV.U32 R70, RZ, RZ, RZ ;  /* 0x000000ffff467224 */ /* 0x000fe200078e00ff */
[----:B------:R-:W-:Y:S01]  /*6540*/  CS2R R22, SRZ ;  /* 0x0000000000167805 */ /* 0x000fe2000001ff00 */
[----:B------:R-:W-:Y:S01]  /*6550*/  USEL UR8, UR8, UR4, UP0 ;  /* 0x0000000408087287 */ /* 0x000fe20008000000 */
[----:B----4-:R-:W-:Y:S01]  /*6560*/  MOV R68, RZ ;  /* 0x000000ff00447202 */ /* 0x010fe20000000f00 */
[----:B------:R-:W-:Y:S01]  /*6570*/  IMAD.MOV.U32 R174, RZ, RZ, RZ ;  /* 0x000000ffffae7224 */ /* 0x000fe200078e00ff */
[----:B------:R-:W-:Y:S01]  /*6580*/  CS2R R24, SRZ ;  /* 0x0000000000187805 */ /* 0x000fe2000001ff00 */
[----:B------:R-:W-:Y:S01]  /*6590*/  UISETP.GE.AND UP0, UPT, UR8, 0x1, UPT ;  /* 0x000000010800788c */ /* 0x000fe2000bf06270 */
[----:B------:R-:W-:Y:S01]  /*65a0*/  MOV R172, RZ ;  /* 0x000000ff00ac7202 */ /* 0x000fe20000000f00 */
[----:B------:R-:W-:Y:S01]  /*65b0*/  IMAD.MOV.U32 R138, RZ, RZ, RZ ;  /* 0x000000ffff8a7224 */ /* 0x000fe200078e00ff */
[----:B------:R-:W-:Y:S01]  /*65c0*/  CS2R R26, SRZ ;  /* 0x00000000001a7805 */ /* 0x000fe2000001ff00 */
[----:B------:R-:W-:Y:S01]  /*65d0*/  MOV R136, RZ ;  /* 0x000000ff00887202 */ /* 0x000fe20000000f00 */
[----:B------:R-:W-:Y:S01]  /*65e0*/  CS2R R134, SRZ ;  /* 0x0000000000867805 */ /* 0x000fe2000001ff00 */
[----:B------:R-:W-:Y:S01]  /*65f0*/  PLOP3.LUT P0, PT, PT, PT, UP0, 0x80, 0x0 ;  /* 0x000000000000781c */ /* 0x000fe20003f0f008 */
[----:B------:R-:W-:Y:S01]  /*6600*/  IMAD.MOV.U32 R132, RZ, RZ, RZ ;  /* 0x000000ffff847224 */ /* 0x000fe200078e00ff */
[----:B-----5:R-:W-:Y:S01]  /*6610*/  CS2R R28, SRZ ;  /* 0x00000000001c7805 */ /* 0x020fe2000001ff00 */
        /* <DEDUP_REMOVED lines=49> */
[----:B------:R-:W-:Y:S01]  /*6930*/  USHF.R.S32.HI UR6, URZ, 0x1f, UR14 ;  /* 0x0000001f3f067899 */ /* 0x000fe2000801140e */
[----:B------:R-:W-:Y:S01]  /*6940*/  SHF.R.S32.HI R8, RZ, 0x1f, R157 ;  /* 0x0000001fff087819 */ /* 0x000fe2000001149d */
[----:B------:R-:W-:Y:S02]  /*6950*/  ULDC.64 UR4, c[0x0][0x178] ;  /* 0x00005e0000047ab9 */ /* 0x000fe40000000a00 */
        /* <DEDUP_REMOVED lines=9> */
[----:B------:R-:W-:Y:S01]  /*69f0*/  LEA.HI R153, R8, R157, RZ, 0x5 ;  /* 0x0000009d08997211 */ /* 0x000fe200078f28ff */
[----:B------:R-:W-:Y:S01]  /*6a00*/  UISETP.NE.U32.AND UP0, UPT, URZ, UR6, UPT ;  /* 0x000000063f00728c */ /* 0x000fe2000bf05070 */
[----:B------:R-:W-:Y:S01]  /*6a10*/  SHF.R.S32.HI R116, RZ, 0x3, R117 ;  /* 0x00000003ff747819 */ /* 0x000fe20000011475 */
[----:B------:R-:W-:Y:S01]  /*6a20*/  ULDC.64 UR4, c[0x0][0x1b8] ;  /* 0x00006e0000047ab9 */ /* 0x000fe20000000a00 */
[----:B------:R-:W-:Y:S01]  /*6a30*/  SHF.R.S32.HI R152, RZ, 0x5, R153 ;  /* 0x00000005ff987819 */ /* 0x000fe20000011499 */
[----:B------:R-:W-:-:S02]  /*6a40*/  UISETP.NE.AND.EX UP0, UPT, URZ, UR7, UPT, UP0 ;  /* 0x000000073f00728c */ /* 0x000fc4000bf05300 */
[----:B------:R-:W-:Y:S02]  /*6a50*/  USHF.R.S32.HI UR7, URZ, 0x1f, UR18 ;  /* 0x0000001f3f077899 */ /* 0x000fe40008011412 */
[----:B------:R-:W-:Y:S02]  /*6a60*/  UIADD3 UR23, UR23, UR14, URZ ;  /* 0x0000000e17177290 */ /* 0x000fe4000fffe03f */
[----:B------:R-:W-:Y:S02]  /*6a70*/  UIMAD UR6, UR10, UR4, URZ ;  /* 0x000000040a0672a4 */ /* 0x000fe4000f8e023f */
[----:B------:R-:W-:Y:S02]  /*6a80*/  USEL UR7, UR7, URZ, !UP0 ;  /* 0x0000003f07077287 */ /* 0x000fe4000c000000 */
[----:B------:R-:W-:Y:S01]  /*6a90*/  UIMAD UR6, UR11, UR5, UR6 ;  /* 0x000000050b0672a4 */ /* 0x000fe2000f8e0206 */
[----:B-1----:R-:W-:Y:S01]  /*6aa0*/  LEA.HI R2, R8, R157, RZ, 0x2 ;  /* 0x0000009d08027211 */ /* 0x002fe200078f10ff */
[----:B------:R-:W-:-:S02]  /*6ab0*/  UIMAD.WIDE.U32 UR22, UR11, UR4, UR22 ;  /* 0x000000040b1672a5 */ /* 0x000fc4000f8e0016 */
[----:B------:R-:W-:Y:S01]  /*6ac0*/  USEL UR14, UR18, URZ, !UP0 ;  /* 0x0000003f120e7287 */ /* 0x000fe2000c000000 */
[----:B------:R-:W-:Y:S01]  /*6ad0*/  LOP3.LUT R0, R2, 0xfffffffc, RZ, 0xc0, !PT ;  /* 0xfffffffc02007812 */ /* 0x000fe200078ec0ff */
[----:B------:R-:W-:Y:S01]  /*6ae0*/  ULDC.64 UR4, c[0x0][0x1c0] ;  /* 0x0000700000047ab9 */ /* 0x000fe20000000a00 */
[----:B------:R-:W-:Y:S01]  /*6af0*/  SHF.R.S32.HI R49, RZ, 0x2, R2 ;  /* 0x00000002ff317819 */ /* 0x000fe20000011402 */
[----:B------:R-:W-:Y:S02]  /*6b00*/  UIMAD UR7, UR7, UR4, URZ ;  /* 0x00000004070772a4 */ /* 0x000fe4000f8e023f */
[----:B------:R-:W-:Y:S01]  /*6b10*/  IMAD.IADD R151, R157, 0x1, -R0 ;  /* 0x000000019d977824 */ /* 0x000fe200078e0a00 */
[----:B------:R-:W-:Y:S01]  /*6b20*/  UIADD3 UR23, UR23, UR6, URZ ;  /* 0x0000000617177290 */ /* 0x000fe2000fffe03f */
[----:B------:R-:W-:Y:S01]  /*6b30*/  IADD3 R11, R49, UR12, RZ ;  /* 0x0000000c310b7c10 */ /* 0x000fe2000fffe0ff */
[----:B------:R-:W-:Y:S01]  /*6b40*/  UIMAD UR5, UR14, UR5, UR7 ;  /* 0x000000050e0572a4 */ /* 0x000fe2000f8e0207 */
[C---:B------:R-:W-:Y:S01]  /*6b50*/  IMAD R162, R151.reuse, 0x20, R49 ;  /* 0x0000002097a27824 */ /* 0x040fe200078e0231 */
[----:B------:R-:W-:Y:S01]  /*6b60*/  UIMAD.WIDE.U32 UR14, UR14, UR4, UR22 ;  /* 0x000000040e0e72a5 */ /* 0x000fe2000f8e0016 */
[----:B------:R-:W-:Y:S01]  /*6b70*/  IMAD.SHL.U32 R160, R151, 0x8, RZ ;  /* 0x0000000897a07824 */ /* 0x000fe200078e00ff */
[----:B------:R-:W-:-:S02]  /*6b80*/  ULDC UR7, c[0x0][0x2c4] ;  /* 0x0000b10000077ab9 */ /* 0x000fc40000000800 */
[----:B------:R-:W-:Y:S01]  /*6b90*/  IADD3 R4, R162, UR12, RZ ;  /* 0x0000000ca2047c10 */ /* 0x000fe2000fffe0ff */
[----:B------:R-:W-:Y:S01]  /*6ba0*/  UIADD3 UR5, UR15, UR5, URZ ;  /* 0x000000050f057290 */ /* 0x000fe2000fffe03f */
[----:B------:R-:W-:Y:S01]  /*6bb0*/  IMAD.U32 R3, RZ, RZ, UR15 ;  /* 0x0000000fff037e24 */ /* 0x000fe2000f8e00ff */
[----:B------:R1:W-:Y:S01]  /*6bc0*/  STL [R1+0x28], R162 ;  /* 0x000028a201007387 */ /* 0x0003e20000100800 */
[----:B------:R-:W-:Y:S01]  /*6bd0*/  UIMAD UR7, UR17, UR7, URZ ;  /* 0x00000007110772a4 */ /* 0x000fe2000f8e023f */
[----:B------:R-:W-:Y:S01]  /*6be0*/  @P1 IMAD.HI.U32 R2, R4, c[0x0][0x2c8], RZ ;  /* 0x0000b20004021a27 */ /* 0x000fe200078e00ff */
[C---:B------:R-:W-:Y:S01]  /*6bf0*/  IADD3 R101, R160.reuse, 0x20, RZ ;  /* 0x00000020a0657810 */ /* 0x040fe20007ffe0ff */
[----:B------:R1:W-:Y:S01]  /*6c00*/  STL [R1+0x14], R160 ;  /* 0x000014a001007387 */ /* 0x0003e20000100800 */
[C---:B------:R-:W-:Y:S01]  /*6c10*/  IADD3 R100, R160.reuse, 0x40, RZ ;  /* 0x00000040a0647810 */ /* 0x040fe20007ffe0ff */
[----:B------:R-:W-:Y:S01]  /*6c20*/  IMAD.MOV.U32 R0, RZ, RZ, R4 ;  /* 0x000000ffff007224 */ /* 0x000fe200078e0004 */
[----:B------:R-:W-:Y:S01]  /*6c30*/  @P0 SHF.R.U32.HI R0, RZ, c[0x0][0x2cc], R2 ;  /* 0x0000b300ff000a19 */ /* 0x000fe20000011602 */
[----:B------:R-:W-:Y:S01]  /*6c40*/  IMAD.U32 R2, RZ, RZ, UR14 ;  /* 0x0000000eff027e24 */ /* 0x000fe2000f8e00ff */
[----:B------:R-:W-:Y:S01]  /*6c50*/  ISETP.GE.AND P4, PT, R160, c[0x0][0x198], PT ;  /* 0x00006600a0007a0c */ /* 0x000fe20003f86270 */
[----:B------:R-:W-:Y:S01]  /*6c60*/  IMAD.U32 R3, RZ, RZ, UR5 ;  /* 0x00000005ff037e24 */ /* 0x000fe2000f8e00ff */
[--C-:B------:R-:W-:Y:S01]  /*6c70*/  SHF.R.S32.HI R6, RZ, 0x1f, R0.reuse ;  /* 0x0000001fff067819 */ /* 0x100fe20000011400 */
[----:B------:R-:W-:Y:S01]  /*6c80*/  IMAD.MOV R5, RZ, RZ, -R0 ;  /* 0x000000ffff057224 */ /* 0x000fe200078e0a00 */
[----:B------:R-:W-:Y:S01]  /*6c90*/  ISETP.GE.AND P3, PT, R101, c[0x0][0x198], PT ;  /* 0x0000660065007a0c */ /* 0x000fe20003f66270 */
[----:B------:R-:W-:-:S04]  /*6ca0*/  IMAD.WIDE.U32 R2, R0, c[0x0][0x1b0], R2 ;  /* 0x00006c0000027a25 */ /* 0x000fc800078e0002 */
[----:B------:R-:W-:Y:S02]  /*6cb0*/  IMAD R6, R6, c[0x0][0x1b0], RZ ;  /* 0x00006c0006067a24 */ /* 0x000fe400078e02ff */
[----:B------:R-:W-:Y:S02]  /*6cc0*/  IMAD R4, R5, c[0x0][0x2c4], R4 ;  /* 0x0000b10005047a24 */ /* 0x000fe400078e0204 */
[----:B------:R-:W-:Y:S01]  /*6cd0*/  IMAD R5, R0, c[0x0][0x1b4], R6 ;  /* 0x00006d0000057a24 */ /* 0x000fe200078e0206 */
[----:B------:R-:W-:Y:S02]  /*6ce0*/  LEA.HI R6, R8, R157, RZ, 0x4 ;  /* 0x0000009d08067211 */ /* 0x000fe400078f20ff */
[----:B------:R-:W-:Y:S01]  /*6cf0*/  SHF.R.S32.HI R0, RZ, 0x1f, R4 ;  /* 0x0000001fff007819 */ /* 0x000fe20000011404 */
[----:B------:R-:W-:Y:S01]  /*6d00*/  IMAD.IADD R3, R3, 0x1, R5 ;  /* 0x0000000103037824 */ /* 0x000fe200078e0205 */
[----:B------:R-:W-:-:S03]  /*6d10*/  LOP3.LUT R6, R6, 0xfffffff0, RZ, 0xc0, !PT ;  /* 0xfffffff006067812 */ /* 0x000fc600078ec0ff */
[----:B------:R-:W-:Y:S02]  /*6d20*/  IMAD R5, R0, c[0x0][0x1a8], RZ ;  /* 0x00006a0000057a24 */ /* 0x000fe400078e02ff */
[----:B------:R-:W-:Y:S02]  /*6d30*/  IMAD.SHL.U32 R0, R116, 0x40, RZ ;  /* 0x0000004074007824 */ /* 0x000fe400078e00ff */
[----:B------:R-:W-:Y:S02]  /*6d40*/  IMAD.IADD R107, R157, 0x1, -R6 ;  /* 0x000000019d6b7824 */ /* 0x000fe400078e0a06 */
[----:B------:R-:W-:Y:S01]  /*6d50*/  IMAD R5, R4, c[0x0][0x1ac], R5 ;  /* 0x00006b0004057a24 */ /* 0x000fe200078e0205 */
[----:B------:R-:W-:Y:S01]  /*6d60*/  LOP3.LUT R0, R0, 0xc0, RZ, 0xc0, !PT ;  /* 0x000000c000007812 */ /* 0x000fe200078ec0ff */
[----:B------:R-:W-:Y:S01]  /*6d70*/  IMAD.WIDE.U32 R2, R4, c[0x0][0x1a8], R2 ;  /* 0x00006a0004027a25 */ /* 0x000fe200078e0002 */
[----:B------:R-:W-:Y:S02]  /*6d80*/  LEA.HI R112, R107, R107, RZ, 0x1 ;  /* 0x0000006b6b707211 */ /* 0x000fe400078f08ff */
[----:B------:R-:W-:Y:S01]  /*6d90*/  SHF.R.U32.HI R4, RZ, 0x3, R0 ;  /* 0x00000003ff047819 */ /* 0x000fe20000011600 */
[----:B------:R-:W-:Y:S01]  /*6da0*/  IMAD.IADD R5, R3, 0x1, R5 ;  /* 0x0000000103057824 */ /* 0x000fe200078e0205 */
[----:B------:R-:W-:-:S02]  /*6db0*/  LOP3.LUT R0, R0, 0x18, R160, 0xf8, !PT ;  /* 0x0000001800007812 */ /* 0x000fc400078ef8a0 */
[--C-:B------:R-:W-:Y:S02]  /*6dc0*/  SHF.R.S32.HI R3, RZ, 0x1, R112.reuse ;  /* 0x00000001ff037819 */ /* 0x100fe40000011470 */
[----:B------:R-:W-:Y:S02]  /*6dd0*/  LOP3.LUT R6, R0, R4, RZ, 0x3c, !PT ;  /* 0x0000000400067212 */ /* 0x000fe400078e3cff */
        /* <DEDUP_REMOVED lines=22> */
[----:B------:R-:W-:Y:S01]  /*6f40*/  IMAD.WIDE R8, R160, 0x2, R4 ;  /* 0x00000002a0087825 */ /* 0x000fe200078e0204 */
[----:B------:R-:W-:Y:S02]  /*6f50*/  SHF.R.S32.HI R0, RZ, 0x1f, R100 ;  /* 0x0000001fff007819 */ /* 0x000fe40000011464 */
[----:B------:R-:W-:Y:S02]  /*6f60*/  LEA.HI R3, R3, R101, RZ, 0x3 ;  /* 0x0000006503037211 */ /* 0x000fe400078f18ff */
[----:B------:R-:W-:-:S02]  /*6f70*/  LEA.HI R0, R0, R100, RZ, 0x3 ;  /* 0x0000006400007211 */ /* 0x000fc400078f18ff */
[----:B------:R-:W-:Y:S02]  /*6f80*/  LOP3.LUT R3, R3, 0xfffffff8, RZ, 0xc0, !PT ;  /* 0xfffffff803037812 */ /* 0x000fe400078ec0ff */
[----:B------:R-:W-:Y:S01]  /*6f90*/  LOP3.LUT R10, R0, 0xfffffff8, RZ, 0xc0, !PT ;  /* 0xfffffff8000a7812 */ /* 0x000fe200078ec0ff */
[----:B------:R-:W-:Y:S02]  /*6fa0*/  IMAD.SHL.U32 R0, R248, 0x2, RZ ;  /* 0x00000002f8007824 */ /* 0x000fe400078e00ff */
[----:B-1----:R-:W-:-:S03]  /*6fb0*/  IMAD.WIDE R6, R3, 0x2, R4 ;  /* 0x0000000203067825 */ /* 0x002fc600078e0204 */
[----:B------:R-:W-:Y:S01]  /*6fc0*/  @!PT LDS RZ, [RZ] ;  /* 0x00000000fffff984 */ /* 0x000fe20000000800 */
[----:B------:R1:W-:Y:S01]  /*6fd0*/  LDGSTS.E.BYPASS.LTC128B.128 [R0+0x6100], [R8.64], !P4 ;  /* 0x0610000008007fae */ /* 0x0003e2000e101d54 */
[----:B------:R-:W-:-:S03]  /*6fe0*/  IMAD.WIDE R4, R10, 0x2, R4 ;  /* 0x000000020a047825 */ /* 0x000fc600078e0204 */
[----:B------:R1:W-:Y:S04]  /*6ff0*/  LDGSTS.E.BYPASS.LTC128B.128 [R0+0x8100], [R6.64], !P3 ;  /* 0x0810000006007fae */ /* 0x0003e8000d901d54 */
[----:B------:R1:W-:Y:S02]  /*7000*/  LDGSTS.E.BYPASS.LTC128B.128 [R0+0xa100], [R4.64], !P2 ;  /* 0x0a10000004007fae */ /* 0x0003e4000d101d54 */
.L_x_779:
[----:B---34-:R-:W-:Y:S05]  /*7010*/  BSYNC B0 ;  /* 0x0000000000007941 */ /* 0x018fea0003800000 */
.L_x_778:
        /* <DEDUP_REMOVED lines=20> */
.L_x_781:
[----:B------:R-:W-:Y:S05]  /*7160*/  BSYNC B0 ;  /* 0x0000000000007941 */ /* 0x000fea0003800000 */
.L_x_780:
        /* <DEDUP_REMOVED lines=20> */
.L_x_783:
[----:B------:R-:W-:Y:S05]  /*72b0*/  BSYNC B0 ;  /* 0x0000000000007941 */ /* 0x000fea0003800000 */
.L_x_782:
[----:B------:R-:W-:Y:S01]  /*72c0*/  IMAD.MOV.U32 R163, RZ, RZ, c[0x0][0x2b8] ;  /* 0x0000ae00ffa37624 */ /* 0x000fe200078e00ff */
[----:B---3--:R-:W-:Y:S01]  /*72d0*/  IADD3 R6, R11, 0x60, RZ ;  /* 0x000000600b067810 */ /* 0x008fe20007ffe0ff */
[----:B------:R-:W-:Y:S01]  /*72e0*/  IMAD.U32 R3, RZ, RZ, UR8 ;  /* 0x00000008ff037e24 */ /* 0x000fe2000f8e00ff */
[----:B------:R-:W-:Y:S01]  /*72f0*/  SHFL.IDX PT, R4, R13, 0x3, 0x1c1f ;  /* 0x007c1f000d047f89 */ /* 0x000fe200000e0000 */
[----:B------:R-:W-:Y:S01]  /*7300*/  USHF.R.S32.HI UR6, URZ, 0x1f, UR16 ;  /* 0x0000001f3f067899 */ /* 0x000fe20008011410 */
[----:B------:R-:W-:Y:S01]  /*7310*/  ISETP.NE.AND P5, PT, R163, 0x1, PT ;  /* 0x00000001a300780c */ /* 0x000fe20003fa5270 */
[----:B------:R-:W-:Y:S01]  /*7320*/  IMAD R3, R3, 0x40, R162 ;  /* 0x0000004003037824 */ /* 0x000fe200078e02a2 */
[----:B------:R-:W-:Y:S01]  /*7330*/  ISETP.GE.AND P0, PT, R6, UR7, PT ;  /* 0x0000000706007c0c */ /* 0x000fe2000bf06270 */
[----:B----4-:R-:W3:Y:S01]  /*7340*/  SHFL.IDX PT, R5, R12, 0x3, 0x1c1f ;  /* 0x007c1f000c057f89 */ /* 0x010ee200000e0000 */
[----:B------:R-:W-:Y:S01]  /*7350*/  ULDC.64 UR4, c[0x0][0x2b0] ;  /* 0x0000ac0000047ab9 */ /* 0x000fe20000000a00 */
[----:B------:R-:W-:Y:S01]  /*7360*/  IMAD.MOV.U32 R118, RZ, RZ, RZ ;  /* 0x000000ffff767224 */ /* 0x000fe200078e00ff */
[----:B------:R-:W-:Y:S01]  /*7370*/  IADD3 R3, R3, -0x40, RZ ;  /* 0xffffffc003037810 */ /* 0x000fe20007ffe0ff */
[----:B------:R-:W-:-:S02]  /*7380*/  UIMAD UR6, UR6, UR4, URZ ;  /* 0x00000004060672a4 */ /* 0x000fc4000f8e023f */
[----:B------:R-:W-:Y:S01]  /*7390*/  UIMAD.WIDE.U32 UR14, UR16, UR4, URZ ;  /* 0x00000004100e72a5 */ /* 0x000fe2000f8e003f */
[C---:B------:R-:W-:Y:S01]  /*73a0*/  IADD3 R11, R3.reuse, UR13, RZ ;  /* 0x0000000d030b7c10 */ /* 0x040fe2000fffe0ff */
[----:B------:R-:W-:Y:S01]  /*73b0*/  UIMAD UR6, UR16, UR5, UR6 ;  /* 0x00000005100672a4 */ /* 0x000fe2000f8e0206 */
[----:B------:R-:W-:Y:S02]  /*73c0*/  ISETP.GE.AND P1, PT, R3, UR9, PT ;  /* 0x0000000903007c0c */ /* 0x000fe4000bf26270 */
[----:B------:R-:W-:Y:S01]  /*73d0*/  ULDC.64 UR4, c[0x0][0x1e8] ;  /* 0x00007a0000047ab9 */ /* 0x000fe20000000a00 */
[----:B------:R-:W-:Y:S01]  /*73e0*/  @P5 IMAD.HI.U32 R3, R11, c[0x0][0x2bc], RZ ;  /* 0x0000af000b035a27 */ /* 0x000fe200078e00ff */
[----:B------:R-:W-:Y:S01]  /*73f0*/  @!P0 SHF.R.S32.HI R8, RZ, 0x1f, R100 ;  /* 0x0000001fff088819 */ /* 0x000fe20000011464 */
[----:B------:R-:W-:Y:S01]  /*7400*/  UIADD3 UR6, UR15, UR6, URZ ;  /* 0x000000060f067290 */ /* 0x000fe2000fffe03f */
[----:B------:R-:W-:Y:S01]  /*7410*/  ISETP.GT.OR P1, PT, R162, 0x3f, P1 ;  /* 0x0000003fa200780c */ /* 0x000fe20000f24670 */
[----:B------:R-:W-:Y:S01]  /*7420*/  IMAD.MOV.U32 R0, RZ, RZ, R11 ;  /* 0x000000ffff007224 */ /* 0x000fe200078e000b */
[----:B------:R-:W-:Y:S01]  /*7430*/  @P5 SHF.R.U32.HI R0, RZ, c[0x0][0x2c0], R3 ;  /* 0x0000b000ff005a19 */ /* 0x000fe20000011603 */
[----:B------:R-:W-:Y:S01]  /*7440*/  @!P0 IMAD.SHL.U32 R10, R248, 0x2, RZ ;  /* 0x00000002f80a8824 */ /* 0x000fe200078e00ff */
[----:B------:R-:W-:-:S02]  /*7450*/  @!P0 SHF.R.S32.HI R3, RZ, 0x1f, R101 ;  /* 0x0000001fff038819 */ /* 0x000fc40000011465 */
[----:B------:R-:W-:Y:S02]  /*7460*/  @!P0 LEA.HI R9, R8, R100, RZ, 0x3 ;  /* 0x0000006408098211 */ /* 0x000fe400078f18ff */
[----:B------:R-:W-:Y:S01]  /*7470*/  @!P0 LEA.HI R3, R3, R101, RZ, 0x3 ;  /* 0x0000006503038211 */ /* 0x000fe200078f18ff */
[--C-:B---3--:R-:W-:Y:S01]  /*7480*/  @!P0 IMAD.WIDE R6, R160, 0x2, R4.reuse ;  /* 0x00000002a0068825 */ /* 0x108fe200078e0204 */
[----:B-12---:R-:W-:Y:S02]  /*7490*/  @!P0 LOP3.LUT R12, R9, 0xfffffff8, RZ, 0xc0, !PT ;  /* 0xfffffff8090c8812 */ /* 0x006fe400078ec0ff */
[----:B------:R-:W-:Y:S02]  /*74a0*/  @!P0 LOP3.LUT R8, R3, 0xfffffff8, RZ, 0xc0, !PT ;  /* 0xfffffff803088812 */ /* 0x000fe400078ec0ff */
[----:B------:R-:W-:Y:S01]  /*74b0*/  @!PT LDS RZ, [RZ] ;  /* 0x00000000fffff984 */ /* 0x000fe20000000800 */
[----:B------:R1:W-:Y:S01]  /*74c0*/  @!P0 LDGSTS.E.BYPASS.LTC128B.128 [R10+0x7900], [R6.64], !P4 ;  /* 0x07900000060a8fae */ /* 0x0003e2000e101d54 */
[----:B------:R-:W-:Y:S02]  /*74d0*/  @!P1 IADD3 R3, P5, R0, UR14, RZ ;  /* 0x0000000e00039c10 */ /* 0x000fe4000ffbe0ff */
[----:B------:R-:W-:-:S04]  /*74e0*/  @!P0 IMAD.WIDE R8, R8, 0x2, R4 ;  /* 0x0000000208088825 */ /* 0x000fc800078e0204 */
[----:B------:R-:W-:Y:S01]  /*74f0*/  @!P0 IMAD.WIDE R4, R12, 0x2, R4 ;  /* 0x000000020c048825 */ /* 0x000fe200078e0204 */
[----:B------:R2:W-:Y:S04]  /*7500*/  @!P0 LDGSTS.E.BYPASS.LTC128B.128 [R10+0x9900], [R8.64], !P3 ;  /* 0x09900000080a8fae */ /* 0x0005e8000d901d54 */
[----:B------:R3:W-:Y:S04]  /*7510*/  @!P0 LDGSTS.E.BYPASS.LTC128B.128 [R10+0xb900], [R4.64], !P2 ;  /* 0x0b900000040a8fae */ /* 0x0007e8000d101d54 */
[----:B------:R-:W0:Y:S01]  /*7520*/  LDGDEPBAR ;  /* 0x00000000000079af */ /* 0x000e220000000000 */
[----:B-1----:R-:W-:-:S02]  /*7530*/  @!P1 LEA.HI.X.SX32 R7, R0, UR6, 0x1, P5 ;  /* 0x0000000600079c11 */ /* 0x002fc4000a8f0eff */
[----:B------:R-:W-:-:S04]  /*7540*/  @!P1 LEA R6, P4, R3, c[0x0][0x2a0], 0x2 ;  /* 0x0000a80003069a11 */ /* 0x000fc800078810ff */
[----:B------:R-:W-:Y:S01]  /*7550*/  @!P1 LEA.HI.X R7, R3, c[0x0][0x2a4], R7, 0x2, P4 ;  /* 0x0000a90003079a11 */ /* 0x000fe200020f1407 */
[----:B------:R-:W-:Y:S06]  /*7560*/  BAR.SYNC.DEFER_BLOCKING 0x0 ;  /* 0x0000000000007b1d */ /* 0x000fec0000010000 */
[----:B------:R-:W4:Y:S01]  /*7570*/  @!P1 LDG.E R118, [R6.64] ;  /* 0x0000001406769981 */ /* 0x000f22000c1e1900 */
        /* <DEDUP_REMOVED lines=8> */
[----:B---3--:R-:W-:Y:S01]  /*7600*/  IMAD.WIDE.U32 R4, R119, c[0x0][0x1e0], RZ ;  /* 0x0000780077047a25 */ /* 0x008fe200078e00ff */
[----:B------:R-:W-:Y:S01]  /*7610*/  SHF.R.S32.HI R113, RZ, 0x1f, R119 ;  /* 0x0000001fff717819 */ /* 0x000fe20000011477 */
[----:B------:R-:W-:Y:S01]  /*7620*/  UIADD3 UR16, UR23, UR16, URZ ;  /* 0x0000001017107290 */ /* 0x000fe2000fffe03f */
[----:B------:R-:W-:Y:S01]  /*7630*/  ISETP.GE.AND P4, PT, R100, c[0x0][0x1d4], PT ;  /* 0x0000750064007a0c */ /* 0x000fe20003f86270 */
[----:B------:R-:W-:Y:S01]  /*7640*/  UIADD3 UR19, UR9, -UR19, URZ ;  /* 0x8000001309137290 */ /* 0x000fe2000fffe03f */
[----:B------:R-:W-:Y:S01]  /*7650*/  STL [R1+0x4], R119 ;  /* 0x0000047701007387 */ /* 0x000fe20000100800 */
[----:B------:R-:W-:Y:S01]  /*7660*/  IMAD R0, R113, c[0x0][0x1e0], RZ ;  /* 0x0000780071007a24 */ /* 0x000fe200078e02ff */
[----:B------:R-:W-:Y:S01]  /*7670*/  ULDC.64 UR4, c[0x0][0x210] ;  /* 0x0000840000047ab9 */ /* 0x000fe20000000a00 */
[----:B------:R-:W-:Y:S01]  /*7680*/  ISETP.GT.AND P3, PT, R162, 0x3f, PT ;  /* 0x0000003fa200780c */ /* 0x000fe20003f64270 */
[----:B------:R-:W-:Y:S01]  /*7690*/  UIMAD UR10, UR10, UR4, URZ ;  /* 0x000000040a0a72a4 */ /* 0x000fe2000f8e023f */
[----:B------:R-:W-:Y:S01]  /*76a0*/  IMAD R0, R119, c[0x0][0x1e4], R0 ;  /* 0x0000790077007a24 */ /* 0x000fe200078e0200 */
[----:B------:R-:W-:Y:S01]  /*76b0*/  IADD3 R104, -R49, UR19, RZ ;  /* 0x0000001331687c10 */ /* 0x000fe2000fffe1ff */
[----:B------:R-:W-:Y:S01]  /*76c0*/  UIMAD.WIDE.U32 UR24, UR11, UR4, URZ ;  /* 0x000000040b1872a5 */ /* 0x000fe2000f8e003f */
[----:B------:R-:W-:Y:S01]  /*76d0*/  SEL R154, RZ, 0x10, P4 ;  /* 0x00000010ff9a7807 */ /* 0x000fe20002000000 */
[----:B------:R-:W-:Y:S01]  /*76e0*/  IMAD.IADD R5, R5, 0x1, R0 ;  /* 0x0000000105057824 */ /* 0x000fe200078e0200 */
[----:B------:R-:W-:Y:S01]  /*76f0*/  ISETP.GE.AND P1, PT, R104, 0x1, PT ;  /* 0x000000016800780c */ /* 0x000fe20003f26270 */
[----:B------:R-:W-:-:S04]  /*7700*/  UIMAD UR10, UR11, UR5, UR10 ;  /* 0x000000050b0a72a4 */ /* 0x000fc8000f8e020a */
[----:B------:R-:W-:-:S08]  /*7710*/  UIADD3 UR10, UR25, UR10, URZ ;  /* 0x0000000a190a7290 */ /* 0x000fd0000fffe03f */
[----:B------:R-:W-:Y:S01]  /*7720*/  @P1 IMAD.SHL.U32 R17, R248, 0x2, RZ ;  /* 0x00000002f8111824 */ /* 0x000fe200078e00ff */
[----:B----4-:R-:W-:Y:S01]  /*7730*/  SHF.R.S32.HI R114, RZ, 0x1f, R118 ;  /* 0x0000001fff727819 */ /* 0x010fe20000011476 */
[----:B------:R-:W-:Y:S01]  /*7740*/  IMAD.WIDE.U32 R4, R118, c[0x0][0x1f0], R4 ;  /* 0x00007c0076047a25 */ /* 0x000fe200078e0004 */
[----:B------:R-:W-:Y:S03]  /*7750*/  STL [R1], R118 ;  /* 0x0000007601007387 */ /* 0x000fe60000100800 */
[----:B------:R-:W-:Y:S01]  /*7760*/  IMAD R3, R114, c[0x0][0x1f0], RZ ;  /* 0x00007c0072037a24 */ /* 0x000fe200078e02ff */
[----:B------:R-:W-:-:S03]  /*7770*/  IADD3 R0, P0, R4, UR22, RZ ;  /* 0x0000001604007c10 */ /* 0x000fc6000ff1e0ff */
[----:B------:R-:W-:-:S05]  /*7780*/  IMAD R3, R118, c[0x0][0x1f4], R3 ;  /* 0x00007d0076037a24 */ /* 0x000fca00078e0203 */
[----:B------:R-:W-:Y:S02]  /*7790*/  IADD3.X R4, R5, UR16, R3, P0, !PT ;  /* 0x0000001005047c10 */ /* 0x000fe400087fe403 */
[C---:B------:R-:W-:Y:S02]  /*77a0*/  LEA R5, P0, R0.reuse, c[0x0][0x1c8], 0x1 ;  /* 0x0000720000057a11 */ /* 0x040fe400078008ff */
[--C-:B------:R-:W-:Y:S02]  /*77b0*/  @P1 SHF.R.S32.HI R3, RZ, 0x1f, R101.reuse ;  /* 0x0000001fff031819 */ /* 0x100fe40000011465 */
[----:B------:R-:W-:Y:S01]  /*77c0*/  LEA.HI.X R0, R0, c[0x0][0x1cc], R4, 0x1, P0 ;  /* 0x0000730000007a11 */ /* 0x000fe200000f0c04 */
[----:B------:R-:W-:Y:S01]  /*77d0*/  SHFL.IDX PT, R6, R5, RZ, 0x1c1f ;  /* 0x001c1fff05067589 */ /* 0x000fe200000e0000 */
[----:B------:R-:W-:Y:S02]  /*77e0*/  ISETP.GE.AND P0, PT, R104, 0x21, PT ;  /* 0x000000216800780c */ /* 0x000fe40003f06270 */
[----:B--2---:R-:W-:Y:S01]  /*77f0*/  @P1 LEA.HI R9, R3, R101, RZ, 0x3 ;  /* 0x0000006503091211 */ /* 0x004fe200078f18ff */
[----:B------:R-:W1:Y:S03]  /*7800*/  SHFL.IDX PT, R7, R0, RZ, 0x1c1f ;  /* 0x001c1fff00077589 */ /* 0x000e6600000e0000 */
[----:B------:R-:W-:Y:S01]  /*7810*/  @P1 LOP3.LUT R9, R9, 0xfffffff8, RZ, 0xc0, !PT ;  /* 0xfffffff809091812 */ /* 0x000fe200078ec0ff */
[----:B------:R-:W-:Y:S04]  /*7820*/  SHFL.IDX PT, R4, R5, 0x1, 0x1c1f ;  /* 0x003c1f0005047f89 */ /* 0x000fe800000e0000 */
[----:B------:R2:W3:Y:S02]  /*7830*/  SHFL.IDX PT, R5, R0, 0x1, 0x1c1f ;  /* 0x003c1f0000057f89 */ /* 0x0004e400000e0000 */
[----:B------:R-:W-:Y:S01]  /*7840*/  @P0 SHF.R.S32.HI R10, RZ, 0x1f, R101 ;  /* 0x0000001fff0a0819 */ /* 0x000fe20000011465 */
[----:B------:R-:W-:Y:S01]  /*7850*/  @P0 IMAD.SHL.U32 R16, R248, 0x2, RZ ;  /* 0x00000002f8100824 */ /* 0x000fe200078e00ff */
[----:B------:R-:W-:-:S02]  /*7860*/  @P0 SHF.R.S32.HI R11, RZ, 0x1f, R100 ;  /* 0x0000001fff0b0819 */ /* 0x000fc40000011464 */
[----:B------:R-:W-:-:S04]  /*7870*/  @P0 LEA.HI R3, R10, R101, RZ, 0x3 ;  /* 0x000000650a030211 */ /* 0x000fc800078f18ff */
[----:B------:R-:W-:Y:S01]  /*7880*/  @P0 LOP3.LUT R3, R3, 0xfffffff8, RZ, 0xc0, !PT ;  /* 0xfffffff803030812 */ /* 0x000fe200078ec0ff */
        /* <DEDUP_REMOVED lines=8> */
[----:B------:R-:W-:-:S03]  /*7910*/  @P1 IMAD.WIDE R12, R8, 0x2, R6 ;  /* 0x00000002080c1825 */ /* 0x000fc600078e0206 */
[----:B------:R1:W-:Y:S01]  /*7920*/  @P1 LDGSTS.E.BYPASS.LTC128B.128 [R17+0x4100], [R14.64], !P6 ;  /* 0x041000000e111fae */ /* 0x0003e2000f101d54 */
[----:B---3--:R-:W-:-:S03]  /*7930*/  @P0 IMAD.WIDE R8, R160, 0x2, R4 ;  /* 0x00000002a0080825 */ /* 0x008fc600078e0204 */
[----:B------:R1:W-:Y:S01]  /*7940*/  @P1 LDGSTS.E.BYPASS.LTC128B.128 [R17+0x5100], [R12.64], !P4 ;  /* 0x051000000c111fae */ /* 0x0003e2000e101d54 */
[----:B------:R-:W-:-:S03]  /*7950*/  @P0 IMAD.WIDE R6, R3, 0x2, R4 ;  /* 0x0000000203060825 */ /* 0x000fc600078e0204 */
[----:B------:R1:W-:Y:S01]  /*7960*/  @P0 LDGSTS.E.BYPASS.LTC128B.128 [R16+0x3900], [R8.64], !P5 ;  /* 0x0390000008100fae */ /* 0x0003e2000e901d54 */
[----:B------:R-:W-:Y:S01]  /*7970*/  @P0 IMAD.WIDE R4, R0, 0x2, R4 ;  /* 0x0000000200040825 */ /* 0x000fe200078e0204 */
[----:B------:R-:W-:Y:S02]  /*7980*/  SHF.R.S32.HI R0, RZ, 0x1f, R157 ;  /* 0x0000001fff007819 */ /* 0x000fe4000001149d */
[----:B------:R1:W-:Y:S02]  /*7990*/  @P0 LDGSTS.E.BYPASS.LTC128B.128 [R16+0x4900], [R6.64], !P6 ;  /* 0x0490000006100fae */ /* 0x0003e4000f101d54 */
[----:B------:R-:W-:Y:S02]  /*79a0*/  LEA.HI R0, R0, R157, RZ, 0x4 ;  /* 0x0000009d00007211 */ /* 0x000fe400078f20ff */
[----:B------:R1:W-:Y:S01]  /*79b0*/  @P0 LDGSTS.E.BYPASS.LTC128B.128 [R16+0x5900], [R4.64], !P4 ;  /* 0x0590000004100fae */ /* 0x0003e2000e101d54 */
[----:B------:R-:W-:Y:S02]  /*79c0*/  ISETP.LT.AND P0, PT, RZ, c[0x0][0x27c], PT ;  /* 0x00009f00ff007a0c */ /* 0x000fe40003f01270 */
[----:B------:R-:W-:Y:S01]  /*79d0*/  SHF.R.S32.HI R93, RZ, 0x4, R0 ;  /* 0x00000004ff5d7819 */ /* 0x000fe20000011400 */
[----:B------:R-:W0:Y:S10]  /*79e0*/  LDGDEPBAR ;  /* 0x00000000000079af */ /* 0x000e340000000000 */
[----:B------:R-:W-:Y:S05]  /*79f0*/  @P0 BRA `(.L_x_784) ;  /* 0x0000002000000947 */ /* 0x000fea0003800000 */
[----:B------:R-:W-:-:S04]  /*7a00*/  DEPBAR.LE SB0, 0x1 ;  /* 0x000080400000791a */ /* 0x000fc80000000000 */
[----:B------:R-:W-:Y:S05]  /*7a10*/  BRA `(.L_x_785) ;  /* 0x0000712000007947 */ /* 0x000fea0003800000 */
.L_x_784:
[----:B------:R-:W-:Y:S01]  /*7a20*/  ULDC.U8 UR4, c[0x0][0x298] ;  /* 0x0000a60000047ab9 */ /* 0x000fe20000000000 */
[----:B------:R-:W-:Y:S01]  /*7a30*/  SHF.R.S32.HI R0, RZ, 0x1f, R146 ;  /* 0x0000001fff007819 */ /* 0x000fe20000011492 */
[----:B-1----:R-:W-:Y:S01]  /*7a40*/  IMAD.WIDE.U32 R10, R146, c[0x0][0x280], RZ ;  /* 0x0000a000920a7a25 */ /* 0x002fe200078e00ff */
        /* <DEDUP_REMOVED lines=9> */
[----:B------:R-:W-:Y:S01]  /*7ae0*/  IADD3 R24, R60, UR12, RZ ;  /* 0x0000000c3c187c10 */ /* 0x000fe2000fffe0ff */
[----:B------:R-:W-:Y:S01]  /*7af0*/  IMAD.WIDE.U32 R8, R146, c[0x0][0x290], RZ ;  /* 0x0000a40092087a25 */ /* 0x000fe200078e00ff */
[----:B------:R-:W-:-:S02]  /*7b00*/  IADD3 R48, -R4, R157, RZ ;  /* 0x0000009d04307210 */ /* 0x000fc40007ffe1ff */
[----:B------:R-:W-:Y:S01]  /*7b10*/  IADD3 R7, R3, R11, RZ ;  /* 0x0000000b03077210 */ /* 0x000fe20007ffe0ff */
[----:B------:R-:W-:Y:S01]  /*7b20*/  IMAD.IADD R5, R0, 0x1, R9 ;  /* 0x0000000100057824 */ /* 0x000fe200078e0209 */
[C---:B------:R-:W-:Y:S01]  /*7b30*/  SHF.L.U32 R61, R48.reuse, 0x3, RZ ;  /* 0x00000003303d7819 */ /* 0x040fe200000006ff */
[----:B------:R-:W-:Y:S01]  /*7b40*/  IMAD R0, R48, 0x40, R24 ;  /* 0x0000004030007824 */ /* 0x000fe200078e0218 */
[----:B------:R-:W-:Y:S05]  /*7b50*/  @!P0 BRA `(.L_x_786) ;  /* 0x000035b000008947 */ /* 0x000fea0003800000 */
[----:B------:R-:W-:Y:S01]  /*7b60*/  PLOP3.LUT P1, PT, PT, PT, UP2, 0x80, 0x0 ;  /* 0x000000000000781c */ /* 0x000fe20003f2f028 */
[----:B------:R-:W-:Y:S01]  /*7b70*/  IMAD.MOV.U32 R6, RZ, RZ, R10 ;  /* 0x000000ffff067224 */ /* 0x000fe200078e000a */
[----:B------:R-:W-:Y:S01]  /*7b80*/  PLOP3.LUT P0, PT, PT, PT, UP2, 0x80, 0x0 ;  /* 0x000000000000781c */ /* 0x000fe20003f0f028 */
[----:B------:R-:W-:Y:S01]  /*7b90*/  BSSY B0, `(.L_x_787) ;  /* 0x0000063000007945 */ /* 0x000fe20003800000 */
[----:B------:R-:W-:Y:S01]  /*7ba0*/  MOV R4, R8 ;  /* 0x0000000800047202 */ /* 0x000fe20000000f00 */
[----:B------:R-:W-:Y:S01]  /*7bb0*/  IMAD.SHL.U32 R16, R48, 0x4, RZ ;  /* 0x0000000430107824 */ /* 0x000fe200078e00ff */
[----:B------:R-:W-:Y:S01]  /*7bc0*/  CS2R R68, SRZ ;  /* 0x0000000000447805 */ /* 0x000fe2000001ff00 */
[----:B------:R-:W-:Y:S01]  /*7bd0*/  CS2R R40, SRZ ;  /* 0x0000000000287805 */ /* 0x000fe2000001ff00 */
[----:B------:R-:W-:Y:S01]  /*7be0*/  CS2R R36, SRZ ;  /* 0x0000000000247805 */ /* 0x000fe2000001ff00 */
[----:B------:R-:W-:Y:S01]  /*7bf0*/  CS2R R32, SRZ ;  /* 0x0000000000207805 */ /* 0x000fe2000001ff00 */
[----:B------:R-:W-:Y:S01]  /*7c00*/  CS2R R30, SRZ ;  /* 0x00000000001e7805 */ /* 0x000fe2000001ff00 */
[----:B------:R-:W-:Y:S01]  /*7c10*/  CS2R R20, SRZ ;  /* 0x0000000000147805 */ /* 0x000fe2000001ff00 */
[----:B------:R-:W-:Y:S01]  /*7c20*/  CS2R R14, SRZ ;  /* 0x00000000000e7805 */ /* 0x000fe2000001ff00 */
[----:B------:R-:W-:Y:S01]  /*7c30*/  @P1 IMAD.HI.U32 R3, R0, c[0x0][0x2c8], RZ ;  /* 0x0000b20000031a27 */ /* 0x000fe200078e00ff */
[----:B------:R-:W-:Y:S01]  /*7c40*/  CS2R R42, SRZ ;  /* 0x00000000002a7805 */ /* 0x000fe2000001ff00 */
[----:B------:R-:W-:Y:S01]  /*7c50*/  CS2R R38, SRZ ;  /* 0x0000000000267805 */ /* 0x000fe2000001ff00 */
[----:B------:R-:W-:Y:S01]  /*7c60*/  CS2R R34, SRZ ;  /* 0x0000000000227805 */ /* 0x000fe2000001ff00 */
[----:B------:R-:W-:Y:S01]  /*7c70*/  CS2R R28, SRZ ;  /* 0x00000000001c7805 */ /* 0x000fe2000001ff00 */
[----:B------:R-:W-:Y:S01]  /*7c80*/  @P0 SHF.R.U32.HI R0, RZ, c[0x0][0x2cc], R3 ;  /* 0x0000b300ff000a19 */ /* 0x000fe20000011603 */
[----:B------:R-:W-:Y:S01]  /*7c90*/  CS2R R22, SRZ ;  /* 0x0000000000167805 */ /* 0x000fe2000001ff00 */
[----:B------:R-:W-:-:S02]  /*7ca0*/  CS2R R18, SRZ ;  /* 0x0000000000127805 */ /* 0x000fc4000001ff00 */
[----:B------:R-:W-:Y:S01]  /*7cb0*/  SHF.R.S32.HI R3, RZ, 0x1f, R0 ;  /* 0x0000001fff037819 */ /* 0x000fe20000011400 */
[----:B------:R-:W-:-:S04]  /*7cc0*/  IMAD.WIDE.U32 R6, R0, c[0x0][0x280], R6 ;  /* 0x0000a00000067a25 */ /* 0x000fc800078e0006 */
[C---:B------:R-:W-:Y:S01]  /*7cd0*/  IMAD R9, R3.reuse, c[0x0][0x280], RZ ;  /* 0x0000a00003097a24 */ /* 0x040fe200078e02ff */
[----:B------:R-:W-:Y:S01]  /*7ce0*/  LEA R26, P1, R6, c[0x0][0x270], 0x1 ;  /* 0x00009c00061a7a11 */ /* 0x000fe200078208ff */
[----:B------:R-:W-:Y:S02]  /*7cf0*/  IMAD R8, R3, c[0x0][0x290], RZ ;  /* 0x0000a40003087a24 */ /* 0x000fe400078e02ff */
[----:B------:R-:W-:-:S04]  /*7d00*/  IMAD.WIDE.U32 R4, R0, c[0x0][0x290], R4 ;  /* 0x0000a40000047a25 */ /* 0x000fc800078e0004 */
[----:B------:R-:W-:Y:S01]  /*7d10*/  IMAD R3, R0, c[0x0][0x284], R9 ;  /* 0x0000a10000037a24 */ /* 0x000fe200078e0209 */
[----:B------:R-:W-:Y:S01]  /*7d20*/  LEA R27, P0, R4, c[0x0][0x288], 0x1 ;  /* 0x0000a200041b7a11 */ /* 0x000fe200078008ff */
[----:B------:R-:W-:Y:S02]  /*7d30*/  IMAD R0, R0, c[0x0][0x294], R8 ;  /* 0x0000a50000007a24 */ /* 0x000fe400078e0208 */
[----:B------:R-:W-:-:S03]  /*7d40*/  IMAD.IADD R3, R7, 0x1, R3 ;  /* 0x0000000107037824 */ /* 0x000fc600078e0203 */
[----:B------:R-:W-:Y:S02]  /*7d50*/  IADD3 R0, R5, R0, RZ ;  /* 0x0000000005007210 */ /* 0x000fe40007ffe0ff */
[----:B------:R-:W-:Y:S02]  /*7d60*/  LEA.HI.X R25, R6, c[0x0][0x274], R3, 0x1, P1 ;  /* 0x00009d0006197a11 */ /* 0x000fe400008f0c03 */
[----:B------:R-:W-:Y:S01]  /*7d70*/  LEA.HI.X R17, R4, c[0x0][0x28c], R0, 0x1, P0 ;  /* 0x0000a30004117a11 */ /* 0x000fe200000f0c00 */
[----:B------:R1:W2:Y:S01]  /*7d80*/  SHFL.IDX PT, R6, R27, RZ, 0x1e1f ;  /* 0x001e1fff1b067589 */ /* 0x0002a200000e0000 */
[----:B------:R-:W-:-:S03]  /*7d90*/  ISETP.GE.AND P0, PT, R24, UR7, PT ;  /* 0x0000000718007c0c */ /* 0x000fc6000bf06270 */
[----:B------:R1:W3:Y:S04]  /*7da0*/  SHFL.IDX PT, R4, R26, RZ, 0x1e1f ;  /* 0x001e1fff1a047589 */ /* 0x0002e800000e0000 */
[----:B------:R1:W4:Y:S04]  /*7db0*/  SHFL.IDX PT, R5, R25, RZ, 0x1e1f ;  /* 0x001e1fff19057589 */ /* 0x00032800000e0000 */
[----:B------:R1:W1:Y:S02]  /*7dc0*/  SHFL.IDX PT, R7, R17, RZ, 0x1e1f ;  /* 0x001e1fff11077589 */ /* 0x00026400000e0000 */
[----:B------:R-:W-:Y:S05]  /*7dd0*/  @P0 BRA `(.L_x_788) ;  /* 0x000003e000000947 */ /* 0x000fea0003800000 */
[C---:B------:R-:W-:Y:S01]  /*7de0*/  IADD3 R3, R16.reuse, 0x8, RZ ;  /* 0x0000000810037810 */ /* 0x040fe20007ffe0ff */
[----:B------:R-:W-:Y:S01]  /*7df0*/  CS2R R14, SRZ ;  /* 0x00000000000e7805 */ /* 0x000fe2000001ff00 */
[----:B------:R-:W-:Y:S01]  /*7e00*/  ISETP.GE.AND P0, PT, R16, c[0x0][0x27c], PT ;  /* 0x00009f0010007a0c */ /* 0x000fe20003f06270 */
[----:B------:R-:W-:Y:S01]  /*7e10*/  CS2R R18, SRZ ;  /* 0x0000000000127805 */ /* 0x000fe2000001ff00 */
[----:B------:R-:W-:-:S02]  /*7e20*/  ISETP.GE.AND P2, PT, R3, c[0x0][0x27c], PT ;  /* 0x00009f0003007a0c */ /* 0x000fc40003f46270 */
[----:B------:R-:W-:-:S09]  /*7e30*/  IADD3 R12, R16, 0x18, RZ ;  /* 0x00000018100c7810 */ /* 0x000fd20007ffe0ff */
[C---:B---34-:R-:W-:Y:S02]  /*7e40*/  @!P0 IMAD.WIDE R10, R16.reuse, 0x2, R4 ;  /* 0x00000002100a8825 */ /* 0x058fe400078e0204 */
[----:B------:R-:W-:Y:S02]  /*7e50*/  @!P2 SHF.R.S32.HI R0, RZ, 0x1f, R3 ;  /* 0x0000001fff00a819 */ /* 0x000fe40000011403 */
[----:B-12---:R-:W-:Y:S01]  /*7e60*/  @!P0 IMAD.WIDE R8, R16, 0x2, R6 ;  /* 0x0000000210088825 */ /* 0x006fe200078e0206 */
[----:B------:R1:W5:Y:S01]  /*7e70*/  @!P0 LD.E.64 R14, [R10.64] ;  /* 0x000000140a0e8980 */ /* 0x000362000c101b00 */
[----:B------:R-:W-:Y:S02]  /*7e80*/  @!P2 LEA.HI R0, R0, R3, RZ, 0x2 ;  /* 0x000000030000a211 */ /* 0x000fe400078f10ff */
[----:B------:R-:W-:Y:S01]  /*7e90*/  IADD3 R3, R16, 0x10, RZ ;  /* 0x0000001010037810 */ /* 0x000fe20007ffe0ff */
[----:B------:R2:W5:Y:S03]  /*7ea0*/  @!P0 LD.E.64 R18, [R8.64] ;  /* 0x0000001408128980 */ /* 0x000566000c101b00 */
[----:B------:R-:W-:-:S02]  /*7eb0*/  ISETP.GE.AND P1, PT, R3, c[0x0][0x27c], PT ;  /* 0x00009f0003007a0c */ /* 0x000fc40003f26270 */
[----:B------:R-:W-:Y:S01]  /*7ec0*/  ISETP.GE.AND P0, PT, R12, c[0x0][0x27c], PT ;  /* 0x00009f000c007a0c */ /* 0x000fe20003f06270 */
[----:B------:R-:W-:Y:S01]  /*7ed0*/  CS2R R22, SRZ ;  /* 0x0000000000167805 */ /* 0x000fe2000001ff00 */
[----:B------:R-:W-:Y:S01]  /*7ee0*/  CS2R R30, SRZ ;  /* 0x00000000001e7805 */ /* 0x000fe2000001ff00 */
[----:B--2---:R-:W-:-:S08]  /*7ef0*/  @!P2 LOP3.LUT R8, R0, 0xfffffffc, RZ, 0xc0, !PT ;  /* 0xfffffffc0008a812 */ /* 0x004fd000078ec0ff */
[----:B------:R-:W-:-:S04]  /*7f00*/  @!P1 SHF.R.S32.HI R0, RZ, 0x1f, R3 ;  /* 0x0000001fff009819 */ /* 0x000fc80000011403 */
[----:B------:R-:W-:Y:S01]  /*7f10*/  @!P1 LEA.HI R0, R0, R3, RZ, 0x2 ;  /* 0x0000000300009211 */ /* 0x000fe200078f10ff */
[----:B-1----:R-:W-:-:S03]  /*7f20*/  @!P2 IMAD.WIDE R10, R8, 0x2, R4 ;  /* 0x00000002080aa825 */ /* 0x002fc600078e0204 */
[----:B------:R-:W-:Y:S01]  /*7f30*/  @!P1 LOP3.LUT R0, R0, 0xfffffffc, RZ, 0xc0, !PT ;  /* 0xfffffffc00009812 */ /* 0x000fe200078ec0ff */
[----:B------:R-:W-:Y:S01]  /*7f40*/  @!P2 IMAD.WIDE R8, R8, 0x2, R6 ;  /* 0x000000020808a825 */ /* 0x000fe200078e0206 */
[----:B------:R-:W-:-:S04]  /*7f50*/  @!P0 SHF.R.S32.HI R3, RZ, 0x1f, R12 ;  /* 0x0000001fff038819 */ /* 0x000fc8000001140c */
[----:B------:R1:W5:Y:S01]  /*7f60*/  @!P2 LD.E.64 R22, [R8.64] ;  /* 0x000000140816a980 */ /* 0x000362000c101b00 */
[----:B------:R-:W-:Y:S01]  /*7f70*/  @!P0 LEA.HI R3, R3, R12, RZ, 0x2 ;  /* 0x0000000c03038211 */ /* 0x000fe200078f10ff */
[----:B------:R-:W-:Y:S01]  /*7f80*/  CS2R R20, SRZ ;  /* 0x0000000000147805 */ /* 0x000fe2000001ff00 */
[----:B------:R-:W-:Y:S01]  /*7f90*/  CS2R R28, SRZ ;  /* 0x00000000001c7805 */ /* 0x000fe2000001ff00 */
[C---:B------:R-:W-:Y:S01]  /*7fa0*/  @!P1 IMAD.WIDE R12, R0.reuse, 0x2, R6 ;  /* 0x00000002000c9825 */ /* 0x040fe200078e0206 */
[----:B------:R-:W-:Y:S01]  /*7fb0*/  CS2R R32, SRZ ;  /* 0x0000000000207805 */ /* 0x000fe2000001ff00 */
[----:B------:R-:W-:Y:S02]  /*7fc0*/  CS2R R34, SRZ ;  /* 0x0000000000227805 */ /* 0x000fe4000001ff00 */
[----:B------:R2:W5:Y:S04]  /*7fd0*/  @!P2 LD.E.64 R20, [R10.64] ;  /* 0x000000140a14a980 */ /* 0x000568000c101b00 */
[----:B------:R3:W5:Y:S01]  /*7fe0*/  @!P1 LD.E.64 R28, [R12.64] ;  /* 0x000000140c1c9980 */ /* 0x000762000c101b00 */
[----:B-1----:R-:W-:-:S05]  /*7ff0*/  @!P1 IMAD.WIDE R8, R0, 0x2, R4 ;  /* 0x0000000200089825 */ /* 0x002fca00078e0204 */
[----:B------:R1:W5:Y:S01]  /*8000*/  @!P1 LD.E.64 R30, [R8.64] ;  /* 0x00000014081e9980 */ /* 0x000362000c101b00 */
[C---:B---3--:R-:W-:Y:S02]  /*8010*/  IADD3 R12, R16.reuse, 0x20, RZ ;  /* 0x00000020100c7810 */ /* 0x048fe40007ffe0ff */
[----:B------:R-:W-:Y:S02]  /*8020*/  IADD3 R13, R16, 0x28, RZ ;  /* 0x00000028100d7810 */ /* 0x000fe40007ffe0ff */
[----:B------:R-:W-:Y:S02]  /*8030*/  ISETP.GE.AND P1, PT, R12, c[0x0][0x27c], PT ;  /* 0x00009f000c007a0c */ /* 0x000fe40003f26270 */
[----:B-1----:R-:W-:-:S05]  /*8040*/  @!P0 LOP3.LUT R8, R3, 0xfffffffc, RZ, 0xc0, !PT ;  /* 0xfffffffc03088812 */ /* 0x002fca00078ec0ff */
[----:B--2---:R-:W-:-:S04]  /*8050*/  @!P0 IMAD.WIDE R10, R8, 0x2, R4 ;  /* 0x00000002080a8825 */ /* 0x004fc800078e0204 */
[----:B------:R-:W-:Y:S01]  /*8060*/  @!P0 IMAD.WIDE R8, R8, 0x2, R6 ;  /* 0x0000000208088825 */ /* 0x000fe200078e0206 */
[----:B------:R1:W5:Y:S04]  /*8070*/  @!P0 LD.E.64 R32, [R10.64] ;  /* 0x000000140a208980 */ /* 0x000368000c101b00 */
[----:B------:R2:W5:Y:S01]  /*8080*/  @!P0 LD.E.64 R34, [R8.64] ;  /* 0x0000001408228980 */ /* 0x000562000c101b00 */
[----:B------:R-:W-:Y:S02]  /*8090*/  ISETP.GE.AND P0, PT, R13, c[0x0][0x27c], PT ;  /* 0x00009f000d007a0c */ /* 0x000fe40003f06270 */
[----:B------:R-:W-:-:S11]  /*80a0*/  @!P1 SHF.R.S32.HI R3, RZ, 0x1f, R12 ;  /* 0x0000001fff039819 */ /* 0x000fd6000001140c */
[----:B------:R-:W-:Y:S02]  /*80b0*/  @!P0 SHF.R.S32.HI R0, RZ, 0x1f, R13 ;  /* 0x0000001fff008819 */ /* 0x000fe4000001140d */
[----:B--2---:R-:W-:Y:S02]  /*80c0*/  @!P1 LEA.HI R8, R3, R12, RZ, 0x2 ;  /* 0x0000000c03089211 */ /* 0x004fe400078f10ff */
[----:B------:R-:W-:Y:S02]  /*80d0*/  @!P0 LEA.HI R3, R0, R13, RZ, 0x2 ;  /* 0x0000000d00038211 */ /* 0x000fe400078f10ff */
[----:B------:R-:W-:Y:S02]  /*80e0*/  @!P1 LOP3.LUT R0, R8, 0xfffffffc, RZ, 0xc0, !PT ;  /* 0xfffffffc08009812 */ /* 0x000fe400078ec0ff */
[----:B------:R-:W-:Y:S01]  /*80f0*/  @!P0 LOP3.LUT R3, R3, 0xfffffffc, RZ, 0xc0, !PT ;  /* 0xfffffffc03038812 */ /* 0x000fe200078ec0ff */
[----:B------:R-:W-:Y:S01]  /*8100*/  CS2R R36, SRZ ;  /* 0x0000000000247805 */ /* 0x000fe2000001ff00 */
[----:B------:R-:W-:Y:S01]  /*8110*/  CS2R R40, SRZ ;  /* 0x0000000000287805 */ /* 0x000fe2000001ff00 */
[----:B-1----:R-:W-:Y:S01]  /*8120*/  @!P1 IMAD.WIDE R10, R0, 0x2, R4 ;  /* 0x00000002000a9825 */ /* 0x002fe200078e0204 */
[----:B------:R-:W-:Y:S01]  /*8130*/  CS2R R38, SRZ ;  /* 0x0000000000267805 */ /* 0x000fe2000001ff00 */
[----:B------:R-:W-:-:S02]  /*8140*/  CS2R R42, SRZ ;  /* 0x00000000002a7805 */ /* 0x000fc4000001ff00 */
[C---:B------:R-:W-:Y:S01]  /*8150*/  @!P0 IMAD.WIDE R8, R3.reuse, 0x2, R4 ;  /* 0x0000000203088825 */ /* 0x040fe200078e0204 */
[----:B------:R1:W5:Y:S03]  /*8160*/  @!P1 LD.E.64 R36, [R10.64] ;  /* 0x000000140a249980 */ /* 0x000366000c101b00 */
[--C-:B------:R-:W-:Y:S01]  /*8170*/  @!P1 IMAD.WIDE R4, R0, 0x2, R6.reuse ;  /* 0x0000000200049825 */ /* 0x100fe200078e0206 */
[----:B------:R1:W5:Y:S03]  /*8180*/  @!P0 LD.E.64 R40, [R8.64] ;  /* 0x0000001408288980 */ /* 0x000366000c101b00 */
[----:B------:R-:W-:Y:S01]  /*8190*/  @!P0 IMAD.WIDE R6, R3, 0x2, R6 ;  /* 0x0000000203068825 */ /* 0x000fe200078e0206 */
[----:B------:R1:W5:Y:S04]  /*81a0*/  @!P1 LD.E.64 R38, [R4.64] ;  /* 0x0000001404269980 */ /* 0x000368000c101b00 */
[----:B------:R1:W5:Y:S02]  /*81b0*/  @!P0 LD.E.64 R42, [R6.64] ;  /* 0x00000014062a8980 */ /* 0x000364000c101b00 */
.L_x_788:
[----:B------:R-:W-:Y:S05]  /*81c0*/  BSYNC B0 ;  /* 0x0000000000007941 */ /* 0x000fea0003800000 */
.L_x_787:
[----:B------:R-:W-:Y:S01]  /*81d0*/  IADD3 R3, R24, 0x40, RZ ;  /* 0x0000004018037810 */ /* 0x000fe20007ffe0ff */
[----:B-----5:R-:W-:Y:S01]  /*81e0*/  IMAD.MOV.U32 R0, RZ, RZ, R40 ;  /* 0x000000ffff007224 */ /* 0x020fe200078e0028 */
[----:B-1----:R-:W-:Y:S01]  /*81f0*/  MOV R9, R22 ;  /* 0x0000001600097202 */ /* 0x002fe20000000f00 */
[----:B---3--:R-:W-:Y:S01]  /*8200*/  IMAD.MOV.U32 R4, RZ, RZ, R36 ;  /* 0x000000ffff047224 */ /* 0x008fe200078e0024 */
[----:B------:R-:W-:Y:S01]  /*8210*/  ISETP.GE.AND P0, PT, R3, UR7, PT ;  /* 0x0000000703007c0c */ /* 0x000fe2000bf06270 */
        /* <DEDUP_REMOVED lines=8> */
[----:B----4-:R-:W-:Y:S01]  /*82a0*/  IMAD.MOV.U32 R5, RZ, RZ, R41 ;  /* 0x000000ffff057224 */ /* 0x010fe200078e0029 */
[----:B------:R-:W-:Y:S01]  /*82b0*/  MOV R0, R20 ;  /* 0x0000001400007202 */ /* 0x000fe20000000f00 */
[----:B------:R-:W-:Y:S01]  /*82c0*/  IMAD.MOV.U32 R8, RZ, RZ, R35 ;  /* 0x000000ffff087224 */ /* 0x000fe200078e0023 */
[----:B------:R-:W-:Y:S01]  /*82d0*/  PRMT R74, R4, 0x5410, R3 ;  /* 0x00005410044a7816 */ /* 0x000fe20000000003 */
[----:B------:R-:W-:Y:S01]  /*82e0*/  IMAD.MOV.U32 R4, RZ, RZ, R14 ;  /* 0x000000ffff047224 */ /* 0x000fe200078e000e */
[----:B------:R-:W-:Y:S01]  /*82f0*/  PRMT R72, R0, 0x7610, R72 ;  /* 0x0000761000487816 */ /* 0x000fe20000000048 */
[----:B------:R-:W-:Y:S01]  /*8300*/  IMAD.MOV.U32 R3, RZ, RZ, R15 ;  /* 0x000000ffff037224 */ /* 0x000fe200078e000f */
[----:B------:R-:W-:Y:S01]  /*8310*/  PRMT R82, R5, 0x7610, R82 ;  /* 0x0000761005527816 */ /* 0x000fe20000000052 */
[----:B------:R-:W-:Y:S01]  /*8320*/  IMAD.MOV.U32 R0, RZ, RZ, R42 ;  /* 0x000000ffff007224 */ /* 0x000fe200078e002a */
[----:B------:R-:W1:Y:S01]  /*8330*/  SHFL.IDX PT, R7, R17, 0x1, 0x1e1f ;  /* 0x003e1f0011077f89 */ /* 0x000e6200000e0000 */
[----:B------:R-:W-:Y:S01]  /*8340*/  IMAD.MOV.U32 R5, RZ, RZ, R33 ;  /* 0x000000ffff057224 */ /* 0x000fe200078e0021 */
[----:B------:R-:W-:Y:S01]  /*8350*/  PRMT R70, R4, 0x5410, R3 ;  /* 0x0000541004467816 */ /* 0x000fe20000000003 */
[----:B------:R-:W-:Y:S01]  /*8360*/  IMAD.MOV.U32 R3, RZ, RZ, R39 ;  /* 0x000000ffff037224 */ /* 0x000fe200078e0027 */
[----:B------:R-:W-:Y:S01]  /*8370*/  PRMT R80, R0, 0x7610, R80 ;  /* 0x0000761000507816 */ /* 0x000fe20000000050 */
[----:B------:R-:W-:Y:S01]  /*8380*/  IMAD.MOV.U32 R0, RZ, RZ, R34 ;  /* 0x000000ffff007224 */ /* 0x000fe200078e0022 */
[----:B------:R-:W-:Y:S01]  /*8390*/  PRMT R76, R76, 0x5410, R5 ;  /* 0x000054104c4c7816 */ /* 0x000fe20000000005 */
[----:B------:R-:W-:Y:S01]  /*83a0*/  IMAD.MOV.U32 R5, RZ, RZ, R21 ;  /* 0x000000ffff057224 */ /* 0x000fe200078e0015 */
[----:B------:R-:W-:Y:S01]  /*83b0*/  MOV R4, R38 ;  /* 0x0000002600047202 */ /* 0x000fe20000000f00 */
[----:B--2---:R-:W2:Y:S01]  /*83c0*/  SHFL.IDX PT, R6, R27, 0x1, 0x1e1f ;  /* 0x003e1f001b067f89 */ /* 0x004ea200000e0000 */
        /* <DEDUP_REMOVED lines=12> */
[----:B------:R-:W3:Y:S01]  /*8490*/  SHFL.IDX PT, R5, R25, 0x1, 0x1e1f ;  /* 0x003e1f0019057f89 */ /* 0x000ee200000e0000 */
[----:B------:R-:W-:Y:S01]  /*84a0*/  BSSY B0, `(.L_x_789) ;  /* 0x000004e000007945 */ /* 0x000fe20003800000 */
[----:B------:R-:W-:Y:S01]  /*84b0*/  PRMT R71, R9, 0x5410, R8 ;  /* 0x0000541009477816 */ /* 0x000fe20000000008 */
[----:B------:R-:W-:Y:S01]  /*84c0*/  CS2R R62, SRZ ;  /* 0x00000000003e7805 */ /* 0x000fe2000001ff00 */
[----:B------:R4:W1:Y:S01]  /*84d0*/  SHFL.IDX PT, R4, R26, 0x1, 0x1e1f ;  /* 0x003e1f001a047f89 */ /* 0x00086200000e0000 */
[----:B------:R-:W-:Y:S01]  /*84e0*/  PRMT R48, R3, 0x5410, R0 ;  /* 0x0000541003307816 */ /* 0x000fe20000000000 */
        /* <DEDUP_REMOVED lines=9> */
[----:B----4-:R-:W-:Y:S01]  /*8580*/  CS2R R26, SRZ ;  /* 0x00000000001a7805 */ /* 0x010fe2000001ff00 */
[----:B------:R-:W-:Y:S05]  /*8590*/  @P0 BRA `(.L_x_790) ;  /* 0x000003e000000947 */ /* 0x000fea0003800000 */
[C---:B-123--:R-:W-:Y:S01]  /*85a0*/  IADD3 R3, R16.reuse, 0x8, RZ ;  /* 0x0000000810037810 */ /* 0x04efe20007ffe0ff */
        /* <DEDUP_REMOVED lines=9> */
[----:B------:R-:W-:Y:S02]  /*8640*/  @!P2 LEA.HI R0, R0, R3, RZ, 0x2 ;  /* 0x000000030000a211 */ /* 0x000fe400078f10ff */
[----:B------:R-:W-:Y:S01]  /*8650*/  IADD3 R3, R16, 0x10, RZ ;  /* 0x0000001010037810 */ /* 0x000fe20007ffe0ff */
[----:B------:R2:W5:Y:S03]  /*8660*/  @!P0 LD.E.64 R44, [R8.64] ;  /* 0x00000014082c8980 */ /* 0x000566000c101b00 */
[----:B------:R-:W-:-:S02]  /*8670*/  ISETP.GE.AND P1, PT, R3, c[0x0][0x27c], PT ;  /* 0x00009f0003007a0c */ /* 0x000fc40003f26270 */
[----:B------:R-:W-:Y:S02]  /*8680*/  @!P2 LOP3.LUT R0, R0, 0xfffffffc, RZ, 0xc0, !PT ;  /* 0xfffffffc0000a812 */ /* 0x000fe400078ec0ff */
[----:B------:R-:W-:Y:S01]  /*8690*/  ISETP.GE.AND P0, PT, R12, c[0x0][0x27c], PT ;  /* 0x00009f000c007a0c */ /* 0x000fe20003f06270 */
[----:B------:R-:W-:Y:S02]  /*86a0*/  CS2R R50, SRZ ;  /* 0x0000000000327805 */ /* 0x000fe4000001ff00 */
[----:B-1----:R-:W-:-:S04]  /*86b0*/  @!P2 IMAD.WIDE R10, R0, 0x2, R4 ;  /* 0x00000002000aa825 */ /* 0x002fc800078e0204 */
[----:B--2---:R-:W-:Y:S02]  /*86c0*/  @!P2 IMAD.WIDE R8, R0, 0x2, R6 ;  /* 0x000000020008a825 */ /* 0x004fe400078e0206 */
[----:B------:R-:W-:-:S04]  /*86d0*/  @!P1 SHF.R.S32.HI R0, RZ, 0x1f, R3 ;  /* 0x0000001fff009819 */ /* 0x000fc80000011403 */
[----:B------:R-:W-:Y:S01]  /*86e0*/  @!P1 LEA.HI R0, R0, R3, RZ, 0x2 ;  /* 0x0000000300009211 */ /* 0x000fe200078f10ff */
[----:B------:R1:W5:Y:S03]  /*86f0*/  @!P2 LD.E.64 R50, [R8.64] ;  /* 0x000000140832a980 */ /* 0x000366000c101b00 */
[----:B------:R-:W-:Y:S01]  /*8700*/  @!P1 LOP3.LUT R0, R0, 0xfffffffc, RZ, 0xc0, !PT ;  /* 0xfffffffc00009812 */ /* 0x000fe200078ec0ff */
[----:B------:R-:W-:Y:S01]  /*8710*/  CS2R R54, SRZ ;  /* 0x0000000000367805 */ /* 0x000fe2000001ff00 */
[----:B------:R-:W-:Y:S01]  /*8720*/  @!P0 SHF.R.S32.HI R3, RZ, 0x1f, R12 ;  /* 0x0000001fff038819 */ /* 0x000fe2000001140c */
[----:B------:R-:W-:-:S03]  /*8730*/  CS2R R46, SRZ ;  /* 0x00000000002e7805 */ /* 0x000fc6000001ff00 */
[----:B------:R-:W-:Y:S01]  /*8740*/  @!P0 LEA.HI R3, R3, R12, RZ, 0x2 ;  /* 0x0000000c03038211 */ /* 0x000fe200078f10ff */
[----:B------:R-:W-:Y:S01]  /*8750*/  CS2R R52, SRZ ;  /* 0x0000000000347805 */ /* 0x000fe2000001ff00 */
[C---:B------:R-:W-:Y:S01]  /*8760*/  @!P1 IMAD.WIDE R12, R0.reuse, 0x2, R6 ;  /* 0x00000002000c9825 */ /* 0x040fe200078e0206 */
[----:B------:R2:W5:Y:S01]  /*8770*/  @!P2 LD.E.64 R46, [R10.64] ;  /* 0x000000140a2ea980 */ /* 0x000562000c101b00 */
[----:B------:R-:W-:Y:S01]  /*8780*/  CS2R R56, SRZ ;  /* 0x0000000000387805 */ /* 0x000fe2000001ff00 */
[----:B------:R-:W-:Y:S02]  /*8790*/  CS2R R58, SRZ ;  /* 0x00000000003a7805 */ /* 0x000fe4000001ff00 */
[----:B------:R3:W5:Y:S01]  /*87a0*/  @!P1 LD.E.64 R52, [R12.64] ;  /* 0x000000140c349980 */ /* 0x000762000c101b00 */
[----:B-1----:R-:W-:-:S05]  /*87b0*/  @!P1 IMAD.WIDE R8, R0, 0x2, R4 ;  /* 0x0000000200089825 */ /* 0x002fca00078e0204 */
[----:B------:R1:W5:Y:S01]  /*87c0*/  @!P1 LD.E.64 R54, [R8.64] ;  /* 0x0000001408369980 */ /* 0x000362000c101b00 */
[C---:B---3--:R-:W-:Y:S02]  /*87d0*/  IADD3 R12, R16.reuse, 0x20, RZ ;  /* 0x00000020100c7810 */ /* 0x048fe40007ffe0ff */
[----:B------:R-:W-:Y:S02]  /*87e0*/  IADD3 R13, R16, 0x28, RZ ;  /* 0x00000028100d7810 */ /* 0x000fe40007ffe0ff */
[----:B-1----:R-:W-:-:S05]  /*87f0*/  @!P0 LOP3.LUT R8, R3, 0xfffffffc, RZ, 0xc0, !PT ;  /* 0xfffffffc03088812 */ /* 0x002fca00078ec0ff */
[----:B--2---:R-:W-:-:S04]  /*8800*/  @!P0 IMAD.WIDE R10, R8, 0x2, R4 ;  /* 0x00000002080a8825 */ /* 0x004fc800078e0204 */
[----:B------:R-:W-:Y:S01]  /*8810*/  @!P0 IMAD.WIDE R8, R8, 0x2, R6 ;  /* 0x0000000208088825 */ /* 0x000fe200078e0206 */
[----:B------:R1:W5:Y:S01]  /*8820*/  @!P0 LD.E.64 R56, [R10.64] ;  /* 0x000000140a388980 */ /* 0x000362000c101b00 */
[----:B------:R-:W-:-:S03]  /*8830*/  ISETP.GE.AND P1, PT, R12, c[0x0][0x27c], PT ;  /* 0x00009f000c007a0c */ /* 0x000fc60003f26270 */
[----:B------:R2:W5:Y:S01]  /*8840*/  @!P0 LD.E.64 R58, [R8.64] ;  /* 0x00000014083a8980 */ /* 0x000562000c101b00 */
[----:B------:R-:W-:-:S09]  /*8850*/  ISETP.GE.AND P0, PT, R13, c[0x0][0x27c], PT ;  /* 0x00009f000d007a0c */ /* 0x000fd20003f06270 */
[----:B------:R-:W-:-:S04]  /*8860*/  @!P1 SHF.R.S32.HI R3, RZ, 0x1f, R12 ;  /* 0x0000001fff039819 */ /* 0x000fc8000001140c */
        /* <DEDUP_REMOVED lines=17> */
.L_x_790:
[----:B-123--:R-:W-:Y:S05]  /*8980*/  BSYNC B0 ;  /* 0x0000000000007941 */ /* 0x00efea0003800000 */
.L_x_789:
[----:B-----5:R-:W-:Y:S01]  /*8990*/  IMAD.MOV.U32 R0, RZ, RZ, R68 ;  /* 0x000000ffff007224 */ /* 0x020fe200078e0044 */
[----:B------:R-:W-:Y:S01]  /*89a0*/  UIADD3 UR4, -UR12, UR7, URZ ;  /* 0x000000070c047290 */ /* 0x000fe2000fffe13f */
[----:B------:R-:W-:Y:S01]  /*89b0*/  IMAD.MOV.U32 R5, RZ, RZ, R69 ;  /* 0x000000ffff057224 */ /* 0x000fe200078e0045 */
[----:B------:R-:W-:Y:S01]  /*89c0*/  LEA.HI R7, R60, R60, RZ, 0x1 ;  /* 0x0000003c3c077211 */ /* 0x000fe200078f08ff */
[----:B------:R-:W-:Y:S01]  /*89d0*/  IMAD.MOV.U32 R4, RZ, RZ, R62 ;  /* 0x000000ffff047224 */ /* 0x000fe200078e003e */
[----:B------:R-:W-:Y:S01]  /*89e0*/  UISETP.LT.AND UP0, UPT, UR4, 0x80, UPT ;  /* 0x000000800400788c */ /* 0x000fe2000bf01270 */
[----:B------:R-:W-:Y:S01]  /*89f0*/  IMAD.MOV.U32 R3, RZ, RZ, R63 ;  /* 0x000000ffff037224 */ /* 0x000fe200078e003f */
[----:B------:R-:W-:Y:S01]  /*8a00*/  PRMT R90, R0, 0x5410, R5 ;  /* 0x00005410005a7816 */ /* 0x000fe20000000005 */
[----:B------:R-:W-:Y:S01]  /*8a10*/  IMAD.MOV.U32 R0, RZ, RZ, R56 ;  /* 0x000000ffff007224 */ /* 0x000fe200078e0038 */
[----:B------:R-:W-:Y:S01]  /*8a20*/  USEL UR4, UR4, 0x80, UP0 ;  /* 0x0000008004047887 */ /* 0x000fe20008000000 */
[----:B------:R-:W-:Y:S01]  /*8a30*/  IMAD.MOV.U32 R5, RZ, RZ, R57 ;  /* 0x000000ffff057224 */ /* 0x000fe200078e0039 */
[----:B------:R-:W-:Y:S01]  /*8a40*/  PRMT R88, R4, 0x5410, R3 ;  /* 0x0000541004587816 */ /* 0x000fe20000000003 */
[----:B------:R-:W-:Y:S01]  /*8a50*/  IMAD.MOV.U32 R4, RZ, RZ, R54 ;  /* 0x000000ffff047224 */ /* 0x000fe200078e0036 */
[----:B------:R-:W-:Y:S01]  /*8a60*/  PRMT R86, R0, 0x7610, R86 ;  /* 0x0000761000567816 */ /* 0x000fe20000000056 */
[----:B------:R-:W-:Y:S01]  /*8a70*/  IMAD.MOV.U32 R0, RZ, RZ, R46 ;  /* 0x000000ffff007224 */ /* 0x000fe200078e002e */
[----:B------:R-:W-:Y:S01]  /*8a80*/  ISETP.GE.AND P0, PT, R60, UR4, PT ;  /* 0x000000043c007c0c */ /* 0x000fe2000bf06270 */
[----:B------:R-:W-:Y:S01]  /*8a90*/  IMAD.MOV.U32 R3, RZ, RZ, R55 ;  /* 0x000000ffff037224 */ /* 0x000fe200078e0037 */
[----:B------:R-:W-:Y:S01]  /*8aa0*/  PRMT R86, R86, 0x5410, R5 ;  /* 0x0000541056567816 */ /* 0x000fe20000000005 */
[----:B------:R-:W-:-:S04]  /*8ab0*/  DEPBAR.LE SB0, 0x1 ;  /* 0x000080400000791a */ /* 0x000fc80000000000 */
[----:B------:R-:W-:Y:S01]  /*8ac0*/  PRMT R81, R81, 0x5410, R0 ;  /* 0x0000541051517816 */ /* 0x000fe20000000000 */
[----:B------:R-:W-:Y:S01]  /*8ad0*/  IMAD.MOV.U32 R0, RZ, RZ, R47 ;  /* 0x000000ffff007224 */ /* 0x000fe200078e002f */
[----:B------:R-:W-:Y:S01]  /*8ae0*/  SHF.R.S32.HI R5, RZ, 0x1f, R49 ;  /* 0x0000001fff057819 */ /* 0x000fe20000011431 */
[----:B------:R-:W-:Y:S01]  /*8af0*/  BSSY B1, `(.L_x_791) ;  /* 0x0000146000017945 */ /* 0x000fe20003800000 */
[----:B------:R-:W-:Y:S01]  /*8b00*/  PRMT R84, R4, 0x5410, R3 ;  /* 0x0000541004547816 */ /* 0x000fe20000000003 */
[----:B------:R-:W-:Y:S01]  /*8b10*/  IMAD.MOV.U32 R4, RZ, RZ, R26 ;  /* 0x000000ffff047224 */ /* 0x000fe200078e001a */
[----:B------:R-:W-:Y:S01]  /*8b20*/  PRMT R82, R82, 0x5410, R0 ;  /* 0x0000541052527816 */ /* 0x000fe20000000000 */
[----:B------:R-:W-:Y:S01]  /*8b30*/  IMAD.MOV.U32 R3, RZ, RZ, R27 ;  /* 0x000000ffff037224 */ /* 0x000fe200078e001b */
[----:B------:R-:W-:Y:S01]  /*8b40*/  LEA.HI R0, R5, R49, RZ, 0x2 ;  /* 0x0000003105007211 */ /* 0x000fe200078f10ff */
[----:B------:R-:W-:Y:S01]  /*8b50*/  IMAD.MOV.U32 R5, RZ, RZ, R66 ;  /* 0x000000ffff057224 */ /* 0x000fe200078e0042 */
[----:B------:R-:W-:-:S02]  /*8b60*/  PRMT R78, R78, 0x5410, R4 ;  /* 0x000054104e4e7816 */ /* 0x000fc40000000004 */
[----:B------:R-:W-:Y:S01]  /*8b70*/  LOP3.LUT R4, R0, 0xfffffffc, RZ, 0xc0, !PT ;  /* 0xfffffffc00047812 */ /* 0x000fe200078ec0ff */
[----:B------:R-:W-:Y:S01]  /*8b80*/  IMAD.MOV.U32 R0, RZ, RZ, R64 ;  /* 0x000000ffff007224 */ /* 0x000fe200078e0040 */
[----:B------:R-:W-:Y:S01]  /*8b90*/  PRMT R79, R79, 0x5410, R3 ;  /* 0x000054104f4f7816 */ /* 0x000fe20000000003 */
[----:B------:R-:W-:Y:S02]  /*8ba0*/  IMAD.MOV.U32 R3, RZ, RZ, R67 ;  /* 0x000000ffff037224 */ /* 0x000fe400078e0043 */
[----:B------:R-:W-:Y:S01]  /*8bb0*/  IMAD.IADD R6, R49, 0x1, -R4 ;  /* 0x0000000131067824 */ /* 0x000fe200078e0a04 */
[----:B------:R-:W-:Y:S01]  /*8bc0*/  PRMT R87, R0, 0x7610, R87 ;  /* 0x0000761000577816 */ /* 0x000fe20000000057 */
[----:B------:R-:W-:Y:S01]  /*8bd0*/  IMAD.MOV.U32 R0, RZ, RZ, R65 ;  /* 0x000000ffff007224 */ /* 0x000fe200078e0041 */
[----:B------:R-:W-:Y:S01]  /*8be0*/  PRMT R89, R5, 0x5410, R3 ;  /* 0x0000541005597816 */ /* 0x000fe20000000003 */
[C---:B------:R-:W-:Y:S01]  /*8bf0*/  IMAD.SHL.U32 R3, R6.reuse, 0x40, RZ ;  /* 0x0000004006037824 */ /* 0x040fe200078e00ff */
[----:B------:R-:W-:Y:S01]  /*8c00*/  BAR.SYNC.DEFER_BLOCKING 0x0 ;  /* 0x0000000000007b1d */ /* 0x000fe20000010000 */
[----:B------:R-:W-:Y:S01]  /*8c10*/  IMAD.MOV.U32 R5, RZ, RZ, R58 ;  /* 0x000000ffff057224 */ /* 0x000fe200078e003a */
[----:B------:R-:W-:Y:S01]  /*8c20*/  PRMT R87, R87, 0x5410, R0 ;  /* 0x0000541057577816 */ /* 0x000fe20000000000 */
[----:B------:R-:W-:Y:S01]  /*8c30*/  IMAD.MOV.U32 R4, RZ, RZ, R59 ;  /* 0x000000ffff047224 */ /* 0x000fe200078e003b */
[----:B------:R-:W-:Y:S01]  /*8c40*/  LOP3.LUT R0, R3, 0xc0, RZ, 0xc0, !PT ;  /* 0x000000c003007812 */ /* 0x000fe200078ec0ff */
[----:B------:R-:W-:Y:S01]  /*8c50*/  IMAD.MOV.U32 R3, RZ, RZ, R52 ;  /* 0x000000ffff037224 */ /* 0x000fe200078e0034 */
[----:B------:R-:W-:Y:S01]  /*8c60*/  LOP3.LUT P1, RZ, R6, 0x2, RZ, 0xc0, !PT ;  /* 0x0000000206ff7812 */ /* 0x000fe2000782c0ff */
[----:B------:R-:W-:Y:S01]  /*8c70*/  IMAD.MOV.U32 R6, RZ, RZ, R51 ;  /* 0x000000ffff067224 */ /* 0x000fe200078e0033 */
[----:B------:R-:W-:-:S02]  /*8c80*/  PRMT R85, R5, 0x5410, R4 ;  /* 0x0000541005557816 */ /* 0x000fc40000000004 */
[----:B------:R-:W-:Y:S02]  /*8c90*/  LOP3.LUT R4, R0, 0x8, R61, 0xf8, !PT ;  /* 0x0000000800047812 */ /* 0x000fe400078ef83d */
[----:B------:R-:W-:Y:S02]  /*8ca0*/  SHF.R.U32.HI R0, RZ, 0x3, R0 ;  /* 0x00000003ff007819 */ /* 0x000fe40000011600 */
[----:B------:R-:W-:Y:S01]  /*8cb0*/  PRMT R83, R3, 0x7610, R83 ;  /* 0x0000761003537816 */ /* 0x000fe20000000053 */
[----:B------:R-:W-:Y:S01]  /*8cc0*/  IMAD.MOV.U32 R3, RZ, RZ, R50 ;  /* 0x000000ffff037224 */ /* 0x000fe200078e0032 */
[----:B------:R-:W-:Y:S01]  /*8cd0*/  LOP3.LUT R5, R4, R0, RZ, 0x3c, !PT ;  /* 0x0000000004057212 */ /* 0x000fe200078e3cff */
[----:B------:R-:W-:Y:S01]  /*8ce0*/  IMAD.MOV.U32 R4, RZ, RZ, R53 ;  /* 0x000000ffff047224 */ /* 0x000fe200078e0035 */
[----:B------:R-:W-:Y:S02]  /*8cf0*/  LOP3.LUT R0, R7, 0x7fffffe, RZ, 0xc0, !PT ;  /* 0x07fffffe07007812 */ /* 0x000fe400078ec0ff */
[----:B------:R-:W-:-:S02]  /*8d00*/  PRMT R61, R3, 0x7610, R61 ;  /* 0x00007610033d7816 */ /* 0x000fc4000000003d */
[----:B------:R-:W-:Y:S01]  /*8d10*/  PRMT R83, R83, 0x5410, R4 ;  /* 0x0000541053537816 */ /* 0x000fe20000000004 */
[----:B------:R-:W-:Y:S01]  /*8d20*/  IMAD.IADD R0, R60, 0x1, -R0 ;  /* 0x000000013c007824 */ /* 0x000fe200078e0a00 */
[----:B------:R-:W-:Y:S01]  /*8d30*/  PRMT R61, R61, 0x5410, R6 ;  /* 0x000054103d3d7816 */ /* 0x000fe20000000006 */
[----:B------:R-:W-:Y:S02]  /*8d40*/  IMAD.MOV.U32 R4, RZ, RZ, R45 ;  /* 0x000000ffff047224 */ /* 0x000fe400078e002d */
[----:B------:R-:W-:-:S04]  /*8d50*/  IMAD R0, R93, 0x8, R0 ;  /* 0x000000085d007824 */ /* 0x000fc800078e0200 */
[----:B------:R-:W-:Y:S02]  /*8d60*/  IMAD.U32 R0, R0, 0x20, R5 ;  /* 0x0000002000007824 */ /* 0x000fe400078e0005 */
[----:B------:R-:W-:-:S03]  /*8d70*/  IMAD.MOV.U32 R5, RZ, RZ, R44 ;  /* 0x000000ffff057224 */ /* 0x000fc600078e002c */
[C---:B------:R-:W-:Y:S02]  /*8d80*/  IADD3 R3, R0.reuse, 0x10, RZ ;  /* 0x0000001000037810 */ /* 0x040fe40007ffe0ff */
[C---:B------:R-:W-:Y:S02]  /*8d90*/  @P1 IADD3 R3, R0.reuse, -0x10, RZ ;  /* 0xfffffff000031810 */ /* 0x040fe40007ffe0ff */
        /* <DEDUP_REMOVED lines=8> */
[----:B------:R-:W-:Y:S02]  /*8e20*/  SHF.R.U32.HI R0, RZ, 0x10, R19 ;  /* 0x00000010ff007819 */ /* 0x000fe40000011613 */
[--C-:B------:R-:W-:Y:S02]  /*8e30*/  SHF.R.U32.HI R3, RZ, 0x10, R15.reuse ;  /* 0x00000010ff037819 */ /* 0x100fe4000001160f */
[----:B------:R-:W-:Y:S02]  /*8e40*/  SHF.R.U64 R17, R14, 0x10, R15 ;  /* 0x000000100e117819 */ /* 0x000fe4000000120f */
[----:B------:R-:W-:Y:S01]  /*8e50*/  SHF.R.U64 R15, R18, 0x10, R19 ;  /* 0x00000010120f7819 */ /* 0x000fe20000001213 */
[----:B------:R-:W-:Y:S02]  /*8e60*/  HADD2.F32 R18, -RZ, R3.H0_H0 ;  /* 0x20000003ff127230 */ /* 0x000fe40000004100 */
[----:B------:R-:W-:-:S02]  /*8e70*/  HADD2.F32 R17, -RZ, R17.H0_H0 ;  /* 0x20000011ff117230 */ /* 0x000fc40000004100 */
[--C-:B-1----:R-:W-:Y:S02]  /*8e80*/  HADD2.F32 R8, -RZ, R7.reuse.H0_H0 ;  /* 0x20000007ff087230 */ /* 0x102fe40000004100 */
[--C-:B------:R-:W-:Y:S02]  /*8e90*/  HADD2.F32 R12, -RZ, R6.reuse.H0_H0 ;  /* 0x20000006ff0c7230 */ /* 0x100fe40000004100 */
[----:B------:R-:W-:Y:S02]  /*8ea0*/  HADD2.F32 R11, -RZ, R6.H1_H1 ;  /* 0x30000006ff0b7230 */ /* 0x000fe40000004100 */
[----:B------:R-:W-:Y:S02]  /*8eb0*/  HADD2.F32 R7, -RZ, R7.H1_H1 ;  /* 0x30000007ff077230 */ /* 0x000fe40000004100 */
[----:B------:R-:W-:Y:S02]  /*8ec0*/  HADD2.F32 R6, -RZ, R0.H0_H0 ;  /* 0x20000000ff067230 */ /* 0x000fe40000004100 */
[----:B------:R-:W-:-:S02]  /*8ed0*/  HADD2.F32 R10, -RZ, R4.H0_H0 ;  /* 0x20000004ff0a7230 */ /* 0x000fc40000004100 */
[----:B------:R-:W-:Y:S01]  /*8ee0*/  HADD2.F32 R9, -RZ, R4.H1_H1 ;  /* 0x30000004ff097230 */ /* 0x000fe20000004100 */
[-C--:B------:R-:W-:Y:S01]  /*8ef0*/  FMUL.FTZ R3, R7, R6.reuse ;  /* 0x0000000607037220 */ /* 0x080fe20000410000 */
[----:B------:R-:W-:Y:S02]  /*8f00*/  HADD2.F32 R0, -RZ, R48.H0_H0 ;  /* 0x20000030ff007230 */ /* 0x000fe40000004100 */
[--C-:B------:R-:W-:Y:S02]  /*8f10*/  HADD2.F32 R14, -RZ, R5.reuse.H0_H0 ;  /* 0x20000005ff0e7230 */ /* 0x100fe40000004100 */
[----:B------:R-:W-:Y:S01]  /*8f20*/  HADD2.F32 R13, -RZ, R5.H1_H1 ;  /* 0x30000005ff0d7230 */ /* 0x000fe20000004100 */
[C---:B------:R-:W-:Y:S01]  /*8f30*/  FMUL.FTZ R5, R8.reuse, R6 ;  /* 0x0000000608057220 */ /* 0x040fe20000410000 */
[----:B------:R-:W-:Y:S01]  /*8f40*/  HADD2.F32 R4, -RZ, R70.H0_H0 ;  /* 0x20000046ff047230 */ /* 0x000fe20000004100 */
[----:B------:R-:W-:Y:S02]  /*8f50*/  FFMA.FTZ R8, R8, R18, -R3 ;  /* 0x0000001208087223 */ /* 0x000fe40000010803 */
[----:B------:R-:W-:-:S02]  /*8f60*/  FMUL.FTZ R6, R9, R0 ;  /* 0x0000000009067220 */ /* 0x000fc40000410000 */
[C---:B------:R-:W-:Y:S01]  /*8f70*/  FMUL.FTZ R3, R10.reuse, R0 ;  /* 0x000000000a037220 */ /* 0x040fe20000410000 */
[----:B------:R-:W-:Y:S01]  /*8f80*/  HADD2.F32 R0, -RZ, R48.H1_H1 ;  /* 0x30000030ff007230 */ /* 0x000fe20000004100 */
[----:B------:R-:W-:Y:S01]  /*8f90*/  FFMA.FTZ R7, R7, R18, R5 ;  /* 0x0000001207077223 */ /* 0x000fe20000010005 */
[----:B------:R-:W-:Y:S01]  /*8fa0*/  HADD2.F32 R5, -RZ, R15.H0_H0 ;  /* 0x2000000fff057230 */ /* 0x000fe20000004100 */
[-C--:B------:R-:W-:Y:S02]  /*8fb0*/  FFMA.FTZ R10, R10, R4.reuse, -R6 ;  /* 0x000000040a0a7223 */ /* 0x080fe40000010806 */
[----:B------:R-:W-:Y:S01]  /*8fc0*/  FFMA.FTZ R9, R9, R4, R3 ;  /* 0x0000000409097223 */ /* 0x000fe20000010003 */
[----:B------:R-:W-:Y:S01]  /*8fd0*/  HADD2.F32 R3, -RZ, R70.H1_H1 ;  /* 0x30000046ff037230 */ /* 0x000fe20000004100 */
[----:B------:R-:W-:Y:S01]  /*8fe0*/  FMUL.FTZ R4, R11, R0 ;  /* 0x000000000b047220 */ /* 0x000fe20000410000 */
[----:B------:R-:W-:Y:S01]  /*8ff0*/  F2FP.PACK_AB R7, R7, R8 ;  /* 0x000000080707723e */ /* 0x000fe200000000ff */
[----:B------:R-:W-:-:S02]  /*9000*/  FMUL.FTZ R0, R12, R0 ;  /* 0x000000000c007220 */ /* 0x000fc40000410000 */
[-C--:B------:R-:W-:Y:S02]  /*9010*/  FMUL.FTZ R6, R13, R5.reuse ;  /* 0x000000050d067220 */ /* 0x080fe40000410000 */
[----:B------:R-:W-:Y:S02]  /*9020*/  FMUL.FTZ R5, R14, R5 ;  /* 0x000000050e057220 */ /* 0x000fe40000410000 */
[-C--:B------:R-:W-:Y:S02]  /*9030*/  FFMA.FTZ R4, R12, R3.reuse, -R4 ;  /* 0x000000030c047223 */ /* 0x080fe40000010804 */
[----:B------:R-:W-:Y:S02]  /*9040*/  FFMA.FTZ R0, R11, R3, R0 ;  /* 0x000000030b007223 */ /* 0x000fe40000010000 */
[-C--:B------:R-:W-:Y:S02]  /*9050*/  FFMA.FTZ R3, R14, R17.reuse, -R6 ;  /* 0x000000110e037223 */ /* 0x080fe40000010806 */
[----:B------:R-:W-:Y:S01]  /*9060*/  FFMA.FTZ R5, R13, R17, R5 ;  /* 0x000000110d057223 */ /* 0x000fe20000010005 */
[----:B------:R-:W-:-:S02]  /*9070*/  F2FP.PACK_AB R6, R0, R4 ;  /* 0x000000040006723e */ /* 0x000fc400000000ff */
[----:B------:R-:W-:Y:S02]  /*9080*/  F2FP.PACK_AB R4, R9, R10 ;  /* 0x0000000a0904723e */ /* 0x000fe400000000ff */
[----:B------:R-:W-:-:S05]  /*9090*/  F2FP.PACK_AB R5, R5, R3 ;  /* 0x000000030505723e */ /* 0x000fca00000000ff */
[----:B------:R1:W-:Y:S02]  /*90a0*/  STS.128 [R24], R4 ;  /* 0x0000000418007388 */ /* 0x0003e40000000c00 */
.L_x_794:
[----:B------:R-:W-:Y:S05]  /*90b0*/  BSYNC B0 ;  /* 0x0000000000007941 */ /* 0x000fea0003800000 */
.L_x_793:
[----:B------:R-:W-:Y:S01]  /*90c0*/  IADD3 R0, R16, 0x8, RZ ;  /* 0x0000000810007810 */ /* 0x000fe20007ffe0ff */
[----:B------:R-:W-:Y:S03]  /*90d0*/  BSSY B0, `(.L_x_795) ;  /* 0x000002d000007945 */ /* 0x000fe60003800000 */
[----:B------:R-:W-:-:S13]  /*90e0*/  ISETP.GE.AND P0, PT, R0, c[0x0][0x27c], PT ;  /* 0x00009f0000007a0c */ /* 0x000fda0003f06270 */
[----:B------:R-:W-:Y:S05]  /*90f0*/  @P0 BRA `(.L_x_796) ;  /* 0x000002a000000947 */ /* 0x000fea0003800000 */
[----:B-1----:R-:W1:Y:S01]  /*9100*/  LDS.128 R4, [R25] ;  /* 0x0000000019047984 */ /* 0x002e620000000c00 */
[----:B------:R-:W-:Y:S02]  /*9110*/  SHF.R.U32.HI R0, RZ, 0x10, R23 ;  /* 0x00000010ff007819 */ /* 0x000fe40000011617 */
[----:B------:R-:W-:Y:S02]  /*9120*/  SHF.R.U32.HI R3, RZ, 0x10, R21 ;  /* 0x00000010ff037819 */ /* 0x000fe40000011615 */
[----:B------:R-:W-:Y:S02]  /*9130*/  SHF.R.U64 R15, R22, 0x10, R23 ;  /* 0x00000010160f7819 */ /* 0x000fe40000001217 */
[----:B------:R-:W-:Y:S01]  /*9140*/  SHF.R.U64 R17, R20, 0x10, R21 ;  /* 0x0000001014117819 */ /* 0x000fe20000001215 */
[----:B------:R-:W-:-:S04]  /*9150*/  HADD2.F32 R18, -RZ, R3.H0_H0 ;  /* 0x20000003ff127230 */ /* 0x000fc80000004100 */
[----:B------:R-:W-:Y:S02]  /*9160*/  HADD2.F32 R17, -RZ, R17.H0_H0 ;  /* 0x20000011ff117230 */ /* 0x000fe40000004100 */
[--C-:B-1----:R-:W-:Y:S02]  /*9170*/  HADD2.F32 R8, -RZ, R7.reuse.H0_H0 ;  /* 0x20000007ff087230 */ /* 0x102fe40000004100 */
[--C-:B------:R-:W-:Y:S02]  /*9180*/  HADD2.F32 R12, -RZ, R6.reuse.H0_H0 ;  /* 0x20000006ff0c7230 */ /* 0x100fe40000004100 */
[----:B------:R-:W-:Y:S02]  /*9190*/  HADD2.F32 R11, -RZ, R6.H1_H1 ;  /* 0x30000006ff0b7230 */ /* 0x000fe40000004100 */
[----:B------:R-:W-:Y:S02]  /*91a0*/  HADD2.F32 R7, -RZ, R7.H1_H1 ;  /* 0x30000007ff077230 */ /* 0x000fe40000004100 */
[----:B------:R-:W-:-:S02]  /*91b0*/  HADD2.F32 R6, -RZ, R0.H0_H0 ;  /* 0x20000000ff067230 */ /* 0x000fc40000004100 */
[--C-:B------:R-:W-:Y:S02]  /*91c0*/  HADD2.F32 R10, -RZ, R4.reuse.H0_H0 ;  /* 0x20000004ff0a7230 */ /* 0x100fe40000004100 */
[----:B------:R-:W-:Y:S01]  /*91d0*/  HADD2.F32 R9, -RZ, R4.H1_H1 ;  /* 0x30000004ff097230 */ /* 0x000fe20000004100 */
[-C--:B------:R-:W-:Y:S01]  /*91e0*/  FMUL.FTZ R3, R7, R6.reuse ;  /* 0x0000000607037220 */ /* 0x080fe20000410000 */
[----:B------:R-:W-:Y:S02]  /*91f0*/  HADD2.F32 R0, -RZ, R71.H0_H0 ;  /* 0x20000047ff007230 */ /* 0x000fe40000004100 */
[--C-:B------:R-:W-:Y:S02]  /*9200*/  HADD2.F32 R14, -RZ, R5.reuse.H0_H0 ;  /* 0x20000005ff0e7230 */ /* 0x100fe40000004100 */
[----:B------:R-:W-:Y:S01]  /*9210*/  HADD2.F32 R13, -RZ, R5.H1_H1 ;  /* 0x30000005ff0d7230 */ /* 0x000fe20000004100 */
[C---:B------:R-:W-:Y:S01]  /*9220*/  FMUL.FTZ R5, R8.reuse, R6 ;  /* 0x0000000608057220 */ /* 0x040fe20000410000 */
[----:B------:R-:W-:Y:S01]  /*9230*/  HADD2.F32 R4, -RZ, R72.H0_H0 ;  /* 0x20000048ff047230 */ /* 0x000fe20000004100 */
[----:B------:R-:W-:-:S02]  /*9240*/  FFMA.FTZ R8, R8, R18, -R3 ;  /* 0x0000001208087223 */ /* 0x000fc40000010803 */
[-C--:B------:R-:W-:Y:S02]  /*9250*/  FMUL.FTZ R6, R9, R0.reuse ;  /* 0x0000000009067220 */ /* 0x080fe40000410000 */
        /* <DEDUP_REMOVED lines=20> */
.L_x_796:
[----:B------:R-:W-:Y:S05]  /*93a0*/  BSYNC B0 ;  /* 0x0000000000007941 */ /* 0x000fea0003800000 */
.L_x_795:
[----:B------:R-:W-:Y:S01]  /*93b0*/  IADD3 R0, R16, 0x10, RZ ;  /* 0x0000001010007810 */ /* 0x000fe20007ffe0ff */
[----:B------:R-:W-:Y:S03]  /*93c0*/  BSSY B0, `(.L_x_797) ;  /* 0x000002d000007945 */ /* 0x000fe60003800000 */
[----:B------:R-:W-:-:S13]  /*93d0*/  ISETP.GE.AND P0, PT, R0, c[0x0][0x27c], PT ;  /* 0x00009f0000007a0c */ /* 0x000fda0003f06270 */
[----:B------:R-:W-:Y:S05]  /*93e0*/  @P0 BRA `(.L_x_798) ;  /* 0x000002a000000947 */ /* 0x000fea0003800000 */
[----:B-1----:R-:W1:Y:S01]  /*93f0*/  LDS.128 R4, [R24+0x2000] ;  /* 0x0020000018047984 */ /* 0x002e620000000c00 */
        /* <DEDUP_REMOVED lines=40> */
[----:B------:R1:W-:Y:S02]  /*9680*/  STS.128 [R24+0x2000], R4 ;  /* 0x0020000418007388 */ /* 0x0003e40000000c00 */
.L_x_798:
[----:B------:R-:W-:Y:S05]  /*9690*/  BSYNC B0 ;  /* 0x0000000000007941 */ /* 0x000fea0003800000 */
.L_x_797:
        /* <DEDUP_REMOVED lines=46> */
.L_x_800:
[----:B------:R-:W-:Y:S05]  /*9980*/  BSYNC B0 ;  /* 0x0000000000007941 */ /* 0x000fea0003800000 */
.L_x_799:
        /* <DEDUP_REMOVED lines=32> */
[----:B------:R-:W-:Y:S01]  /*9b90*/  HADD2.F32 R3, -RZ, R79.H0_H0 ;  /* 0x2000004fff037230 */ /* 0x000fe20000004100 */
        /* <DEDUP_REMOVED lines=13> */
.L_x_802:
[----:B------:R-:W-:Y:S05]  /*9c70*/  BSYNC B0 ;  /* 0x0000000000007941 */ /* 0x000fea0003800000 */
.L_x_801:
[----:B------:R-:W-:-:S04]  /*9c80*/  IADD3 R0, R16, 0x28, RZ ;  /* 0x0000002810007810 */ /* 0x000fc80007ffe0ff */
        /* <DEDUP_REMOVED lines=44> */
.L_x_792:
[----:B------:R-:W-:Y:S05]  /*9f50*/  BSYNC B1 ;  /* 0x0000000000017941 */ /* 0x000fea0003800000 */
.L_x_791:
[----:B------:R-:W-:-:S04]  /*9f60*/  IADD3 R0, R60, 0x40, RZ ;  /* 0x000000403c007810 */ /* 0x000fc80007ffe0ff */
[----:B------:R-:W-:-:S13]  /*9f70*/  ISETP.GE.AND P0, PT, R0, UR4, PT ;  /* 0x0000000400007c0c */ /* 0x000fda000bf06270 */
[----:B------:R-:W-:Y:S05]  /*9f80*/  @P0 BRA `(.L_x_803) ;  /* 0x00004ba000000947 */ /* 0x000fea0003800000 */
[----:B------:R-:W-:Y:S01]  /*9f90*/  ISETP.GE.AND P0, PT, R16, c[0x0][0x27c], PT ;  /* 0x00009f0010007a0c */ /* 0x000fe20003f06270 */
[----:B------:R-:W-:-:S12]  /*9fa0*/  BSSY B0, `(.L_x_804) ;  /* 0x000002c000007945 */ /* 0x000fd80003800000 */
        /* <DEDUP_REMOVED lines=20> */
[----:B------:R-:W-:Y:S01]  /*a0f0*/  HADD2.F32 R4, -RZ, R78.H1_H1 ;  /* 0x3000004eff047230 */ /* 0x000fe20000004100 */
        /* <DEDUP_REMOVED lines=22> */
.L_x_805:
[----:B------:R-:W-:Y:S05]  /*a260*/  BSYNC B0 ;  /* 0x0000000000007941 */ /* 0x000fea0003800000 */
.L_x_804:
        /* <DEDUP_REMOVED lines=46> */
.L_x_807:
[----:B------:R-:W-:Y:S05]  /*a550*/  BSYNC B0 ;  /* 0x0000000000007941 */ /* 0x000fea0003800000 */
.L_x_806:
        /* <DEDUP_REMOVED lines=46> */
.L_x_809:
[----:B------:R-:W-:Y:S05]  /*a840*/  BSYNC B0 ;  /* 0x0000000000007941 */ /* 0x000fea0003800000 */
.L_x_808:
        /* <DEDUP_REMOVED lines=46> */
.L_x_811:
[----:B------:R-:W-:Y:S05]  /*ab30*/  BSYNC B0 ;  /* 0x0000000000007941 */ /* 0x000fea0003800000 */
.L_x_810:
        /* <DEDUP_REMOVED lines=46> */
.L_x_813:
[----:B------:R-:W-:Y:S05]  /*ae20*/  BSYNC B0 ;  /* 0x0000000000007941 */ /* 0x000fea0003800000 */
.L_x_812:
        /* <DEDUP_REMOVED lines=8> */
[----:B------:R-:W-:Y:S02]  /*aeb0*/  HADD2.F32 R16, -RZ, R3.H0_H0 ;  /* 0x20000003ff107230 */ /* 0x000fe40000004100 */
[----:B-1----:R-:W-:-:S02]  /*aec0*/  HADD2.F32 R8, -RZ, R7.H0_H0 ;  /* 0x20000007ff087230 */ /* 0x002fc40000004100 */
[--C-:B------:R-:W-:Y:S02]  /*aed0*/  HADD2.F32 R12, -RZ, R6.reuse.H0_H0 ;  /* 0x20000006ff0c7230 */ /* 0x100fe40000004100 */
[----:B------:R-:W-:Y:S02]  /*aee0*/  HADD2.F32 R11, -RZ, R6.H1_H1 ;  /* 0x30000006ff0b7230 */ /* 0x000fe40000004100 */
[----:B------:R-:W-:Y:S02]  /*aef0*/  HADD2.F32 R7, -RZ, R7.H1_H1 ;  /* 0x30000007ff077230 */ /* 0x000fe40000004100 */
[----:B------:R-:W-:Y:S02]  /*af00*/  HADD2.F32 R6, -RZ, R0.H0_H0 ;  /* 0x20000000ff067230 */ /* 0x000fe40000004100 */
[--C-:B------:R-:W-:Y:S02]  /*af10*/  HADD2.F32 R10, -RZ, R4.reuse.H0_H0 ;  /* 0x20000004ff0a7230 */ /* 0x100fe40000004100 */
[----:B------:R-:W-:Y:S01]  /*af20*/  HADD2.F32 R9, -RZ, R4.H1_H1 ;  /* 0x30000004ff097230 */ /* 0x000fe20000004100 */
[----:B------:R-:W-:Y:S01]  /*af30*/  FMUL.FTZ R3, R7, R6 ;  /* 0x0000000607037220 */ /* 0x000fe20000410000 */
[----:B------:R-:W-:-:S02]  /*af40*/  HADD2.F32 R0, -RZ, R89.H0_H0 ;  /* 0x20000059ff007230 */ /* 0x000fc40000004100 */
[--C-:B------:R-:W-:Y:S01]  /*af50*/  HADD2.F32 R14, -RZ, R5.reuse.H0_H0 ;  /* 0x20000005ff0e7230 */ /* 0x100fe20000004100 */
[C---:B------:R-:W-:Y:S01]  /*af60*/  FFMA.FTZ R18, R8.reuse, R16, -R3 ;  /* 0x0000001008127223 */ /* 0x040fe20000010803 */
[----:B------:R-:W-:Y:S01]  /*af70*/  HADD2.F32 R13, -RZ, R5.H1_H1 ;  /* 0x30000005ff0d7230 */ /* 0x000fe20000004100 */
[----:B------:R-:W-:Y:S01]  /*af80*/  FMUL.FTZ R5, R8, R6 ;  /* 0x0000000608057220 */ /* 0x000fe20000410000 */
[----:B------:R-:W-:Y:S01]  /*af90*/  HADD2.F32 R4, -RZ, R90.H0_H0 ;  /* 0x2000005aff047230 */ /* 0x000fe20000004100 */
[-C--:B------:R-:W-:Y:S01]  /*afa0*/  FMUL.FTZ R6, R9, R0.reuse ;  /* 0x0000000009067220 */ /* 0x080fe20000410000 */
[----:B------:R-:W-:Y:S01]  /*afb0*/  HADD2.F32 R8, -RZ, R17.H0_H0 ;  /* 0x20000011ff087230 */ /* 0x000fe20000004100 */
[C---:B------:R-:W-:Y:S01]  /*afc0*/  FMUL.FTZ R3, R10.reuse, R0 ;  /* 0x000000000a037220 */ /* 0x040fe20000410000 */
[----:B------:R-:W-:Y:S01]  /*afd0*/  HADD2.F32 R0, -RZ, R89.H1_H1 ;  /* 0x30000059ff007230 */ /* 0x000fe20000004100 */
[----:B------:R-:W-:Y:S01]  /*afe0*/  FFMA.FTZ R7, R7, R16, R5 ;  /* 0x0000001007077223 */ /* 0x000fe20000010005 */
[----:B------:R-:W-:Y:S01]  /*aff0*/  HADD2.F32 R5, -RZ, R15.H0_H0 ;  /* 0x2000000fff057230 */ /* 0x000fe20000004100 */
[----:B------:R-:W-:-:S02]  /*b000*/  FFMA.FTZ R10, R10, R4, -R6 ;  /* 0x000000040a0a7223 */ /* 0x000fc40000010806 */
[----:B------:R-:W-:Y:S01]  /*b010*/  FFMA.FTZ R9, R9, R4, R3 ;  /* 0x0000000409097223 */ /* 0x000fe20000010003 */
[----:B------:R-:W-:Y:S01]  /*b020*/  HADD2.F32 R3, -RZ, R90.H1_H1 ;  /* 0x3000005aff037230 */ /* 0x000fe20000004100 */
[----:B------:R-:W-:Y:S01]  /*b030*/  FMUL.FTZ R4, R11, R0 ;  /* 0x000000000b047220 */ /* 0x000fe20000410000 */
[----:B------:R-:W-:Y:S01]  /*b040*/  F2FP.PACK_AB R7, R7, R18 ;  /* 0x000000120707723e */ /* 0x000fe200000000ff */
[----:B------:R-:W-:Y:S02]  /*b050*/  FMUL.FTZ R0, R12, R0 ;  /* 0x000000000c007220 */ /* 0x000fe40000410000 */
[-C--:B------:R-:W-:Y:S02]  /*b060*/  FMUL.FTZ R6, R13, R5.reuse ;  /* 0x000000050d067220 */ /* 0x080fe40000410000 */
[----:B------:R-:W-:Y:S02]  /*b070*/  FMUL.FTZ R5, R14, R5 ;  /* 0x000000050e057220 */ /* 0x000fe40000410000 */
[----:B------:R-:W-:-:S02]  /*b080*/  FFMA.FTZ R4, R12, R3, -R4 ;  /* 0x000000030c047223 */ /* 0x000fc40000010804 */
[----:B------:R-:W-:Y:S02]  /*b090*/  FFMA.FTZ R0, R11, R3, R0 ;  /* 0x000000030b007223 */ /* 0x000fe40000010000 */
[-C--:B------:R-:W-:Y:S02]  /*b0a0*/  FFMA.FTZ R3, R14, R8.reuse, -R6 ;  /* 0x000000080e037223 */ /* 0x080fe40000010806 */
[----:B------:R-:W-:Y:S01]  /*b0b0*/  FFMA.FTZ R5, R13, R8, R5 ;  /* 0x000000080d057223 */ /* 0x000fe20000010005 */
[----:B------:R-:W-:Y:S02]  /*b0c0*/  F2FP.PACK_AB R6, R0, R4 ;  /* 0x000000040006723e */ /* 0x000fe400000000ff */
[----:B------:R-:W-:Y:S02]  /*b0d0*/  F2FP.PACK_AB R4, R9, R10 ;  /* 0x0000000a0904723e */ /* 0x000fe400000000ff */
[----:B------:R-:W-:-:S05]  /*b0e0*/  F2FP.PACK_AB R5, R5, R3 ;  /* 0x000000030505723e */ /* 0x000fca00000000ff */
[----:B------:R1:W-:Y:S01]  /*b0f0*/  STS.128 [R25+0x5000], R4 ;  /* 0x0050000419007388 */ /* 0x0003e20000000c00 */
[----:B------:R-:W-:Y:S05]  /*b100*/  BRA `(.L_x_803) ;  /* 0x00003a2000007947 */ /* 0x000fea0003800000 */
.L_x_786:
[----:B------:R-:W-:Y:S01]  /*b110*/  PLOP3.LUT P1, PT, PT, PT, UP2, 0x80, 0x0 ;  /* 0x000000000000781c */ /* 0x000fe20003f2f028 */
[----:B------:R-:W-:Y:S01]  /*b120*/  IMAD.MOV.U32 R6, RZ, RZ, R10 ;  /* 0x000000ffff067224 */ /* 0x000fe200078e000a */
[----:B------:R-:W-:Y:S01]  /*b130*/  PLOP3.LUT P0, PT, PT, PT, UP2, 0x80, 0x0 ;  /* 0x000000000000781c */ /* 0x000fe20003f0f028 */
[----:B------:R-:W-:Y:S01]  /*b140*/  IMAD.MOV.U32 R4, RZ, RZ, R8 ;  /* 0x000000ffff047224 */ /* 0x000fe200078e0008 */
        /* <DEDUP_REMOVED lines=15> */
[----:B------:R-:W-:-:S03]  /*b240*/  CS2R R16, SRZ ;  /* 0x0000000000107805 */ /* 0x000fc6000001ff00 */
        /* <DEDUP_REMOVED lines=8> */
[----:B------:R-:W-:-:S03]  /*b2d0*/  IMAD R0, R0, c[0x0][0x294], R8 ;  /* 0x0000a50000007a24 */ /* 0x000fc600078e0208 */
[----:B------:R-:W-:Y:S01]  /*b2e0*/  IADD3 R3, R7, R3, RZ ;  /* 0x0000000307037210 */ /* 0x000fe20007ffe0ff */
[----:B------:R-:W-:-:S03]  /*b2f0*/  IMAD.IADD R0, R5, 0x1, R0 ;  /* 0x0000000105007824 */ /* 0x000fc600078e0200 */
        /* <DEDUP_REMOVED lines=15> */
[----:B--2-4-:R-:W-:-:S04]  /*b3f0*/  @!P0 IMAD.WIDE R10, R61, 0x2, R6 ;  /* 0x000000023d0a8825 */ /* 0x014fc800078e0206 */
[----:B-1-3--:R-:W-:Y:S01]  /*b400*/  @!P0 IMAD.WIDE R8, R61, 0x2, R4 ;  /* 0x000000023d088825 */ /* 0x00afe200078e0204 */
        /* <DEDUP_REMOVED lines=12> */
[----:B------:R-:W-:-:S04]  /*b4d0*/  @!P1 SHF.R.S32.HI R3, RZ, 0x1f, R12 ;  /* 0x0000001fff039819 */ /* 0x000fc8000001140c */
[----:B------:R-:W-:Y:S02]  /*b4e0*/  @!P0 SHF.R.S32.HI R0, RZ, 0x1f, R13 ;  /* 0x0000001fff008819 */ /* 0x000fe4000001140d */
[----:B--2---:R-:W-:Y:S02]  /*b4f0*/  @!P1 LEA.HI R8, R3, R12, RZ, 0x3 ;  /* 0x0000000c03089211 */ /* 0x004fe400078f18ff */
[----:B------:R-:W-:Y:S02]  /*b500*/  @!P0 LEA.HI R3, R0, R13, RZ, 0x3 ;  /* 0x0000000d00038211 */ /* 0x000fe400078f18ff */
[----:B------:R-:W-:Y:S02]  /*b510*/  @!P1 LOP3.LUT R0, R8, 0xfffffff8, RZ, 0xc0, !PT ;  /* 0xfffffff808009812 */ /* 0x000fe400078ec0ff */
[----:B------:R-:W-:-:S03]  /*b520*/  @!P0 LOP3.LUT R3, R3, 0xfffffff8, RZ, 0xc0, !PT ;  /* 0xfffffff803038812 */ /* 0x000fc600078ec0ff */
[----:B-1----:R-:W-:-:S04]  /*b530*/  @!P1 IMAD.WIDE R10, R0, 0x2, R6 ;  /* 0x00000002000a9825 */ /* 0x002fc800078e0206 */
[C---:B------:R-:W-:Y:S01]  /*b540*/  @!P0 IMAD.WIDE R8, R3.reuse, 0x2, R6 ;  /* 0x0000000203088825 */ /* 0x040fe200078e0206 */
[----:B------:R1:W5:Y:S03]  /*b550*/  @!P1 LD.E.128 R36, [R10.64] ;  /* 0x000000140a249980 */ /* 0x000366000c101d00 */
[--C-:B------:R-:W-:Y:S01]  /*b560*/  @!P1 IMAD.WIDE R6, R0, 0x2, R4.reuse ;  /* 0x0000000200069825 */ /* 0x100fe200078e0204 */
[----:B------:R1:W5:Y:S03]  /*b570*/  @!P0 LD.E.128 R52, [R8.64] ;  /* 0x0000001408348980 */ /* 0x000366000c101d00 */
[----:B------:R-:W-:Y:S01]  /*b580*/  @!P0 IMAD.WIDE R4, R3, 0x2, R4 ;  /* 0x0000000203048825 */ /* 0x000fe200078e0204 */
[----:B------:R1:W5:Y:S04]  /*b590*/  @!P1 LD.E.128 R40, [R6.64] ;  /* 0x0000001406289980 */ /* 0x000368000c101d00 */
[----:B------:R1:W5:Y:S02]  /*b5a0*/  @!P0 LD.E.128 R56, [R4.64] ;  /* 0x0000001404388980 */ /* 0x000364000c101d00 */
.L_x_815:
[----:B------:R-:W-:Y:S05]  /*b5b0*/  BSYNC B0 ;  /* 0x0000000000007941 */ /* 0x000fea0003800000 */
.L_x_814:
[----:B------:R-:W-:Y:S01]  /*b5c0*/  IADD3 R3, R24, 0x40, RZ ;  /* 0x0000004018037810 */ /* 0x000fe20007ffe0ff */
[----:B-----5:R-:W-:Y:S01]  /*b5d0*/  IMAD.MOV.U32 R0, RZ, RZ, R54 ;  /* 0x000000ffff007224 */ /* 0x020fe200078e0036 */
[----:B-1--4-:R-:W1:Y:S01]  /*b5e0*/  SHFL.IDX PT, R7, R15, 0x1, 0x1e1f ;  /* 0x003e1f000f077f89 */ /* 0x012e6200000e0000 */
[----:B------:R-:W-:Y:S01]  /*b5f0*/  IMAD.MOV.U32 R5, RZ, RZ, R55 ;  /* 0x000000ffff057224 */ /* 0x000fe200078e0037 */
        /* <DEDUP_REMOVED lines=9> */
[----:B---3--:R-:W-:Y:S01]  /*b690*/  IMAD.MOV.U32 R4, RZ, RZ, R52 ;  /* 0x000000ffff047224 */ /* 0x008fe200078e0034 */
        /* <DEDUP_REMOVED lines=48> */
[----:B----4-:R-:W-:Y:S01]  /*b9a0*/  PRMT R26, R8, 0x5410, R0 ;  /* 0x00005410081a7816 */ /* 0x010fe20000000000 */
[----:B------:R-:W-:Y:S05]  /*b9b0*/  @P0 BRA `(.L_x_817) ;  /* 0x0000023000000947 */ /* 0x000fea0003800000 */
[C---:B-123--:R-:W-:Y:S01]  /*b9c0*/  ISETP.GE.AND P0, PT, R61.reuse, c[0x0][0x27c], PT ;  /* 0x00009f003d007a0c */ /* 0x04efe20003f06270 */
        /* <DEDUP_REMOVED lines=34> */
.L_x_817:
[----:B-123--:R-:W-:Y:S05]  /*bbf0*/  BSYNC B0 ;  /* 0x0000000000007941 */ /* 0x00efea0003800000 */
.L_x_816:
[----:B-----5:R-:W-:Y:S01]  /*bc00*/  IMAD.MOV.U32 R0, RZ, RZ, R86 ;  /* 0x000000ffff007224 */ /* 0x020fe200078e0056 */
[----:B------:R-:W-:Y:S01]  /*bc10*/  UIADD3 UR4, -UR12, UR7, URZ ;  /* 0x000000070c047290 */ /* 0x000fe2000fffe13f */
[----:B------:R-:W-:Y:S01]  /*bc20*/  IMAD.MOV.U32 R4, RZ, RZ, R84 ;  /* 0x000000ffff047224 */ /* 0x000fe200078e0054 */
[----:B------:R-:W-:-:S04]  /*bc30*/  DEPBAR.LE SB0, 0x1 ;  /* 0x000080400000791a */ /* 0x000fc80000000000 */
[----:B------:R-:W-:Y:S01]  /*bc40*/  IMAD.MOV.U32 R5, RZ, RZ, R87 ;  /* 0x000000ffff057224 */ /* 0x000fe200078e0057 */
[----:B------:R-:W-:Y:S01]  /*bc50*/  PRMT R111, R4, 0x5410, R0 ;  /* 0x00005410046f7816 */ /* 0x000fe20000000000 */
[----:B------:R-:W-:Y:S01]  /*bc60*/  IMAD.MOV.U32 R3, RZ, RZ, R85 ;  /* 0x000000ffff037224 */ /* 0x000fe200078e0055 */
[----:B------:R-:W-:Y:S01]  /*bc70*/  UISETP.LT.AND UP0, UPT, UR4, 0x80, UPT ;  /* 0x000000800400788c */ /* 0x000fe2000bf01270 */
        /* <DEDUP_REMOVED lines=8> */
[----:B------:R-:W-:Y:S01]  /*bd00*/  USEL UR4, UR4, 0x80, UP0 ;  /* 0x0000008004047887 */ /* 0x000fe20008000000 */
        /* <DEDUP_REMOVED lines=15> */
[----:B------:R-:W-:Y:S01]  /*be00*/  BSSY B1, `(.L_x_818) ;  /* 0x000016d000017945 */ /* 0x000fe20003800000 */
[----:B------:R-:W-:Y:S01]  /*be10*/  MOV R4, R80 ;  /* 0x0000005000047202 */ /* 0x000fe20000000f00 */
[----:B------:R-:W-:Y:S01]  /*be20*/  BAR.SYNC.DEFER_BLOCKING 0x0 ;  /* 0x0000000000007b1d */ /* 0x000fe20000010000 */
[----:B------:R-:W-:-:S02]  /*be30*/  ISETP.GE.AND P0, PT, R60, UR4, PT ;  /* 0x000000043c007c0c */ /* 0x000fc4000bf06270 */
        /* <DEDUP_REMOVED lines=13> */
[----:B------:R-:W-:-:S04]  /*bf10*/  PRMT R97, R97, 0x5410, R3 ;  /* 0x0000541061617816 */ /* 0x000fc80000000003 */
        /* <DEDUP_REMOVED lines=31> */
[----:B------:R-:W-:Y:S01]  /*c110*/  SHF.R.U32.HI R15, RZ, 0x10, R23 ;  /* 0x00000010ff0f7819 */ /* 0x000fe20000011617 */
[----:B------:R-:W-:Y:S01]  /*c120*/  HADD2.F32 R47, -RZ, R47.H0_H0 ;  /* 0x2000002fff2f7230 */ /* 0x000fe20000004100 */
[--C-:B------:R-:W-:Y:S01]  /*c130*/  SHF.R.U64 R45, R18, 0x10, R19.reuse ;  /* 0x00000010122d7819 */ /* 0x100fe20000001213 */
[----:B------:R-:W2:Y:S01]  /*c140*/  LDS.128 R8, [R33+0x6100] ;  /* 0x0061000021087984 */ /* 0x000ea20000000c00 */
[----:B------:R-:W-:Y:S01]  /*c150*/  SHF.R.U32.HI R3, RZ, 0x10, R19 ;  /* 0x00000010ff037819 */ /* 0x000fe20000011613 */
[----:B------:R-:W-:Y:S01]  /*c160*/  HADD2.F32 R51, -RZ, R15.H0_H0 ;  /* 0x2000000fff337230 */ /* 0x000fe20000004100 */
[----:B------:R-:W-:-:S02]  /*c170*/  SHF.R.U64 R46, R20, 0x10, R21 ;  /* 0x00000010142e7819 */ /* 0x000fc40000001215 */
[----:B------:R-:W-:Y:S02]  /*c180*/  SHF.R.U32.HI R27, RZ, 0x10, R21 ;  /* 0x00000010ff1b7819 */ /* 0x000fe40000011615 */
[--C-:B------:R-:W-:Y:S01]  /*c190*/  SHF.R.U64 R28, R16, 0x10, R17.reuse ;  /* 0x00000010101c7819 */ /* 0x100fe20000001211 */
[----:B------:R-:W-:Y:S01]  /*c1a0*/  HADD2.F32 R16, -RZ, R3.H0_H0 ;  /* 0x20000003ff107230 */ /* 0x000fe20000004100 */
[----:B------:R-:W-:Y:S01]  /*c1b0*/  SHF.R.U32.HI R14, RZ, 0x10, R17 ;  /* 0x00000010ff0e7819 */ /* 0x000fe20000011611 */
[----:B------:R-:W-:Y:S02]  /*c1c0*/  HADD2.F32 R3, -RZ, R26.H1_H1 ;  /* 0x3000001aff037230 */ /* 0x000fe40000004100 */
[----:B------:R-:W-:Y:S02]  /*c1d0*/  HADD2.F32 R46, -RZ, R46.H0_H0 ;  /* 0x2000002eff2e7230 */ /* 0x000fe40000004100 */
[----:B------:R-:W-:Y:S02]  /*c1e0*/  HADD2.F32 R14, -RZ, R14.H0_H0 ;  /* 0x2000000eff0e7230 */ /* 0x000fe40000004100 */
[----:B-1----:R-:W-:-:S02]  /*c1f0*/  HADD2.F32 R19, -RZ, R7.H0_H0 ;  /* 0x20000007ff137230 */ /* 0x002fc40000004100 */
[--C-:B------:R-:W-:Y:S02]  /*c200*/  HADD2.F32 R21, -RZ, R5.reuse.H0_H0 ;  /* 0x20000005ff157230 */ /* 0x100fe40000004100 */
[----:B------:R-:W-:Y:S02]  /*c210*/  HADD2.F32 R20, -RZ, R5.H1_H1 ;  /* 0x30000005ff147230 */ /* 0x000fe40000004100 */
[--C-:B------:R-:W-:Y:S02]  /*c220*/  HADD2.F32 R23, -RZ, R4.reuse.H0_H0 ;  /* 0x20000004ff177230 */ /* 0x100fe40000004100 */
[----:B------:R-:W-:Y:S02]  /*c230*/  HADD2.F32 R25, -RZ, R4.H1_H1 ;  /* 0x30000004ff197230 */ /* 0x000fe40000004100 */
[--C-:B--2---:R-:W-:Y:S02]  /*c240*/  HADD2.F32 R5, -RZ, R11.reuse.H0_H0 ;  /* 0x2000000bff057230 */ /* 0x104fe40000004100 */
[----:B------:R-:W-:-:S02]  /*c250*/  HADD2.F32 R4, -RZ, R11.H1_H1 ;  /* 0x3000000bff047230 */ /* 0x000fc40000004100 */
[--C-:B------:R-:W-:Y:S01]  /*c260*/  HADD2.F32 R11, -RZ, R8.reuse.H0_H0 ;  /* 0x20000008ff0b7230 */ /* 0x100fe20000004100 */
[-C--:B------:R-:W-:Y:S01]  /*c270*/  FMUL.FTZ R31, R5, R0.reuse ;  /* 0x00000000051f7220 */ /* 0x080fe20000410000 */
[----:B------:R-:W-:Y:S02]  /*c280*/  HADD2.F32 R13, -RZ, R8.H1_H1 ;  /* 0x30000008ff0d7230 */ /* 0x000fe40000004100 */
[--C-:B------:R-:W-:Y:S02]  /*c290*/  HADD2.F32 R8, -RZ, R10.reuse.H0_H0 ;  /* 0x2000000aff087230 */ /* 0x100fe40000004100 */
[----:B------:R-:W-:Y:S02]  /*c2a0*/  HADD2.F32 R12, -RZ, R10.H1_H1 ;  /* 0x3000000aff0c7230 */ /* 0x000fe40000004100 */
[----:B------:R-:W-:Y:S01]  /*c2b0*/  HADD2.F32 R18, -RZ, R7.H1_H1 ;  /* 0x30000007ff127230 */ /* 0x000fe20000004100 */
[----:B------:R-:W-:Y:S01]  /*c2c0*/  FMUL.FTZ R7, R19, R0 ;  /* 0x0000000013077220 */ /* 0x000fe20000410000 */
[----:B------:R-:W-:-:S02]  /*c2d0*/  HADD2.F32 R10, -RZ, R29.H1_H1 ;  /* 0x3000001dff0a7230 */ /* 0x000fc40000004100 */
[--C-:B------:R-:W-:Y:S01]  /*c2e0*/  HADD2.F32 R22, -RZ, R6.reuse.H0_H0 ;  /* 0x20000006ff167230 */ /* 0x100fe20000004100 */
[----:B------:R-:W-:Y:S01]  /*c2f0*/  FMUL.FTZ R0, R18, R16 ;  /* 0x0000001012007220 */ /* 0x000fe20000410000 */
[----:B------:R-:W-:Y:S01]  /*c300*/  HADD2.F32 R24, -RZ, R6.H1_H1 ;  /* 0x30000006ff187230 */ /* 0x000fe20000004100 */
[----:B------:R-:W-:Y:S01]  /*c310*/  FFMA.FTZ R44, R5, R10, R7 ;  /* 0x0000000a052c7223 */ /* 0x000fe20000010007 */
[--C-:B------:R-:W-:Y:S01]  /*c320*/  HADD2.F32 R6, -RZ, R9.reuse.H0_H0 ;  /* 0x20000009ff067230 */ /* 0x100fe20000004100 */
[-C--:B------:R-:W-:Y:S01]  /*c330*/  FMUL.FTZ R5, R21, R3.reuse ;  /* 0x0000000315057220 */ /* 0x080fe20000410000 */
[----:B------:R-:W-:Y:S01]  /*c340*/  HADD2.F32 R7, -RZ, R30.H0_H0 ;  /* 0x2000001eff077230 */ /* 0x000fe20000004100 */
[----:B------:R-:W-:Y:S01]  /*c350*/  FMUL.FTZ R30, R4, R16 ;  /* 0x00000010041e7220 */ /* 0x000fe20000410000 */
[----:B------:R-:W-:Y:S01]  /*c360*/  HADD2.F32 R9, -RZ, R9.H1_H1 ;  /* 0x30000009ff097230 */ /* 0x000fe20000004100 */
[C---:B------:R-:W-:Y:S01]  /*c370*/  FMUL.FTZ R26, R6.reuse, R3 ;  /* 0x00000003061a7220 */ /* 0x040fe20000410000 */
[----:B------:R-:W-:Y:S01]  /*c380*/  HADD2.F32 R3, -RZ, R29.H0_H0 ;  /* 0x2000001dff037230 */ /* 0x000fe20000004100 */
[----:B------:R-:W-:Y:S01]  /*c390*/  FFMA.FTZ R32, R6, R7, R5 ;  /* 0x0000000706207223 */ /* 0x000fe20000010005 */
[----:B------:R-:W-:Y:S01]  /*c3a0*/  HADD2.F32 R6, -RZ, R50.H0_H0 ;  /* 0x20000032ff067230 */ /* 0x000fe20000004100 */
[----:B------:R-:W-:Y:S01]  /*c3b0*/  FFMA.FTZ R34, R4, R51, R0 ;  /* 0x0000003304227223 */ /* 0x000fe20000010000 */
[----:B------:R-:W-:Y:S01]  /*c3c0*/  HADD2.F32 R50, -RZ, R27.H0_H0 ;  /* 0x2000001bff327230 */ /* 0x000fe20000004100 */
[----:B------:R-:W-:Y:S01]  /*c3d0*/  FMUL.FTZ R5, R23, R3 ;  /* 0x0000000317057220 */ /* 0x000fe20000410000 */
[----:B------:R-:W-:Y:S01]  /*c3e0*/  HADD2.F32 R0, -RZ, R62.H0_H0 ;  /* 0x2000003eff007230 */ /* 0x000fe20000004100 */
[----:B------:R-:W-:-:S02]  /*c3f0*/  FMUL.FTZ R4, R20, R14 ;  /* 0x0000000e14047220 */ /* 0x000fc40000410000 */
[----:B------:R-:W-:Y:S01]  /*c400*/  FFMA.FTZ R27, R11, R6, R5 ;  /* 0x000000060b1b7223 */ /* 0x000fe20000010005 */
[----:B------:R-:W-:Y:S01]  /*c410*/  HADD2.F32 R5, -RZ, R28.H0_H0 ;  /* 0x2000001cff057230 */ /* 0x000fe20000004100 */
[C---:B------:R-:W-:Y:S01]  /*c420*/  FFMA.FTZ R29, R9.reuse, R50, R4 ;  /* 0x00000032091d7223 */ /* 0x040fe20000010004 */
[----:B------:R-:W-:Y:S01]  /*c430*/  HADD2.F32 R4, -RZ, R62.H1_H1 ;  /* 0x3000003eff047230 */ /* 0x000fe20000004100 */
[----:B------:R-:W-:Y:S01]  /*c440*/  FMUL.FTZ R17, R9, R14 ;  /* 0x0000000e09117220 */ /* 0x000fe20000410000 */
[----:B------:R-:W-:Y:S01]  /*c450*/  HADD2.F32 R9, -RZ, R45.H0_H0 ;  /* 0x2000002dff097230 */ /* 0x000fe20000004100 */
[----:B------:R-:W-:Y:S02]  /*c460*/  FMUL.FTZ R15, R11, R3 ;  /* 0x000000030b0f7220 */ /* 0x000fe40000410000 */
[-C--:B------:R-:W-:Y:S02]  /*c470*/  FMUL.FTZ R3, R22, R0.reuse ;  /* 0x0000000016037220 */ /* 0x080fe40000410000 */
[----:B------:R-:W-:-:S02]  /*c480*/  FMUL.FTZ R14, R8, R0 ;  /* 0x00000000080e7220 */ /* 0x000fc40000410000 */
[----:B------:R-:W-:Y:S02]  /*c490*/  FMUL.FTZ R0, R25, R5 ;  /* 0x0000000519007220 */ /* 0x000fe40000410000 */
[----:B------:R-:W-:Y:S02]  /*c4a0*/  FFMA.FTZ R28, R8, R4, R3 ;  /* 0x00000004081c7223 */ /* 0x000fe40000010003 */
[----:B------:R-:W-:Y:S02]  /*c4b0*/  FMUL.FTZ R3, R24, R9 ;  /* 0x0000000918037220 */ /* 0x000fe40000410000 */
[C---:B------:R-:W-:Y:S02]  /*c4c0*/  FMUL.FTZ R5, R13.reuse, R5 ;  /* 0x000000050d057220 */ /* 0x040fe40000410000 */
[----:B------:R-:W-:Y:S02]  /*c4d0*/  FFMA.FTZ R13, R13, R46, R0 ;  /* 0x0000002e0d0d7223 */ /* 0x000fe40000010000 */
[----:B------:R-:W-:-:S02]  /*c4e0*/  FMUL.FTZ R0, R12, R9 ;  /* 0x000000090c007220 */ /* 0x000fc40000410000 */
[----:B------:R-:W-:Y:S02]  /*c4f0*/  FFMA.FTZ R16, R12, R47, R3 ;  /* 0x0000002f0c107223 */ /* 0x000fe40000010003 */
[----:B------:R-:W-:Y:S02]  /*c500*/  FFMA.FTZ R8, R19, R10, -R31 ;  /* 0x0000000a13087223 */ /* 0x000fe4000001081f */
[----:B------:R-:W-:Y:S02]  /*c510*/  FFMA.FTZ R11, R18, R51, -R30 ;  /* 0x00000033120b7223 */ /* 0x000fe4000001081e */
[----:B------:R-:W-:Y:S01]  /*c520*/  FFMA.FTZ R10, R21, R7, -R26 ;  /* 0x00000007150a7223 */ /* 0x000fe2000001081a */
[----:B------:R-:W-:Y:S01]  /*c530*/  F2FP.PACK_AB R7, R34, R44 ;  /* 0x0000002c2207723e */ /* 0x000fe200000000ff */
[----:B------:R-:W-:Y:S01]  /*c540*/  FFMA.FTZ R9, R20, R50, -R17 ;  /* 0x0000003214097223 */ /* 0x000fe20000010811 */
[----:B------:R-:W-:Y:S01]  /*c550*/  F2FP.PACK_AB R11, R11, R8 ;  /* 0x000000080b0b723e */ /* 0x000fe200000000ff */
[----:B------:R-:W-:-:S02]  /*c560*/  FFMA.FTZ R12, R23, R6, -R15 ;  /* 0x00000006170c7223 */ /* 0x000fc4000001080f */
[----:B------:R-:W-:Y:S01]  /*c570*/  FFMA.FTZ R6, R22, R4, -R14 ;  /* 0x0000000416067223 */ /* 0x000fe2000001080e */
[----:B------:R-:W-:Y:S01]  /*c580*/  F2FP.PACK_AB R9, R9, R10 ;  /* 0x0000000a0909723e */ /* 0x000fe200000000ff */
[----:B------:R-:W-:Y:S01]  /*c590*/  FFMA.FTZ R3, R25, R46, -R5 ;  /* 0x0000002e19037223 */ /* 0x000fe20000010805 */
[----:B------:R-:W-:Y:S01]  /*c5a0*/  F2FP.PACK_AB R5, R29, R32 ;  /* 0x000000201d05723e */ /* 0x000fe200000000ff */
[----:B------:R-:W-:Y:S01]  /*c5b0*/  FFMA.FTZ R0, R24, R47, -R0 ;  /* 0x0000002f18007223 */ /* 0x000fe20000010800 */
[----:B------:R-:W-:Y:S02]  /*c5c0*/  F2FP.PACK_AB R4, R13, R27 ;  /* 0x0000001b0d04723e */ /* 0x000fe400000000ff */
[----:B------:R-:W-:Y:S02]  /*c5d0*/  F2FP.PACK_AB R8, R3, R12 ;  /* 0x0000000c0308723e */ /* 0x000fe400000000ff */
[----:B------:R-:W-:Y:S02]  /*c5e0*/  F2FP.PACK_AB R10, R0, R6 ;  /* 0x00000006000a723e */ /* 0x000fe400000000ff */
[----:B------:R-:W-:-:S03]  /*c5f0*/  F2FP.PACK_AB R6, R16, R28 ;  /* 0x0000001c1006723e */ /* 0x000fc600000000ff */
[----:B------:R1:W-:Y:S04]  /*c600*/  STS.128 [R35+0x6100], R8 ;  /* 0x0061000823007388 */ /* 0x0003e80000000c00 */
[----:B------:R1:W-:Y:S02]  /*c610*/  STS.128 [R33+0x6100], R4 ;  /* 0x0061000421007388 */ /* 0x0003e40000000c00 */
.L_x_821:
[----:B------:R-:W-:Y:S05]  /*c620*/  BSYNC B0 ;  /* 0x0000000000007941 */ /* 0x000fea0003800000 */
.L_x_820:
[----:B------:R-:W-:Y:S01]  /*c630*/  IADD3 R0, R61, 0x10, RZ ;  /* 0x000000103d007810 */ /* 0x000fe20007ffe0ff */
[----:B------:R-:W-:Y:S03]  /*c640*/  BSSY B0, `(.L_x_822) ;  /* 0x0000074000007945 */ /* 0x000fe60003800000 */
[----:B------:R-:W-:-:S13]  /*c650*/  ISETP.GE.AND P0, PT, R0, c[0x0][0x27c], PT ;  /* 0x00009f0000007a0c */ /* 0x000fda0003f06270 */
[----:B------:R-:W-:Y:S05]  /*c660*/  @P0 BRA `(.L_x_823) ;  /* 0x0000071000000947 */ /* 0x000fea0003800000 */
[----:B-1----:R-:W-:Y:S01]  /*c670*/  SHF.R.S32.HI R6, RZ, 0x1f, R0 ;  /* 0x0000001fff067819 */ /* 0x002fe20000011400 */
[----:B------:R-:W-:Y:S01]  /*c680*/  IMAD.SHL.U32 R7, R49, 0x40, RZ ;  /* 0x0000004031077824 */ /* 0x000fe200078e00ff */
[----:B------:R-:W-:Y:S01]  /*c690*/  LEA.HI R5, R60, R60, RZ, 0x1 ;  /* 0x0000003c3c057211 */ /* 0x000fe200078f08ff */
[----:B------:R-:W-:Y:S01]  /*c6a0*/  IMAD.MOV.U32 R8, RZ, RZ, c[0x0][0x27c] ;  /* 0x00009f00ff087624 */ /* 0x000fe200078e00ff */
        /* <DEDUP_REMOVED lines=9> */
[----:B------:R-:W-:Y:S02]  /*c740*/  LEA R4, R93, R5, 0x3 ;  /* 0x000000055d047211 */ /* 0x000fe400078e18ff */
[----:B------:R-:W-:-:S02]  /*c750*/  SHF.R.S32.HI R5, RZ, 0x1f, R3 ;  /* 0x0000001fff057819 */ /* 0x000fc40000011403 */
[----:B------:R-:W-:Y:S01]  /*c760*/  SHF.R.U32.HI R10, RZ, 0x3, R0 ;  /* 0x00000003ff0a7819 */ /* 0x000fe20000011600 */
[----:B------:R-:W-:Y:S01]  /*c770*/  IMAD.SHL.U32 R9, R4, 0x20, RZ ;  /* 0x0000002004097824 */ /* 0x000fe200078e00ff */
[----:B------:R-:W-:Y:S02]  /*c780*/  SHF.L.U32 R4, R3, 0x3, RZ ;  /* 0x0000000303047819 */ /* 0x000fe400000006ff */
[----:B------:R-:W-:Y:S02]  /*c790*/  LEA.HI R3, R5, R3, RZ, 0x2 ;  /* 0x0000000305037211 */ /* 0x000fe400078f10ff */
[----:B------:R-:W-:Y:S02]  /*c7a0*/  LOP3.LUT R4, R0, 0x18, R4, 0xf8, !PT ;  /* 0x0000001800047812 */ /* 0x000fe400078ef804 */
[----:B------:R-:W-:Y:S01]  /*c7b0*/  LOP3.LUT R8, R6, 0x7ffff000, RZ, 0xc0, !PT ;  /* 0x7ffff00006087812 */ /* 0x000fe200078ec0ff */
[----:B------:R-:W-:Y:S01]  /*c7c0*/  IMAD.SHL.U32 R0, R3, 0x400, RZ ;  /* 0x0000040003007824 */ /* 0x000fe200078e00ff */
[----:B------:R-:W-:-:S02]  /*c7d0*/  LOP3.LUT R6, R7, R10, RZ, 0x3c, !PT ;  /* 0x0000000a07067212 */ /* 0x000fc400078e3cff */
[----:B------:R-:W-:Y:S02]  /*c7e0*/  LOP3.LUT R3, R4, R10, RZ, 0x3c, !PT ;  /* 0x0000000a04037212 */ /* 0x000fe400078e3cff */
[----:B------:R-:W-:Y:S02]  /*c7f0*/  LOP3.LUT R0, R0, 0x7ffff000, RZ, 0xc0, !PT ;  /* 0x7ffff00000007812 */ /* 0x000fe400078ec0ff */
[--C-:B------:R-:W-:Y:S02]  /*c800*/  IADD3 R5, R6, R8, R9.reuse ;  /* 0x0000000806057210 */ /* 0x100fe40007ffe009 */
[----:B------:R-:W-:Y:S01]  /*c810*/  IADD3 R0, R3, R0, R9 ;  /* 0x0000000003007210 */ /* 0x000fe20007ffe009 */
[----:B------:R-:W-:Y:S01]  /*c820*/  HADD2.F32 R3, -RZ, R63.H0_H0 ;  /* 0x2000003fff037230 */ /* 0x000fe20000004100 */
[----:B------:R-:W-:Y:S02]  /*c830*/  SHF.L.U32 R44, R5, 0x1, RZ ;  /* 0x00000001052c7819 */ /* 0x000fe400000006ff */
[----:B------:R-:W-:Y:S01]  /*c840*/  SHF.R.U64 R45, R36, 0x10, R37 ;  /* 0x00000010242d7819 */ /* 0x000fe20000001225 */
[----:B------:R-:W-:Y:S01]  /*c850*/  IMAD.SHL.U32 R32, R0, 0x2, RZ ;  /* 0x0000000200207824 */ /* 0x000fe200078e00ff */
[----:B------:R-:W-:Y:S01]  /*c860*/  SHF.R.U32.HI R0, RZ, 0x10, R41 ;  /* 0x00000010ff007819 */ /* 0x000fe20000011629 */
[----:B------:R-:W1:Y:S01]  /*c870*/  LDS.128 R4, [R44+0x6100] ;  /* 0x006100002c047984 */ /* 0x000e620000000c00 */
[----:B------:R-:W-:-:S02]  /*c880*/  SHF.R.U32.HI R14, RZ, 0x10, R37 ;  /* 0x00000010ff0e7819 */ /* 0x000fc40000011625 */
[----:B------:R-:W-:Y:S01]  /*c890*/  SHF.R.U64 R35, R40, 0x10, R41 ;  /* 0x0000001028237819 */ /* 0x000fe20000001229 */
[----:B------:R-:W2:Y:S01]  /*c8a0*/  LDS.128 R8, [R32+0x6100] ;  /* 0x0061000020087984 */ /* 0x000ea20000000c00 */
[----:B------:R-:W-:Y:S01]  /*c8b0*/  HADD2.F32 R17, -RZ, R0.H0_H0 ;  /* 0x20000000ff117230 */ /* 0x000fe20000004100 */
[----:B------:R-:W-:Y:S01]  /*c8c0*/  SHF.R.U32.HI R15, RZ, 0x10, R43 ;  /* 0x00000010ff0f7819 */ /* 0x000fe2000001162b */
[----:B------:R-:W-:Y:S01]  /*c8d0*/  HADD2.F32 R0, -RZ, R63.H1_H1 ;  /* 0x3000003fff007230 */ /* 0x000fe20000004100 */
[--C-:B------:R-:W-:Y:S01]  /*c8e0*/  SHF.R.U32.HI R16, RZ, 0x10, R39.reuse ;  /* 0x00000010ff107819 */ /* 0x100fe20000011627 */
[----:B------:R-:W-:Y:S01]  /*c8f0*/  HADD2.F32 R40, -RZ, R14.H0_H0 ;  /* 0x2000000eff287230 */ /* 0x000fe20000004100 */
[----:B------:R-:W-:Y:S01]  /*c900*/  SHF.R.U64 R37, R38, 0x10, R39 ;  /* 0x0000001026257819 */ /* 0x000fe20000001227 */
[----:B------:R-:W-:Y:S01]  /*c910*/  HADD2.F32 R15, -RZ, R15.H0_H0 ;  /* 0x2000000fff0f7230 */ /* 0x000fe20000004100 */
[----:B------:R-:W-:Y:S01]  /*c920*/  SHF.R.U64 R29, R42, 0x10, R43 ;  /* 0x000000102a1d7819 */ /* 0x000fe2000000122b */
[----:B------:R-:W-:-:S02]  /*c930*/  HADD2.F32 R39, -RZ, R16.H0_H0 ;  /* 0x20000010ff277230 */ /* 0x000fc40000004100 */
[----:B------:R-:W-:Y:S02]  /*c940*/  HADD2.F32 R38, -RZ, R45.H0_H0 ;  /* 0x2000002dff267230 */ /* 0x000fe40000004100 */
[--C-:B-1----:R-:W-:Y:S02]  /*c950*/  HADD2.F32 R19, -RZ, R5.reuse.H0_H0 ;  /* 0x20000005ff137230 */ /* 0x102fe40000004100 */
[----:B------:R-:W-:Y:S02]  /*c960*/  HADD2.F32 R18, -RZ, R5.H1_H1 ;  /* 0x30000005ff127230 */ /* 0x000fe40000004100 */
[--C-:B------:R-:W-:Y:S02]  /*c970*/  HADD2.F32 R22, -RZ, R6.reuse.H0_H0 ;  /* 0x20000006ff167230 */ /* 0x100fe40000004100 */
[----:B------:R-:W-:Y:S02]  /*c980*/  HADD2.F32 R24, -RZ, R6.H1_H1 ;  /* 0x30000006ff187230 */ /* 0x000fe40000004100 */
[----:B--2---:R-:W-:-:S02]  /*c990*/  HADD2.F32 R6, -RZ, R9.H0_H0 ;  /* 0x20000009ff067230 */ /* 0x004fc40000004100 */
[----:B------:R-:W-:Y:S02]  /*c9a0*/  HADD2.F32 R5, -RZ, R9.H1_H1 ;  /* 0x30000009ff057230 */ /* 0x000fe40000004100 */
[--C-:B------:R-:W-:Y:S01]  /*c9b0*/  HADD2.F32 R9, -RZ, R8.reuse.H0_H0 ;  /* 0x20000008ff097230 */ /* 0x100fe20000004100 */
[----:B------:R-:W-:Y:S01]  /*c9c0*/  FMUL.FTZ R33, R6, R3 ;  /* 0x0000000306217220 */ /* 0x000fe20000410000 */
[----:B------:R-:W-:Y:S01]  /*c9d0*/  HADD2.F32 R13, -RZ, R8.H1_H1 ;  /* 0x30000008ff0d7230 */ /* 0x000fe20000004100 */
[----:B------:R-:W-:Y:S01]  /*c9e0*/  FMUL.FTZ R30, R5, R17 ;  /* 0x00000011051e7220 */ /* 0x000fe20000410000 */
[--C-:B------:R-:W-:Y:S02]  /*c9f0*/  HADD2.F32 R8, -RZ, R10.reuse.H0_H0 ;  /* 0x2000000aff087230 */ /* 0x100fe40000004100 */
[----:B------:R-:W-:Y:S02]  /*ca00*/  HADD2.F32 R12, -RZ, R10.H1_H1 ;  /* 0x3000000aff0c7230 */ /* 0x000fe40000004100 */
[----:B------:R-:W-:-:S02]  /*ca10*/  HADD2.F32 R21, -RZ, R7.H0_H0 ;  /* 0x20000007ff157230 */ /* 0x000fc40000004100 */
[----:B------:R-:W-:Y:S01]  /*ca20*/  HADD2.F32 R20, -RZ, R7.H1_H1 ;  /* 0x30000007ff147230 */ /* 0x000fe20000004100 */
[----:B------:R-:W-:Y:S01]  /*ca30*/  FMUL.FTZ R7, R19, R3 ;  /* 0x0000000313077220 */ /* 0x000fe20000410000 */
[----:B------:R-:W-:Y:S01]  /*ca40*/  HADD2.F32 R10, -RZ, R88.H1_H1 ;  /* 0x30000058ff0a7230 */ /* 0x000fe20000004100 */
[----:B------:R-:W-:Y:S01]  /*ca50*/  FMUL.FTZ R3, R21, R0 ;  /* 0x0000000015037220 */ /* 0x000fe20000410000 */
[--C-:B------:R-:W-:Y:S02]  /*ca60*/  HADD2.F32 R23, -RZ, R4.reuse.H0_H0 ;  /* 0x20000004ff177230 */ /* 0x100fe40000004100 */
[----:B------:R-:W-:Y:S01]  /*ca70*/  HADD2.F32 R25, -RZ, R4.H1_H1 ;  /* 0x30000004ff197230 */ /* 0x000fe20000004100 */
[-C--:B------:R-:W-:Y:S01]  /*ca80*/  FFMA.FTZ R36, R6, R10.reuse, R7 ;  /* 0x0000000a06247223 */ /* 0x080fe20000010007 */
[----:B------:R-:W-:Y:S01]  /*ca90*/  HADD2.F32 R4, -RZ, R11.H0_H0 ;  /* 0x2000000bff047230 */ /* 0x000fe20000004100 */
[----:B------:R-:W-:Y:S01]  /*caa0*/  FMUL.FTZ R6, R18, R17 ;  /* 0x0000001112067220 */ /* 0x000fe20000410000 */
[----:B------:R-:W-:Y:S01]  /*cab0*/  HADD2.F32 R7, -RZ, R89.H1_H1 ;  /* 0x30000059ff077230 */ /* 0x000fe20000004100 */
[----:B------:R-:W-:Y:S01]  /*cac0*/  FFMA.FTZ R10, R19, R10, -R33 ;  /* 0x0000000a130a7223 */ /* 0x000fe20000010821 */
[----:B------:R-:W-:Y:S01]  /*cad0*/  HADD2.F32 R11, -RZ, R11.H1_H1 ;  /* 0x3000000bff0b7230 */ /* 0x000fe20000004100 */
[----:B------:R-:W-:Y:S01]  /*cae0*/  FFMA.FTZ R34, R5, R40, R6 ;  /* 0x0000002805227223 */ /* 0x000fe20000010006 */
[----:B------:R-:W-:Y:S01]  /*caf0*/  HADD2.F32 R6, -RZ, R90.H0_H0 ;  /* 0x2000005aff067230 */ /* 0x000fe20000004100 */
[C---:B------:R-:W-:Y:S01]  /*cb00*/  FFMA.FTZ R31, R4.reuse, R7, R3 ;  /* 0x00000007041f7223 */ /* 0x040fe20000010003 */
[----:B------:R-:W-:Y:S01]  /*cb10*/  HADD2.F32 R3, -RZ, R88.H0_H0 ;  /* 0x20000058ff037230 */ /* 0x000fe20000004100 */
[----:B------:R-:W-:Y:S01]  /*cb20*/  FMUL.FTZ R26, R4, R0 ;  /* 0x00000000041a7220 */ /* 0x000fe20000410000 */
[----:B------:R-:W-:Y:S01]  /*cb30*/  HADD2.F32 R0, -RZ, R89.H0_H0 ;  /* 0x20000059ff007230 */ /* 0x000fe20000004100 */
[----:B------:R-:W-:-:S02]  /*cb40*/  FMUL.FTZ R4, R20, R15 ;  /* 0x0000000f14047220 */ /* 0x000fc40000410000 */
[----:B------:R-:W-:Y:S02]  /*cb50*/  FMUL.FTZ R5, R23, R3 ;  /* 0x0000000317057220 */ /* 0x000fe40000410000 */
[----:B------:R-:W-:Y:S02]  /*cb60*/  FMUL.FTZ R16, R11, R15 ;  /* 0x0000000f0b107220 */ /* 0x000fe40000410000 */
[----:B------:R-:W-:Y:S01]  /*cb70*/  FFMA.FTZ R27, R9, R6, R5 ;  /* 0x00000006091b7223 */ /* 0x000fe20000010005 */
[----:B------:R-:W-:Y:S01]  /*cb80*/  HADD2.F32 R5, -RZ, R35.H0_H0 ;  /* 0x20000023ff057230 */ /* 0x000fe20000004100 */
[----:B------:R-:W-:Y:S01]  /*cb90*/  FFMA.FTZ R28, R11, R39, R4 ;  /* 0x000000270b1c7223 */ /* 0x000fe20000010004 */
        /* <DEDUP_REMOVED lines=14> */
[----:B------:R-:W-:Y:S01]  /*cc80*/  FFMA.FTZ R8, R21, R7, -R26 ;  /* 0x0000000715087223 */ /* 0x000fe2000001081a */
[----:B------:R-:W-:Y:S01]  /*cc90*/  F2FP.PACK_AB R7, R28, R31 ;  /* 0x0000001f1c07723e */ /* 0x000fe200000000ff */
        /* <DEDUP_REMOVED lines=8> */
[----:B------:R-:W-:-:S02]  /*cd20*/  F2FP.PACK_AB R4, R13, R27 ;  /* 0x0000001b0d04723e */ /* 0x000fc400000000ff */
[----:B------:R-:W-:Y:S02]  /*cd30*/  F2FP.PACK_AB R8, R3, R12 ;  /* 0x0000000c0308723e */ /* 0x000fe400000000ff */
[----:B------:R-:W-:Y:S02]  /*cd40*/  F2FP.PACK_AB R10, R0, R6 ;  /* 0x00000006000a723e */ /* 0x000fe400000000ff */
[----:B------:R-:W-:-:S03]  /*cd50*/  F2FP.PACK_AB R6, R17, R29 ;  /* 0x0000001d1106723e */ /* 0x000fc600000000ff */
[----:B------:R1:W-:Y:S04]  /*cd60*/  STS.128 [R44+0x6100], R8 ;  /* 0x006100082c007388 */ /* 0x0003e80000000c00 */
[----:B------:R1:W-:Y:S02]  /*cd70*/  STS.128 [R32+0x6100], R4 ;  /* 0x0061000420007388 */ /* 0x0003e40000000c00 */
.L_x_823:
[----:B------:R-:W-:Y:S05]  /*cd80*/  BSYNC B0 ;  /* 0x0000000000007941 */ /* 0x000fea0003800000 */
.L_x_822:
[----:B------:R-:W-:-:S04]  /*cd90*/  IADD3 R0, R61, 0x20, RZ ;  /* 0x000000203d007810 */ /* 0x000fc80007ffe0ff */
        /* <DEDUP_REMOVED lines=29> */
[--C-:B------:R-:W-:Y:S01]  /*cf70*/  HADD2.F32 R3, -RZ, R91.reuse.H0_H0 ;  /* 0x2000005bff037230 */ /* 0x100fe20000004100 */
[----:B------:R-:W-:Y:S02]  /*cf80*/  SHF.L.U32 R35, R5, 0x1, RZ ;  /* 0x0000000105237819 */ /* 0x000fe400000006ff */
[----:B------:R-:W-:Y:S01]  /*cf90*/  SHF.R.U32.HI R14, RZ, 0x10, R53 ;  /* 0x00000010ff0e7819 */ /* 0x000fe20000011635 */
[----:B------:R-:W-:Y:S01]  /*cfa0*/  IMAD.SHL.U32 R32, R0, 0x2, RZ ;  /* 0x0000000200207824 */ /* 0x000fe200078e00ff */
[----:B------:R-:W-:Y:S01]  /*cfb0*/  SHF.R.U32.HI R0, RZ, 0x10, R57 ;  /* 0x00000010ff007819 */ /* 0x000fe20000011639 */
[----:B------:R-:W1:Y:S01]  /*cfc0*/  LDS.128 R4, [R35+0x6100] ;  /* 0x0061000023047984 */ /* 0x000e620000000c00 */
[----:B------:R-:W-:Y:S01]  /*cfd0*/  SHF.R.U32.HI R15, RZ, 0x10, R59 ;  /* 0x00000010ff0f7819 */ /* 0x000fe2000001163b */
[----:B------:R-:W-:Y:S01]  /*cfe0*/  HADD2.F32 R41, -RZ, R14.H0_H0 ;  /* 0x2000000eff297230 */ /* 0x000fe20000004100 */
[----:B------:R-:W-:Y:S01]  /*cff0*/  SHF.R.U32.HI R16, RZ, 0x10, R55 ;  /* 0x00000010ff107819 */ /* 0x000fe20000011637 */
[----:B------:R-:W2:Y:S01]  /*d000*/  LDS.128 R8, [R32+0x6100] ;  /* 0x0061000020087984 */ /* 0x000ea20000000c00 */
[----:B------:R-:W-:Y:S01]  /*d010*/  HADD2.F32 R17, -RZ, R0.H0_H0 ;  /* 0x20000000ff117230 */ /* 0x000fe20000004100 */
[----:B------:R-:W-:Y:S01]  /*d020*/  SHF.R.U64 R29, R56, 0x10, R57 ;  /* 0x00000010381d7819 */ /* 0x000fe20000001239 */
[----:B------:R-:W-:Y:S01]  /*d030*/  HADD2.F32 R0, -RZ, R91.H1_H1 ;  /* 0x3000005bff007230 */ /* 0x000fe20000004100 */
[----:B------:R-:W-:Y:S01]  /*d040*/  SHF.R.U64 R34, R58, 0x10, R59 ;  /* 0x000000103a227819 */ /* 0x000fe2000000123b */
[----:B------:R-:W-:Y:S01]  /*d050*/  HADD2.F32 R15, -RZ, R15.H0_H0 ;  /* 0x2000000fff0f7230 */ /* 0x000fe20000004100 */
[----:B------:R-:W-:Y:S01]  /*d060*/  SHF.R.U64 R37, R52, 0x10, R53 ;  /* 0x0000001034257819 */ /* 0x000fe20000001235 */
[----:B------:R-:W-:Y:S01]  /*d070*/  HADD2.F32 R40, -RZ, R16.H0_H0 ;  /* 0x20000010ff287230 */ /* 0x000fe20000004100 */
[----:B------:R-:W-:-:S03]  /*d080*/  SHF.R.U64 R38, R54, 0x10, R55 ;  /* 0x0000001036267819 */ /* 0x000fc60000001237 */
        /* <DEDUP_REMOVED lines=16> */
[----:B------:R-:W-:Y:S01]  /*d190*/  HADD2.F32 R10, -RZ, R92.H0_H0 ;  /* 0x2000005cff0a7230 */ /* 0x000fe20000004100 */
[----:B------:R-:W-:Y:S01]  /*d1a0*/  FMUL.FTZ R3, R21, R0 ;  /* 0x0000000015037220 */ /* 0x000fe20000410000 */
[--C-:B------:R-:W-:Y:S02]  /*d1b0*/  HADD2.F32 R23, -RZ, R4.reuse.H0_H0 ;  /* 0x20000004ff177230 */ /* 0x100fe40000004100 */
[----:B------:R-:W-:Y:S01]  /*d1c0*/  HADD2.F32 R25, -RZ, R4.H1_H1 ;  /* 0x30000004ff197230 */ /* 0x000fe20000004100 */
[-C--:B------:R-:W-:Y:S01]  /*d1d0*/  FFMA.FTZ R39, R6, R10.reuse, R7 ;  /* 0x0000000a06277223 */ /* 0x080fe20000010007 */
[--C-:B------:R-:W-:Y:S01]  /*d1e0*/  HADD2.F32 R4, -RZ, R11.reuse.H0_H0 ;  /* 0x2000000bff047230 */ /* 0x100fe20000004100 */
[----:B------:R-:W-:Y:S01]  /*d1f0*/  FMUL.FTZ R6, R18, R17 ;  /* 0x0000001112067220 */ /* 0x000fe20000410000 */
[----:B------:R-:W-:Y:S01]  /*d200*/  HADD2.F32 R7, -RZ, R94.H1_H1 ;  /* 0x3000005eff077230 */ /* 0x000fe20000004100 */
[----:B------:R-:W-:Y:S01]  /*d210*/  FFMA.FTZ R10, R19, R10, -R33 ;  /* 0x0000000a130a7223 */ /* 0x000fe20000010821 */
[----:B------:R-:W-:Y:S01]  /*d220*/  HADD2.F32 R11, -RZ, R11.H1_H1 ;  /* 0x3000000bff0b7230 */ /* 0x000fe20000004100 */
[----:B------:R-:W-:Y:S01]  /*d230*/  FFMA.FTZ R36, R5, R41, R6 ;  /* 0x0000002905247223 */ /* 0x000fe20000010006 */
[----:B------:R-:W-:Y:S01]  /*d240*/  HADD2.F32 R6, -RZ, R95.H0_H0 ;  /* 0x2000005fff067230 */ /* 0x000fe20000004100 */
[C---:B------:R-:W-:Y:S01]  /*d250*/  FFMA.FTZ R31, R4.reuse, R7, R3 ;  /* 0x00000007041f7223 */ /* 0x040fe20000010003 */
[----:B------:R-:W-:Y:S01]  /*d260*/  HADD2.F32 R3, -RZ, R92.H1_H1 ;  /* 0x3000005cff037230 */ /* 0x000fe20000004100 */
        /* <DEDUP_REMOVED lines=38> */
.L_x_819:
[----:B------:R-:W-:Y:S05]  /*d4d0*/  BSYNC B1 ;  /* 0x0000000000017941 */ /* 0x000fea0003800000 */
.L_x_818:
[----:B------:R-:W-:-:S04]  /*d4e0*/  IADD3 R12, R60, 0x40, RZ ;  /* 0x000000403c0c7810 */ /* 0x000fc80007ffe0ff */
[----:B------:R-:W-:-:S13]  /*d4f0*/  ISETP.GE.AND P0, PT, R12, UR4, PT ;  /* 0x000000040c007c0c */ /* 0x000fda000bf06270 */
[----:B------:R-:W-:Y:S05]  /*d500*/  @P0 BRA `(.L_x_803) ;  /* 0x0000162000000947 */ /* 0x000fea0003800000 */
[----:B------:R-:W-:Y:S01]  /*d510*/  ISETP.GE.AND P0, PT, R61, c[0x0][0x27c], PT ;  /* 0x00009f003d007a0c */ /* 0x000fe20003f06270 */
[----:B------:R-:W-:-:S12]  /*d520*/  BSSY B0, `(.L_x_824) ;  /* 0x0000070000007945 */ /* 0x000fd80003800000 */
[----:B------:R-:W-:Y:S05]  /*d530*/  @P0 BRA `(.L_x_825) ;  /* 0x000006e000000947 */ /* 0x000fea0003800000 */
[----:B------:R-:W-:Y:S01]  /*d540*/  SHF.R.S32.HI R0, RZ, 0x1f, R12 ;  /* 0x0000001fff007819 */ /* 0x000fe2000001140c */
[----:B-1----:R-:W-:Y:S01]  /*d550*/  IMAD.MOV.U32 R6, RZ, RZ, c[0x0][0x27c] ;  /* 0x00009f00ff067624 */ /* 0x002fe200078e00ff */
        /* <DEDUP_REMOVED lines=14> */
[----:B------:R-:W-:Y:S02]  /*d640*/  SHF.R.U32.HI R8, RZ, 0x3, R0 ;  /* 0x00000003ff087819 */ /* 0x000fe40000011600 */
[----:B------:R-:W-:Y:S02]  /*d650*/  LOP3.LUT R3, R0, 0x18, R6, 0xf8, !PT ;  /* 0x0000001800037812 */ /* 0x000fe400078ef806 */
[----:B------:R-:W-:Y:S02]  /*d660*/  SHF.L.U32 R0, R7, 0xa, RZ ;  /* 0x0000000a07007819 */ /* 0x000fe400000006ff */
[-C--:B------:R-:W-:Y:S02]  /*d670*/  LOP3.LUT R5, R5, R8.reuse, RZ, 0x3c, !PT ;  /* 0x0000000805057212 */ /* 0x080fe400078e3cff */
[----:B------:R-:W-:Y:S02]  /*d680*/  LOP3.LUT R3, R3, R8, RZ, 0x3c, !PT ;  /* 0x0000000803037212 */ /* 0x000fe400078e3cff */
[----:B------:R-:W-:Y:S01]  /*d690*/  LOP3.LUT R0, R0, 0x7ffff000, RZ, 0xc0, !PT ;  /* 0x7ffff00000007812 */ /* 0x000fe200078ec0ff */
[----:B------:R-:W-:Y:S01]  /*d6a0*/  IMAD.IADD R5, R4, 0x1, R5 ;  /* 0x0000000104057824 */ /* 0x000fe200078e0205 */
[----:B------:R-:W-:-:S02]  /*d6b0*/  SHF.R.U32.HI R15, RZ, 0x10, R67 ;  /* 0x00000010ff0f7819 */ /* 0x000fc40000011643 */
[----:B------:R-:W-:Y:S02]  /*d6c0*/  IADD3 R0, R3, R0, R4 ;  /* 0x0000000003007210 */ /* 0x000fe40007ffe004 */
[----:B------:R-:W-:Y:S01]  /*d6d0*/  SHF.L.U32 R35, R5, 0x1, RZ ;  /* 0x0000000105237819 */ /* 0x000fe200000006ff */
[----:B------:R-:W-:Y:S01]  /*d6e0*/  HADD2.F32 R42, -RZ, R15.H0_H0 ;  /* 0x2000000fff2a7230 */ /* 0x000fe20000004100 */
[----:B------:R-:W-:Y:S01]  /*d6f0*/  SHF.L.U32 R32, R0, 0x1, RZ ;  /* 0x0000000100207819 */ /* 0x000fe200000006ff */
[--C-:B------:R-:W-:Y:S01]  /*d700*/  HADD2.F32 R0, -RZ, R96.reuse.H0_H0 ;  /* 0x20000060ff007230 */ /* 0x100fe20000004100 */
[----:B------:R-:W-:Y:S01]  /*d710*/  SHF.R.U32.HI R3, RZ, 0x10, R71 ;  /* 0x00000010ff037819 */ /* 0x000fe20000011647 */
[----:B------:R-:W1:Y:S01]  /*d720*/  LDS.128 R4, [R35+0x6100] ;  /* 0x0061000023047984 */ /* 0x000e620000000c00 */
[----:B------:R-:W-:Y:S02]  /*d730*/  SHF.R.U32.HI R16, RZ, 0x10, R69 ;  /* 0x00000010ff107819 */ /* 0x000fe40000011645 */
        /* <DEDUP_REMOVED lines=11> */
[----:B------:R-:W-:Y:S02]  /*d7f0*/  HADD2.F32 R39, -RZ, R39.H0_H0 ;  /* 0x20000027ff277230 */ /* 0x000fe40000004100 */
[----:B-1----:R-:W-:Y:S02]  /*d800*/  HADD2.F32 R20, -RZ, R7.H0_H0 ;  /* 0x20000007ff147230 */ /* 0x002fe40000004100 */
[--C-:B------:R-:W-:Y:S02]  /*d810*/  HADD2.F32 R22, -RZ, R5.reuse.H0_H0 ;  /* 0x20000005ff167230 */ /* 0x100fe40000004100 */
[----:B------:R-:W-:Y:S02]  /*d820*/  HADD2.F32 R21, -RZ, R5.H1_H1 ;  /* 0x30000005ff157230 */ /* 0x000fe40000004100 */
[----:B------:R-:W-:-:S02]  /*d830*/  HADD2.F32 R24, -RZ, R4.H0_H0 ;  /* 0x20000004ff187230 */ /* 0x000fc40000004100 */
[----:B------:R-:W-:Y:S02]  /*d840*/  HADD2.F32 R26, -RZ, R4.H1_H1 ;  /* 0x30000004ff1a7230 */ /* 0x000fe40000004100 */
[--C-:B--2---:R-:W-:Y:S02]  /*d850*/  HADD2.F32 R5, -RZ, R11.reuse.H0_H0 ;  /* 0x2000000bff057230 */ /* 0x104fe40000004100 */
[----:B------:R-:W-:Y:S02]  /*d860*/  HADD2.F32 R4, -RZ, R11.H1_H1 ;  /* 0x3000000bff047230 */ /* 0x000fe40000004100 */
[--C-:B------:R-:W-:Y:S01]  /*d870*/  HADD2.F32 R11, -RZ, R8.reuse.H0_H0 ;  /* 0x20000008ff0b7230 */ /* 0x100fe20000004100 */
[----:B------:R-:W-:Y:S01]  /*d880*/  FMUL.FTZ R34, R5, R0 ;  /* 0x0000000005227220 */ /* 0x000fe20000410000 */
[----:B------:R-:W-:Y:S01]  /*d890*/  HADD2.F32 R14, -RZ, R8.H1_H1 ;  /* 0x30000008ff0e7230 */ /* 0x000fe20000004100 */
[----:B------:R-:W-:Y:S01]  /*d8a0*/  FMUL.FTZ R31, R4, R18 ;  /* 0x00000012041f7220 */ /* 0x000fe20000410000 */
[----:B------:R-:W-:-:S02]  /*d8b0*/  HADD2.F32 R8, -RZ, R10.H0_H0 ;  /* 0x2000000aff087230 */ /* 0x000fc40000004100 */
[----:B------:R-:W-:Y:S02]  /*d8c0*/  HADD2.F32 R13, -RZ, R10.H1_H1 ;  /* 0x3000000aff0d7230 */ /* 0x000fe40000004100 */
[----:B------:R-:W-:Y:S01]  /*d8d0*/  HADD2.F32 R19, -RZ, R7.H1_H1 ;  /* 0x30000007ff137230 */ /* 0x000fe20000004100 */
[----:B------:R-:W-:Y:S01]  /*d8e0*/  FMUL.FTZ R7, R20, R0 ;  /* 0x0000000014077220 */ /* 0x000fe20000410000 */
[----:B------:R-:W-:Y:S02]  /*d8f0*/  HADD2.F32 R10, -RZ, R97.H0_H0 ;  /* 0x20000061ff0a7230 */ /* 0x000fe40000004100 */
[--C-:B------:R-:W-:Y:S01]  /*d900*/  HADD2.F32 R23, -RZ, R6.reuse.H0_H0 ;  /* 0x20000006ff177230 */ /* 0x100fe20000004100 */
[----:B------:R-:W-:Y:S01]  /*d910*/  FMUL.FTZ R0, R19, R18 ;  /* 0x0000001213007220 */ /* 0x000fe20000410000 */
[----:B------:R-:W-:Y:S01]  /*d920*/  HADD2.F32 R25, -RZ, R6.H1_H1 ;  /* 0x30000006ff197230 */ /* 0x000fe20000004100 */
[----:B------:R-:W-:Y:S01]  /*d930*/  FFMA.FTZ R40, R5, R10, R7 ;  /* 0x0000000a05287223 */ /* 0x000fe20000010007 */
[--C-:B------:R-:W-:Y:S01]  /*d940*/  HADD2.F32 R6, -RZ, R9.reuse.H0_H0 ;  /* 0x20000009ff067230 */ /* 0x100fe20000004100 */
[-C--:B------:R-:W-:Y:S01]  /*d950*/  FMUL.FTZ R5, R22, R3.reuse ;  /* 0x0000000316057220 */ /* 0x080fe20000410000 */
[--C-:B------:R-:W-:Y:S01]  /*d960*/  HADD2.F32 R7, -RZ, R98.reuse.H0_H0 ;  /* 0x20000062ff077230 */ /* 0x100fe20000004100 */
[----:B------:R-:W-:Y:S01]  /*d970*/  FFMA.FTZ R37, R4, R42, R0 ;  /* 0x0000002a04257223 */ /* 0x000fe20000010000 */
[----:B------:R-:W-:Y:S01]  /*d980*/  HADD2.F32 R9, -RZ, R9.H1_H1 ;  /* 0x30000009ff097230 */ /* 0x000fe20000004100 */
[C---:B------:R-:W-:Y:S01]  /*d990*/  FMUL.FTZ R27, R6.reuse, R3 ;  /* 0x00000003061b7220 */ /* 0x040fe20000410000 */
[----:B------:R-:W-:Y:S01]  /*d9a0*/  HADD2.F32 R3, -RZ, R97.H1_H1 ;  /* 0x30000061ff037230 */ /* 0x000fe20000004100 */
[----:B------:R-:W-:Y:S01]  /*d9b0*/  FFMA.FTZ R33, R6, R7, R5 ;  /* 0x0000000706217223 */ /* 0x000fe20000010005 */
[----:B------:R-:W-:Y:S01]  /*d9c0*/  HADD2.F32 R6, -RZ, R99.H0_H0 ;  /* 0x20000063ff067230 */ /* 0x000fe20000004100 */
[----:B------:R-:W-:Y:S01]  /*d9d0*/  FMUL.FTZ R4, R21, R15 ;  /* 0x0000000f15047220 */ /* 0x000fe20000410000 */
[----:B------:R-:W-:Y:S01]  /*d9e0*/  HADD2.F32 R0, -RZ, R98.H1_H1 ;  /* 0x30000062ff007230 */ /* 0x000fe20000004100 */
[----:B------:R-:W-:-:S02]  /*d9f0*/  FMUL.FTZ R5, R24, R3 ;  /* 0x0000000318057220 */ /* 0x000fc40000410000 */
[----:B------:R-:W-:Y:S01]  /*da00*/  FFMA.FTZ R30, R9, R41, R4 ;  /* 0x00000029091e7223 */ /* 0x000fe20000010004 */
[----:B------:R-:W-:Y:S01]  /*da10*/  HADD2.F32 R4, -RZ, R99.H1_H1 ;  /* 0x30000063ff047230 */ /* 0x000fe20000004100 */
[----:B------:R-:W-:Y:S01]  /*da20*/  FFMA.FTZ R28, R11, R6, R5 ;  /* 0x000000060b1c7223 */ /* 0x000fe20000010005 */
[----:B------:R-:W-:Y:S01]  /*da30*/  HADD2.F32 R5, -RZ, R29.H0_H0 ;  /* 0x2000001dff057230 */ /* 0x000fe20000004100 */
        /* <DEDUP_REMOVED lines=30> */
.L_x_825:
[----:B------:R-:W-:Y:S05]  /*dc20*/  BSYNC B0 ;  /* 0x0000000000007941 */ /* 0x000fea0003800000 */
.L_x_824:
        /* <DEDUP_REMOVED lines=36> */
[----:B------:R-:W-:Y:S01]  /*de70*/  SHF.R.U32.HI R3, RZ, 0x10, R79 ;  /* 0x00000010ff037819 */ /* 0x000fe2000001164f */
[----:B------:R-:W-:Y:S01]  /*de80*/  HADD2.F32 R42, -RZ, R15.H0_H0 ;  /* 0x2000000fff2a7230 */ /* 0x000fe20000004100 */
[----:B------:R-:W-:Y:S01]  /*de90*/  SHF.L.U32 R32, R0, 0x1, RZ ;  /* 0x0000000100207819 */ /* 0x000fe200000006ff */
[----:B------:R-:W1:Y:S01]  /*dea0*/  LDS.128 R4, [R36+0x6100] ;  /* 0x0061000024047984 */ /* 0x000e620000000c00 */
[--C-:B------:R-:W-:Y:S01]  /*deb0*/  HADD2.F32 R0, -RZ, R102.reuse.H0_H0 ;  /* 0x20000066ff007230 */ /* 0x100fe20000004100 */
[----:B------:R-:W-:Y:S01]  /*dec0*/  SHF.R.U32.HI R16, RZ, 0x10, R77 ;  /* 0x00000010ff107819 */ /* 0x000fe2000001164d */
[----:B------:R-:W-:Y:S01]  /*ded0*/  HADD2.F32 R18, -RZ, R3.H0_H0 ;  /* 0x20000003ff127230 */ /* 0x000fe20000004100 */
[----:B------:R-:W2:Y:S01]  /*dee0*/  LDS.128 R8, [R32+0x6100] ;  /* 0x0061000020087984 */ /* 0x000ea20000000c00 */
[----:B------:R-:W-:Y:S01]  /*def0*/  HADD2.F32 R3, -RZ, R102.H1_H1 ;  /* 0x30000066ff037230 */ /* 0x000fe20000004100 */
[----:B------:R-:W-:Y:S01]  /*df00*/  SHF.R.U32.HI R17, RZ, 0x10, R73 ;  /* 0x00000010ff117819 */ /* 0x000fe20000011649 */
[----:B------:R-:W-:Y:S01]  /*df10*/  HADD2.F32 R15, -RZ, R16.H0_H0 ;  /* 0x20000010ff0f7230 */ /* 0x000fe20000004100 */
        /* <DEDUP_REMOVED lines=8> */
[----:B------:R-:W-:Y:S02]  /*dfa0*/  HADD2.F32 R21, -RZ, R5.H1_H1 ;  /* 0x30000005ff157230 */ /* 0x000fe40000004100 */
[--C-:B------:R-:W-:Y:S02]  /*dfb0*/  HADD2.F32 R24, -RZ, R4.reuse.H0_H0 ;  /* 0x20000004ff187230 */ /* 0x100fe40000004100 */
[----:B------:R-:W-:-:S02]  /*dfc0*/  HADD2.F32 R26, -RZ, R4.H1_H1 ;  /* 0x30000004ff1a7230 */ /* 0x000fc40000004100 */
[--C-:B--2---:R-:W-:Y:S02]  /*dfd0*/  HADD2.F32 R5, -RZ, R11.reuse.H0_H0 ;  /* 0x2000000bff057230 */ /* 0x104fe40000004100 */
[----:B------:R-:W-:Y:S02]  /*dfe0*/  HADD2.F32 R4, -RZ, R11.H1_H1 ;  /* 0x3000000bff047230 */ /* 0x000fe40000004100 */
[--C-:B------:R-:W-:Y:S01]  /*dff0*/  HADD2.F32 R11, -RZ, R8.reuse.H0_H0 ;  /* 0x20000008ff0b7230 */ /* 0x100fe20000004100 */
[----:B------:R-:W-:Y:S01]  /*e000*/  FMUL.FTZ R34, R5, R0 ;  /* 0x0000000005227220 */ /* 0x000fe20000410000 */
[----:B------:R-:W-:Y:S01]  /*e010*/  HADD2.F32 R14, -RZ, R8.H1_H1 ;  /* 0x30000008ff0e7230 */ /* 0x000fe20000004100 */
[----:B------:R-:W-:Y:S01]  /*e020*/  FMUL.FTZ R31, R4, R18 ;  /* 0x00000012041f7220 */ /* 0x000fe20000410000 */
[--C-:B------:R-:W-:Y:S02]  /*e030*/  HADD2.F32 R8, -RZ, R10.reuse.H0_H0 ;  /* 0x2000000aff087230 */ /* 0x100fe40000004100 */
[----:B------:R-:W-:-:S02]  /*e040*/  HADD2.F32 R13, -RZ, R10.H1_H1 ;  /* 0x3000000aff0d7230 */ /* 0x000fc40000004100 */
[----:B------:R-:W-:Y:S01]  /*e050*/  HADD2.F32 R19, -RZ, R7.H1_H1 ;  /* 0x30000007ff137230 */ /* 0x000fe20000004100 */
[----:B------:R-:W-:Y:S01]  /*e060*/  FMUL.FTZ R7, R20, R0 ;  /* 0x0000000014077220 */ /* 0x000fe20000410000 */
[----:B------:R-:W-:Y:S02]  /*e070*/  HADD2.F32 R10, -RZ, R103.H0_H0 ;  /* 0x20000067ff0a7230 */ /* 0x000fe40000004100 */
[--C-:B------:R-:W-:Y:S01]  /*e080*/  HADD2.F32 R23, -RZ, R6.reuse.H0_H0 ;  /* 0x20000006ff177230 */ /* 0x100fe20000004100 */
[----:B------:R-:W-:Y:S01]  /*e090*/  FMUL.FTZ R0, R19, R18 ;  /* 0x0000001213007220 */ /* 0x000fe20000410000 */
[----:B------:R-:W-:Y:S01]  /*e0a0*/  HADD2.F32 R25, -RZ, R6.H1_H1 ;  /* 0x30000006ff197230 */ /* 0x000fe20000004100 */
[----:B------:R-:W-:Y:S01]  /*e0b0*/  FFMA.FTZ R40, R5, R10, R7 ;  /* 0x0000000a05287223 */ /* 0x000fe20000010007 */
[----:B------:R-:W-:Y:S01]  /*e0c0*/  HADD2.F32 R6, -RZ, R9.H0_H0 ;  /* 0x20000009ff067230 */ /* 0x000fe20000004100 */
[-C--:B------:R-:W-:Y:S01]  /*e0d0*/  FMUL.FTZ R5, R22, R3.reuse ;  /* 0x0000000316057220 */ /* 0x080fe20000410000 */
[----:B------:R-:W-:Y:S01]  /*e0e0*/  HADD2.F32 R7, -RZ, R105.H0_H0 ;  /* 0x20000069ff077230 */ /* 0x000fe20000004100 */
        /* <DEDUP_REMOVED lines=15> */
[----:B------:R-:W-:Y:S01]  /*e1e0*/  FMUL.FTZ R16, R11, R3 ;  /* 0x000000030b107220 */ /* 0x000fe20000410000 */
[----:B------:R-:W-:Y:S01]  /*e1f0*/  HADD2.F32 R35, -RZ, R39.H0_H0 ;  /* 0x20000027ff237230 */ /* 0x000fe20000004100 */
        /* <DEDUP_REMOVED lines=27> */
.L_x_827:
[----:B------:R-:W-:Y:S05]  /*e3b0*/  BSYNC B0 ;  /* 0x0000000000007941 */ /* 0x000fea0003800000 */
.L_x_826:
        /* <DEDUP_REMOVED lines=34> */
[----:B------:R-:W-:Y:S01]  /*e5e0*/  SHF.R.U32.HI R15, RZ, 0x10, R81 ;  /* 0x00000010ff0f7819 */ /* 0x000fe20000011651 */
[----:B------:R-:W-:Y:S01]  /*e5f0*/  HADD2.F32 R41, -RZ, R14.H0_H0 ;  /* 0x2000000eff297230 */ /* 0x000fe20000004100 */
[----:B------:R-:W-:Y:S01]  /*e600*/  IADD3 R0, R3, R0, R8 ;  /* 0x0000000003007210 */ /* 0x000fe20007ffe008 */
[----:B------:R-:W1:Y:S01]  /*e610*/  LDS.128 R4, [R35+0x6100] ;  /* 0x0061000023047984 */ /* 0x000e620000000c00 */
[----:B------:R-:W-:Y:S01]  /*e620*/  SHF.R.U32.HI R3, RZ, 0x10, R83 ;  /* 0x00000010ff037819 */ /* 0x000fe20000011653 */
[----:B------:R-:W-:Y:S01]  /*e630*/  HADD2.F32 R15, -RZ, R15.H0_H0 ;  /* 0x2000000fff0f7230 */ /* 0x000fe20000004100 */
[----:B------:R-:W-:Y:S01]  /*e640*/  SHF.L.U32 R32, R0, 0x1, RZ ;  /* 0x0000000100207819 */ /* 0x000fe200000006ff */
[--C-:B------:R-:W-:Y:S01]  /*e650*/  HADD2.F32 R0, -RZ, R108.reuse.H0_H0 ;  /* 0x2000006cff007230 */ /* 0x100fe20000004100 */
[----:B------:R-:W-:Y:S01]  /*e660*/  SHF.R.U32.HI R16, RZ, 0x10, R85 ;  /* 0x00000010ff107819 */ /* 0x000fe20000011655 */
[----:B------:R-:W-:Y:S01]  /*e670*/  HADD2.F32 R17, -RZ, R3.H0_H0 ;  /* 0x20000003ff117230 */ /* 0x000fe20000004100 */
[----:B------:R-:W-:Y:S01]  /*e680*/  SHF.R.U64 R28, R80, 0x10, R81 ;  /* 0x00000010501c7819 */ /* 0x000fe20000001251 */
[----:B------:R-:W2:Y:S01]  /*e690*/  LDS.128 R8, [R32+0x6100] ;  /* 0x0061000020087984 */ /* 0x000ea20000000c00 */
[----:B------:R-:W-:Y:S01]  /*e6a0*/  HADD2.F32 R3, -RZ, R108.H1_H1 ;  /* 0x3000006cff037230 */ /* 0x000fe20000004100 */
[----:B------:R-:W-:Y:S01]  /*e6b0*/  SHF.R.U64 R34, R82, 0x10, R83 ;  /* 0x0000001052227819 */ /* 0x000fe20000001253 */
[----:B------:R-:W-:Y:S01]  /*e6c0*/  HADD2.F32 R40, -RZ, R16.H0_H0 ;  /* 0x20000010ff287230 */ /* 0x000fe20000004100 */
[----:B------:R-:W-:-:S02]  /*e6d0*/  SHF.R.U64 R37, R84, 0x10, R85 ;  /* 0x0000001054257819 */ /* 0x000fc40000001255 */
[----:B------:R-:W-:Y:S01]  /*e6e0*/  SHF.R.U64 R38, R86, 0x10, R87 ;  /* 0x0000001056267819 */ /* 0x000fe20000001257 */
[----:B------:R-:W-:Y:S02]  /*e6f0*/  HADD2.F32 R34, -RZ, R34.H0_H0 ;  /* 0x20000022ff227230 */ /* 0x000fe40000004100 */
[----:B------:R-:W-:Y:S02]  /*e700*/  HADD2.F32 R37, -RZ, R37.H0_H0 ;  /* 0x20000025ff257230 */ /* 0x000fe40000004100 */
[----:B------:R-:W-:Y:S02]  /*e710*/  HADD2.F32 R38, -RZ, R38.H0_H0 ;  /* 0x20000026ff267230 */ /* 0x000fe40000004100 */
[----:B-1----:R-:W-:Y:S02]  /*e720*/  HADD2.F32 R19, -RZ, R7.H0_H0 ;  /* 0x20000007ff137230 */ /* 0x002fe40000004100 */
[--C-:B------:R-:W-:Y:S02]  /*e730*/  HADD2.F32 R21, -RZ, R5.reuse.H0_H0 ;  /* 0x20000005ff157230 */ /* 0x100fe40000004100 */
[----:B------:R-:W-:-:S02]  /*e740*/  HADD2.F32 R20, -RZ, R5.H1_H1 ;  /* 0x30000005ff147230 */ /* 0x000fc40000004100 */
[--C-:B------:R-:W-:Y:S02]  /*e750*/  HADD2.F32 R23, -RZ, R4.reuse.H0_H0 ;  /* 0x20000004ff177230 */ /* 0x100fe40000004100 */
        /* <DEDUP_REMOVED lines=17> */
[----:B------:R-:W-:Y:S01]  /*e870*/  FMUL.FTZ R5, R21, R3 ;  /* 0x0000000315057220 */ /* 0x000fe20000410000 */
        /* <DEDUP_REMOVED lines=10> */
[----:B------:R-:W-:Y:S02]  /*e920*/  FMUL.FTZ R17, R9, R15 ;  /* 0x0000000f09117220 */ /* 0x000fe40000410000 */
[----:B------:R-:W-:Y:S01]  /*e930*/  FFMA.FTZ R27, R11, R6, R5 ;  /* 0x000000060b1b7223 */ /* 0x000fe20000010005 */
[----:B------:R-:W-:Y:S01]  /*e940*/  HADD2.F32 R5, -RZ, R28.H0_H0 ;  /* 0x2000001cff057230 */ /* 0x000fe20000004100 */
[----:B------:R-:W-:Y:S01]  /*e950*/  FFMA.FTZ R29, R9, R40, R4 ;  /* 0x00000028091d7223 */ /* 0x000fe20000010004 */
[----:B------:R-:W-:Y:S01]  /*e960*/  HADD2.F32 R4, -RZ, R111.H1_H1 ;  /* 0x3000006fff047230 */ /* 0x000fe20000004100 */
[----:B------:R-:W-:Y:S02]  /*e970*/  FMUL.FTZ R15, R11, R3 ;  /* 0x000000030b0f7220 */ /* 0x000fe40000410000 */
[-C--:B------:R-:W-:Y:S02]  /*e980*/  FMUL.FTZ R3, R22, R0.reuse ;  /* 0x0000000016037220 */ /* 0x080fe40000410000 */
[----:B------:R-:W-:-:S02]  /*e990*/  FMUL.FTZ R14, R8, R0 ;  /* 0x00000000080e7220 */ /* 0x000fc40000410000 */
[-C--:B------:R-:W-:Y:S02]  /*e9a0*/  FMUL.FTZ R0, R25, R5.reuse ;  /* 0x0000000519007220 */ /* 0x080fe40000410000 */
[----:B------:R-:W-:Y:S02]  /*e9b0*/  FFMA.FTZ R28, R8, R4, R3 ;  /* 0x00000004081c7223 */ /* 0x000fe40000010003 */
[-C--:B------:R-:W-:Y:S02]  /*e9c0*/  FMUL.FTZ R3, R24, R34.reuse ;  /* 0x0000002218037220 */ /* 0x080fe40000410000 */
        /* <DEDUP_REMOVED lines=22> */
.L_x_803:
[----:B------:R-:W-:Y:S05]  /*eb30*/  BSYNC B2 ;  /* 0x0000000000027941 */ /* 0x000fea0003800000 */
.L_x_785:
[----:B------:R-:W-:Y:S01]  /*eb40*/  IMAD R0, R113, c[0x0][0x208], RZ ;  /* 0x0000820071007a24 */ /* 0x000fe200078e02ff */
[----:B-1----:R-:W-:Y:S01]  /*eb50*/  LOP3.LUT R7, R117, 0xfffffff8, RZ, 0xc0, !PT ;  /* 0xfffffff875077812 */ /* 0x002fe200078ec0ff */
[----:B------:R-:W-:Y:S01]  /*eb60*/  IMAD.WIDE.U32 R4, R119, c[0x0][0x208], RZ ;  /* 0x0000820077047a25 */ /* 0x000fe200078e00ff */
[----:B------:R-:W-:Y:S01]  /*eb70*/  SHF.R.S32.HI R16, RZ, 0x1f, R101 ;  /* 0x0000001fff107819 */ /* 0x000fe20000011465 */
[----:B------:R-:W-:-:S04]  /*eb80*/  DEPBAR.LE SB0, 0x0 ;  /* 0x000080000000791a */ /* 0x000fc80000000000 */
[----:B------:R-:W-:Y:S01]  /*eb90*/  IMAD R0, R119, c[0x0][0x20c], R0 ;  /* 0x0000830077007a24 */ /* 0x000fe200078e0200 */
[----:B------:R-:W-:Y:S01]  /*eba0*/  SHF.R.S32.HI R13, RZ, 0x1f, R107 ;  /* 0x0000001fff0d7819 */ /* 0x000fe2000001146b */
[----:B------:R-:W-:Y:S01]  /*ebb0*/  IMAD.IADD R7, R157, 0x1, -R7 ;  /* 0x000000019d077824 */ /* 0x000fe200078e0a07 */
[----:B------:R-:W-:Y:S01]  /*ebc0*/  ISETP.GE.AND P2, PT, R160, c[0x0][0x1d4], PT ;  /* 0x00007500a0007a0c */ /* 0x000fe20003f46270 */
[----:B------:R-:W-:Y:S01]  /*ebd0*/  IMAD.IADD R5, R5, 0x1, R0 ;  /* 0x0000000105057824 */ /* 0x000fe200078e0200 */
[----:B------:R-:W-:Y:S01]  /*ebe0*/  P2R R64, PR, RZ, 0x8 ;  /* 0x00000008ff407803 */ /* 0x000fe20000000000 */
[----:B------:R-:W-:Y:S01]  /*ebf0*/  IMAD R0, R114, c[0x0][0x218], RZ ;  /* 0x0000860072007a24 */ /* 0x000fe200078e02ff */
[----:B------:R-:W-:Y:S01]  /*ec00*/  LEA.HI R3, R7, R7, RZ, 0x1 ;  /* 0x0000000707037211 */ /* 0x000fe200078f08ff */
[----:B------:R-:W-:Y:S01]  /*ec10*/  IMAD.WIDE.U32 R4, R118, c[0x0][0x218], R4 ;  /* 0x0000860076047a25 */ /* 0x000fe200078e0004 */
[----:B------:R-:W-:Y:S01]  /*ec20*/  SHF.R.S32.HI R161, RZ, 0x1f, R160 ;  /* 0x0000001fffa17819 */ /* 0x000fe200000114a0 */
[----:B------:R-:W-:-:S02]  /*ec30*/  UISETP.GE.AND UP0, UPT, UR8, 0x2, UPT ;  /* 0x000000020800788c */ /* 0x000fc4000bf06270 */
[----:B------:R-:W-:Y:S01]  /*ec40*/  IMAD R0, R118, c[0x0][0x21c], R0 ;  /* 0x0000870076007a24 */ /* 0x000fe200078e0200 */
[----:B------:R-:W-:Y:S01]  /*ec50*/  BAR.SYNC.DEFER_BLOCKING 0x0 ;  /* 0x0000000000007b1d */ /* 0x000fe20000010000 */
[----:B------:R-:W-:Y:S01]  /*ec60*/  IADD3 R6, P0, R4, UR24, RZ ;  /* 0x0000001804067c10 */ /* 0x000fe2000ff1e0ff */
[----:B------:R-:W-:-:S03]  /*ec70*/  IMAD.WIDE R14, R160, 0x2, RZ ;  /* 0x00000002a00e7825 */ /* 0x000fc600078e02ff */
[----:B------:R-:W-:Y:S01]  /*ec80*/  IADD3.X R4, R5, UR10, R0, P0, !PT ;  /* 0x0000000a05047c10 */ /* 0x000fe200087fe400 */
[----:B------:R-:W-:Y:S01]  /*ec90*/  IMAD.SHL.U32 R248, R248, 0x2, RZ ;  /* 0x00000002f8f87824 */ /* 0x000fe200078e00ff */
[C---:B------:R-:W-:Y:S02]  /*eca0*/  LEA R0, P0, R6.reuse, c[0x0][0x1f8], 0x1 ;  /* 0x00007e0006007a11 */ /* 0x040fe400078008ff */
[----:B------:R-:W-:Y:S02]  /*ecb0*/  LEA.HI R5, R93, R93, RZ, 0x1 ;  /* 0x0000005d5d057211 */ /* 0x000fe400078f08ff */
[----:B------:R-:W-:Y:S01]  /*ecc0*/  LEA.HI.X R4, R6, c[0x0][0x1fc], R4, 0x1, P0 ;  /* 0x00007f0006047a11 */ /* 0x000fe200000f0c04 */
[----:B------:R-:W1:Y:S01]  /*ecd0*/  SHFL.IDX PT, R11, R0, RZ, 0x1c1f ;  /* 0x001c1fff000b7589 */ /* 0x000e6200000e0000 */
[----:B------:R-:W-:Y:S02]  /*ece0*/  SHF.R.S32.HI R6, RZ, 0x1, R3 ;  /* 0x00000001ff067819 */ /* 0x000fe40000011403 */
[----:B------:R-:W-:Y:S01]  /*ecf0*/  LOP3.LUT R5, R5, 0xfffffffe, RZ, 0xc0, !PT ;  /* 0xfffffffe05057812 */ /* 0x000fe200078ec0ff */
[----:B------:R-:W2:Y:S01]  /*ed00*/  SHFL.IDX PT, R12, R4, RZ, 0x1c1f ;  /* 0x001c1fff040c7589 */ /* 0x000ea200000e0000 */
[----:B------:R-:W-:-:S03]  /*ed10*/  LOP3.LUT P1, RZ, R6, 0x2, RZ, 0xc0, !PT ;  /* 0x0000000206ff7812 */ /* 0x000fc6000782c0ff */
[----:B------:R3:W4:Y:S01]  /*ed20*/  SHFL.IDX PT, R9, R0, 0x1, 0x1c1f ;  /* 0x003c1f0000097f89 */ /* 0x00072200000e0000 */
[----:B------:R-:W-:-:S03]  /*ed30*/  IMAD.IADD R8, R93, 0x1, -R5 ;  /* 0x000000015d087824 */ /* 0x000fc600078e0a05 */
[----:B------:R5:W5:Y:S01]  /*ed40*/  SHFL.IDX PT, R10, R4, 0x1, 0x1c1f ;  /* 0x003c1f00040a7f89 */ /* 0x000b6200000e0000 */
[----:B-1----:R-:W-:-:S05]  /*ed50*/  IADD3 R58, P0, R11, R14, RZ ;  /* 0x0000000e0b3a7210 */ /* 0x002fca0007f1e0ff */
[----:B--2---:R-:W-:Y:S01]  /*ed60*/  IMAD.X R59, R12, 0x1, R15, P0 ;  /* 0x000000010c3b7824 */ /* 0x004fe200000e060f */
[----:B---3--:R-:W-:Y:S01]  /*ed70*/  LOP3.LUT R0, R3, 0x3fffffe, RZ, 0xc0, !PT ;  /* 0x03fffffe03007812 */ /* 0x008fe200078ec0ff */
[----:B------:R-:W-:Y:S01]  /*ed80*/  IMAD.SHL.U32 R3, R6, 0x40, RZ ;  /* 0x0000004006037824 */ /* 0x000fe200078e00ff */
[----:B----4-:R-:W-:Y:S02]  /*ed90*/  IADD3 R56, P0, R14, R9, RZ ;  /* 0x000000090e387210 */ /* 0x010fe40007f1e0ff */
[----:B-----5:R-:W-:Y:S01]  /*eda0*/  LOP3.LUT R4, R112, 0x7fffffe, RZ, 0xc0, !PT ;  /* 0x07fffffe70047812 */ /* 0x020fe200078ec0ff */
[----:B------:R-:W-:Y:S01]  /*edb0*/  IMAD.IADD R5, R7, 0x1, -R0 ;  /* 0x0000000107057824 */ /* 0x000fe200078e0a00 */
[----:B------:R-:W-:Y:S01]  /*edc0*/  LOP3.LUT R0, R3, 0xc0, RZ, 0xc0, !PT ;  /* 0x000000c003007812 */ /* 0x000fe200078ec0ff */
[----:B------:R-:W-:Y:S01]  /*edd0*/  IMAD.SHL.U32 R7, R116, 0x8, RZ ;  /* 0x0000000874077824 */ /* 0x000fe200078e00ff */
[----:B------:R-:W-:Y:S01]  /*ede0*/  SHF.R.S32.HI R6, RZ, 0x1f, R100 ;  /* 0x0000001fff067819 */ /* 0x000fe20000011464 */
[----:B------:R-:W-:Y:S01]  /*edf0*/  IMAD.IADD R150, R107, 0x1, -R4 ;  /* 0x000000016b967824 */ /* 0x000fe200078e0a04 */
[----:B------:R-:W-:Y:S01]  /*ee00*/  LEA.HI R4, R16, R101, RZ, 0x3 ;  /* 0x0000006510047211 */ /* 0x000fe200078f18ff */
[----:B------:R-:W-:Y:S01]  /*ee10*/  IMAD.X R57, R15, 0x1, R10, P0 ;  /* 0x000000010f397824 */ /* 0x000fe200000e060a */
[----:B------:R-:W-:-:S02]  /*ee20*/  LOP3.LUT R3, R0, 0x8, R7, 0xf8, !PT ;  /* 0x0000000800037812 */ /* 0x000fc400078ef807 */
[----:B------:R-:W-:Y:S02]  /*ee30*/  SHF.R.U32.HI R0, RZ, 0x3, R0 ;  /* 0x00000003ff007819 */ /* 0x000fe40000011600 */
[----:B------:R-:W-:Y:S02]  /*ee40*/  LOP3.LUT R158, R4, 0xfffffff8, RZ, 0xc0, !PT ;  /* 0xfffffff8049e7812 */ /* 0x000fe400078ec0ff */
[----:B------:R-:W-:Y:S01]  /*ee50*/  LOP3.LUT R3, R3, R0, RZ, 0x3c, !PT ;  /* 0x0000000003037212 */ /* 0x000fe200078e3cff */
[----:B------:R-:W-:Y:S01]  /*ee60*/  IMAD R0, R8, 0x8, R5 ;  /* 0x0000000808007824 */ /* 0x000fe200078e0205 */
[----:B------:R-:W-:Y:S01]  /*ee70*/  LEA.HI R7, R13, R107, RZ, 0x3 ;  /* 0x0000006b0d077211 */ /* 0x000fe200078f18ff */
[----:B------:R-:W-:Y:S01]  /*ee80*/  IMAD.WIDE R4, R158, 0x2, RZ ;  /* 0x000000029e047825 */ /* 0x000fe200078e02ff */
[----:B------:R-:W-:Y:S01]  /*ee90*/  LEA.HI R6, R6, R100, RZ, 0x3 ;  /* 0x0000006406067211 */ /* 0x000fe200078f18ff */
[----:B------:R-:W-:Y:S01]  /*eea0*/  STL [R1+0x2c], R158 ;  /* 0x00002c9e01007387 */ /* 0x000fe20000100800 */
[----:B------:R-:W-:Y:S01]  /*eeb0*/  SHF.R.S32.HI R159, RZ, 0x1f, R158 ;  /* 0x0000001fff9f7819 */ /* 0x000fe2000001149e */
[----:B------:R-:W-:Y:S01]  /*eec0*/  IMAD.SHL.U32 R7, R7, 0x20, RZ ;  /* 0x0000002007077824 */ /* 0x000fe200078e00ff */
[----:B------:R-:W-:Y:S01]  /*eed0*/  IADD3 R54, P0, R11, R4, RZ ;  /* 0x000000040b367210 */ /* 0x000fe20007f1e0ff */
[----:B------:R-:W-:Y:S01]  /*eee0*/  IMAD.U32 R0, R0, 0x20, R3 ;  /* 0x0000002000007824 */ /* 0x000fe200078e0003 */
[----:B------:R-:W-:Y:S01]  /*eef0*/  LOP3.LUT R155, R6, 0xfffffff8, RZ, 0xc0, !PT ;  /* 0xfffffff8069b7812 */ /* 0x000fe200078ec0ff */
[----:B------:R-:W-:Y:S01]  /*ef00*/  IMAD.SHL.U32 R3, R115, 0x40, RZ ;  /* 0x0000004073037824 */ /* 0x000fe200078e00ff */
[----:B------:R-:W-:Y:S01]  /*ef10*/  LOP3.LUT R149, R7, 0xffffff00, RZ, 0xc0, !PT ;  /* 0xffffff0007957812 */ /* 0x000fe200078ec0ff */
[----:B------:R-:W-:Y:S01]  /*ef20*/  IMAD.X R55, R12, 0x1, R5, P0 ;  /* 0x000000010c377824 */ /* 0x000fe200000e0605 */
[-C--:B------:R-:W-:Y:S01]  /*ef30*/  IADD3 R52, P0, R4, R9.reuse, RZ ;  /* 0x0000000904347210 */ /* 0x080fe20007f1e0ff */
[----:B------:R-:W-:Y:S01]  /*ef40*/  IMAD.SHL.U32 R8, R8, 0x8, RZ ;  /* 0x0000000808087824 */ /* 0x000fe200078e00ff */
[----:B------:R-:W-:Y:S01]  /*ef50*/  LOP3.LUT R3, R3, 0xc0, RZ, 0xc0, !PT ;  /* 0x000000c003037812 */ /* 0x000fe200078ec0ff */
[----:B------:R-:W-:Y:S01]  /*ef60*/  IMAD.WIDE R6, R155, 0x2, RZ ;  /* 0x000000029b067825 */ /* 0x000fe200078e02ff */
[----:B------:R-:W-:Y:S01]  /*ef70*/  SHF.R.S32.HI R156, RZ, 0x1f, R155 ;  /* 0x0000001fff9c7819 */ /* 0x000fe2000001149b */
[----:B------:R-:W-:Y:S01]  /*ef80*/  STL [R1+0x3c], R155 ;  /* 0x00003c9b01007387 */ /* 0x000fe20000100800 */
[----:B------:R-:W-:Y:S01]  /*ef90*/  LOP3.LUT R8, R3, 0x8, R8, 0xf8, !PT ;  /* 0x0000000803087812 */ /* 0x000fe200078ef808 */
[----:B------:R-:W-:Y:S01]  /*efa0*/  IMAD.X R53, R5, 0x1, R10, P0 ;  /* 0x0000000105357824 */ /* 0x000fe200000e060a */
[----:B------:R-:W-:Y:S01]  /*efb0*/  SHF.R.U32.HI R4, RZ, 0x3, R3 ;  /* 0x00000003ff047819 */ /* 0x000fe20000011603 */
[----:B------:R-:W-:Y:S01]  /*efc0*/  IMAD R3, R152, 0x200, R149 ;  /* 0x0000020098037824 */ /* 0x000fe200078e0295 */
[----:B------:R-:W-:Y:S01]  /*efd0*/  IADD3 R38, P0, R11, R6, RZ ;  /* 0x000000060b267210 */ /* 0x000fe20007f1e0ff */
[----:B------:R-:W-:Y:S01]  /*efe0*/  IMAD.SHL.U32 R220, R0, 0x2, RZ ;  /* 0x0000000200dc7824 */ /* 0x000fe200078e00ff */
[----:B------:R-:W-:Y:S01]  /*eff0*/  LOP3.LUT R148, R8, R4, RZ, 0x3c, !PT ;  /* 0x0000000408947212 */ /* 0x000fe200078e3cff */
[----:B------:R-:W-:Y:S01]  /*f000*/  IMAD R0, R150, 0x20, R3 ;  /* 0x0000002096007824 */ /* 0x000fe200078e0203 */
[----:B------:R-:W-:Y:S01]  /*f010*/  STL [R1+0x48], R161 ;  /* 0x000048a101007387 */ /* 0x000fe20000100800 */
[----:B------:R-:W-:Y:S01]  /*f020*/  IMAD.X R39, R12, 0x1, R7, P0 ;  /* 0x000000010c277824 */ /* 0x000fe200000e0607 */
[----:B------:R-:W-:Y:S01]  /*f030*/  IADD3 R36, P0, R6, R9, RZ ;  /* 0x0000000906247210 */ /* 0x000fe20007f1e0ff */
[----:B------:R-:W-:Y:S01]  /*f040*/  IMAD.IADD R0, R148, 0x1, R0 ;  /* 0x0000000194007824 */ /* 0x000fe200078e0200 */
[C---:B------:R-:W-:Y:S01]  /*f050*/  IADD3 R3, R220.reuse, 0x3100, RZ ;  /* 0x00003100dc037810 */ /* 0x040fe20007ffe0ff */
[----:B------:R-:W-:Y:S01]  /*f060*/  LDSM.16.M88.4 R24, [R220+0x3900] ;  /* 0x00390000dc18783b */ /* 0x000fe20000000200 */
[----:B------:R-:W-:Y:S01]  /*f070*/  IADD3 R225, R220, 0x3120, RZ ;  /* 0x00003120dce17810 */ /* 0x000fe20007ffe0ff */
[----:B------:R-:W-:Y:S01]  /*f080*/  IMAD.X R37, R7, 0x1, R10, P0 ;  /* 0x0000000107257824 */ /* 0x000fe200000e060a */
[----:B------:R-:W-:Y:S01]  /*f090*/  ISETP.LT.OR P0, PT, R104, 0x1, P2 ;  /* 0x000000016800780c */ /* 0x000fe20001701670 */
[----:B------:R-:W-:Y:S01]  /*f0a0*/  IMAD.SHL.U32 R223, R0, 0x2, RZ ;  /* 0x0000000200df7824 */ /* 0x000fe200078e00ff */
[----:B------:R-:W-:Y:S01]  /*f0b0*/  @P1 IADD3 R225, R3, -0x20, RZ ;  /* 0xffffffe003e11810 */ /* 0x000fe20007ffe0ff */
[----:B------:R-:W-:Y:S01]  /*f0c0*/  LDSM.16.M88.4 R32, [R220+0x3100] ;  /* 0x00310000dc20783b */ /* 0x000fe20000000200 */
[----:B------:R-:W-:Y:S01]  /*f0d0*/  ISETP.GE.AND P1, PT, R101, c[0x0][0x1d4], PT ;  /* 0x0000750065007a0c */ /* 0x000fe20003f26270 */
[----:B------:R-:W-:Y:S01]  /*f0e0*/  IMAD R224, R2, 0x2, R223 ;  /* 0x0000000202e07824 */ /* 0x000fe200078e02df */
[----:B------:R-:W-:Y:S01]  /*f0f0*/  ISETP.LT.OR P2, PT, R104, 0x21, P2 ;  /* 0x000000216800780c */ /* 0x000fe20001741670 */
[----:B------:R-:W1:Y:S01]  /*f100*/  LDSM.16.M88.4 R4, [R223+0x7100] ;  /* 0x00710000df04783b */ /* 0x000e620000000200 */
[----:B------:R-:W-:Y:S01]  /*f110*/  IMAD R0, R150, 0x20, R149 ;  /* 0x0000002096007824 */ /* 0x000fe200078e0295 */
[----:B------:R-:W-:-:S02]  /*f120*/  IADD3 R236, R225, 0x400, RZ ;  /* 0x00000400e1ec7810 */ /* 0x000fc40007ffe0ff */
[----:B------:R-:W2:Y:S01]  /*f130*/  LDSM.16.M88.4 R28, [R220+0x3500] ;  /* 0x00350000dc1c783b */ /* 0x000ea20000000200 */
[----:B------:R-:W-:Y:S01]  /*f140*/  IMAD.IADD R0, R148, 0x1, R0 ;  /* 0x0000000194007824 */ /* 0x000fe200078e0200 */
[C---:B------:R-:W-:Y:S02]  /*f150*/  IADD3 R235, R225.reuse, 0x800, RZ ;  /* 0x00000800e1eb7810 */ /* 0x040fe40007ffe0ff */
[----:B------:R-:W3:Y:S01]  /*f160*/  LDSM.16.M88.4 R20, [R220+0x3d00] ;  /* 0x003d0000dc14783b */ /* 0x000ee20000000200 */
[C---:B------:R-:W-:Y:S02]  /*f170*/  IADD3 R234, R225.reuse, 0xc00, RZ ;  /* 0x00000c00e1ea7810 */ /* 0x040fe40007ffe0ff */
[C---:B------:R-:W-:Y:S01]  /*f180*/  IADD3 R233, R225.reuse, 0x1000, RZ ;  /* 0x00001000e1e97810 */ /* 0x040fe20007ffe0ff */
[----:B------:R-:W4:Y:S01]  /*f190*/  LDSM.16.M88.4 R8, [R223+0x6100] ;  /* 0x00610000df08783b */ /* 0x000f220000000200 */
[C---:B------:R-:W-:Y:S02]  /*f1a0*/  IADD3 R232, R225.reuse, 0x1400, RZ ;  /* 0x00001400e1e87810 */ /* 0x040fe40007ffe0ff */
[C---:B------:R-:W-:Y:S01]  /*f1b0*/  IADD3 R231, R225.reuse, 0x1800, RZ ;  /* 0x00001800e1e77810 */ /* 0x040fe20007ffe0ff */
[----:B------:R-:W-:Y:S01]  /*f1c0*/  LDSM.16.M88.4 R16, [R224+0x6100] ;  /* 0x00610000e010783b */ /* 0x000fe20000000200 */
[----:B------:R-:W-:-:S02]  /*f1d0*/  IADD3 R230, R225, 0x1c00, RZ ;  /* 0x00001c00e1e67810 */ /* 0x000fc40007ffe0ff */
[C---:B------:R-:W-:Y:S01]  /*f1e0*/  IADD3 R229, R225.reuse, 0x2000, RZ ;  /* 0x00002000e1e57810 */ /* 0x040fe20007ffe0ff */
[----:B------:R-:W-:Y:S01]  /*f1f0*/  LDSM.16.M88.4 R12, [R224+0x7100] ;  /* 0x00710000e00c783b */ /* 0x000fe20000000200 */
[C---:B------:R-:W-:Y:S02]  /*f200*/  IADD3 R228, R225.reuse, 0x2400, RZ ;  /* 0x00002400e1e47810 */ /* 0x040fe40007ffe0ff */
[C---:B------:R-:W-:Y:S01]  /*f210*/  IADD3 R227, R225.reuse, 0x2800, RZ ;  /* 0x00002800e1e37810 */ /* 0x040fe20007ffe0ff */
[----:B------:R-:W-:Y:S01]  /*f220*/  LDSM.16.M88.4 R48, [R225] ;  /* 0x00000000e130783b */ /* 0x000fe20000000200 */
[----:B------:R-:W-:-:S03]  /*f230*/  IADD3 R226, R225, 0x2c00, RZ ;  /* 0x00002c00e1e27810 */ /* 0x000fc60007ffe0ff */
[----:B------:R-:W-:Y:S04]  /*f240*/  LDSM.16.M88.4 R44, [R225+0x400] ;  /* 0x00040000e12c783b */ /* 0x000fe80000000200 */
[----:B------:R-:W5:Y:S04]  /*f250*/  LDSM.16.M88.4 R40, [R225+0x800] ;  /* 0x00080000e128783b */ /* 0x000f680000000200 */
[----:B------:R-:W3:Y:S04]  /*f260*/  LDSM.16.M88.4 R60, [R225+0xc00] ;  /* 0x000c0000e13c783b */ /* 0x000ee80000000200 */
[----:B------:R-:W-:Y:S01]  /*f270*/  @!PT LDS RZ, [RZ] ;  /* 0x00000000fffff984 */ /* 0x000fe20000000800 */
[----:B------:R-:W-:Y:S01]  /*f280*/  @!PT LDS RZ, [RZ] ;  /* 0x00000000fffff984 */ /* 0x000fe20000000800 */
[----:B------:R-:W-:Y:S01]  /*f290*/  @!PT LDS RZ, [RZ] ;  /* 0x00000000fffff984 */ /* 0x000fe20000000800 */
[----:B------:R3:W-:Y:S01]  /*f2a0*/  LDGSTS.E.BYPASS.LTC128B.128 [R248+0x100], [R58.64], !P0 ;  /* 0x001000003af87fae */ /* 0x0007e2000c101d54 */
[C---:B------:R-:W-:Y:S01]  /*f2b0*/  ISETP.LT.OR P0, PT, R104.reuse, 0x1, P1 ;  /* 0x000000016800780c */ /* 0x040fe20000f01670 */
[C---:B-1----:R-:W-:Y:S01]  /*f2c0*/  HMMA.16816.F32 R76, R4.reuse, R32, RZ ;  /* 0x00000020044c723c */ /* 0x042fe200000018ff */
[----:B------:R-:W-:Y:S01]  /*f2d0*/  ISETP.LT.OR P1, PT, R104, 0x21, P1 ;  /* 0x000000216800780c */ /* 0x000fe20000f21670 */
[----:B------:R-:W-:Y:S04]  /*f2e0*/  STL [R1+0x38], R159 ;  /* 0x0000389f01007387 */ /* 0x000fe80000100800 */
[----:B------:R-:W-:Y:S02]  /*f2f0*/  STL [R1+0x44], R156 ;  /* 0x0000449c01007387 */ /* 0x000fe40000100800 */
[----:B--2---:R-:W-:Y:S04]  /*f300*/  HMMA.16816.F32 R68, R4, R28, RZ ;  /* 0x0000001c0444723c */ /* 0x004fe800000018ff */
[----:B------:R1:W-:Y:S01]  /*f310*/  LDGSTS.E.BYPASS.LTC128B.128 [R248+0x1100], [R54.64], !P0 ;  /* 0x0110000036f87fae */ /* 0x0003e2000c101d54 */
[----:B------:R-:W-:-:S03]  /*f320*/  ISETP.GE.AND P0, PT, R100, c[0x0][0x1d4], PT ;  /* 0x0000750064007a0c */ /* 0x000fc60003f06270 */
[----:B------:R-:W-:Y:S01]  /*f330*/  HMMA.16816.F32 R100, R4, R26, RZ ;  /* 0x0000001a0464723c */ /* 0x000fe200000018ff */
[C---:B------:R-:W-:Y:S02]  /*f340*/  ISETP.LT.OR P3, PT, R104.reuse, 0x1, P0 ;  /* 0x000000016800780c */ /* 0x040fe40000761670 */
[----:B------:R-:W-:-:S05]  /*f350*/  ISETP.LT.OR P0, PT, R104, 0x21, P0 ;  /* 0x000000216800780c */ /* 0x000fca0000701670 */
[C---:B------:R-:W-:Y:S06]  /*f360*/  HMMA.16816.F32 R72, R4.reuse, R34, RZ ;  /* 0x000000220448723c */ /* 0x040fec00000018ff */
[----:B------:R2:W-:Y:S01]  /*f370*/  LDGSTS.E.BYPASS.LTC128B.128 [R248+0x2100], [R38.64], !P3 ;  /* 0x0210000026f87fae */ /* 0x0005e2000d901d54 */
[----:B------:R-:W-:Y:S01]  /*f380*/  ISETP.NE.AND P3, PT, R64, RZ, PT ;  /* 0x000000ff4000720c */ /* 0x000fe20003f65270 */
[C---:B------:R-:W-:Y:S02]  /*f390*/  HMMA.16816.F32 R96, R4.reuse, R30, RZ ;  /* 0x0000001e0460723c */ /* 0x040fe400000018ff */
[----:B------:R1:W-:Y:S04]  /*f3a0*/  LDGSTS.E.BYPASS.LTC128B.128 [R248+0x900], [R56.64], !P2 ;  /* 0x0090000038f87fae */ /* 0x0003e8000d101d54 */
[----:B------:R2:W-:Y:S02]  /*f3b0*/  LDGSTS.E.BYPASS.LTC128B.128 [R248+0x1900], [R52.64], !P1 ;  /* 0x0190000034f87fae */ /* 0x0005e4000c901d54 */
[----:B------:R-:W-:Y:S02]  /*f3c0*/  HMMA.16816.F32 R64, R4, R24, RZ ;  /* 0x000000180440723c */ /* 0x000fe400000018ff */
[----:B------:R5:W-:Y:S01]  /*f3d0*/  LDGSTS.E.BYPASS.LTC128B.128 [R248+0x2900], [R36.64], !P0 ;  /* 0x0290000024f87fae */ /* 0x000be2000c101d54 */
[----:B------:R-:W-:-:S03]  /*f3e0*/  PLOP3.LUT P0, PT, PT, PT, UP0, 0x80, 0x0 ;  /* 0x000000000000781c */ /* 0x000fc60003f0f008 */
[----:B------:R-:W0:Y:S02]  /*f3f0*/  LDGDEPBAR ;  /* 0x00000000000079af */ /* 0x000e240000000000 */
[----:B---3--:R-:W-:Y:S08]  /*f400*/  HMMA.16816.F32 R92, R4, R22, RZ ;  /* 0x00000016045c723c */ /* 0x008ff000000018ff */
[----:B----4-:R-:W-:Y:S08]  /*f410*/  HMMA.16816.F32 R88, R8, R32, RZ ;  /* 0x000000200858723c */ /* 0x010ff000000018ff */
[----:B-1----:R-:W-:Y:S01]  /*f420*/  HMMA.16816.F32 R56, R4, R20, RZ ;  /* 0x000000140438723c */ /* 0x002fe200000018ff */
[----:B--2---:R-:W-:Y:S04]  /*f430*/  LDSM.16.M88.4 R52, [R220+0x4500] ;  /* 0x00450000dc34783b */ /* 0x004fe80000000200 */
[----:B-----5:R-:W-:Y:S03]  /*f440*/  LDSM.16.M88.4 R36, [R220+0x4900] ;  /* 0x00490000dc24783b */ /* 0x020fe60000000200 */
[C---:B------:R-:W-:Y:S08]  /*f450*/  HMMA.16816.F32 R84, R8.reuse, R34, RZ ;  /* 0x000000220854723c */ /* 0x040ff000000018ff */
[C---:B------:R-:W-:Y:S08]  /*f460*/  HMMA.16816.F32 R32, R8.reuse, R28, RZ ;  /* 0x0000001c0820723c */ /* 0x040ff000000018ff */
[C---:B------:R-:W-:Y:S08]  /*f470*/  HMMA.16816.F32 R80, R8.reuse, R30, RZ ;  /* 0x0000001e0850723c */ /* 0x040ff000000018ff */
[C---:B------:R-:W-:Y:S08]  /*f480*/  HMMA.16816.F32 R28, R8.reuse, R24, RZ ;  /* 0x00000018081c723c */ /* 0x040ff000000018ff */
[C---:B------:R-:W-:Y:S08]  /*f490*/  HMMA.16816.F32 R4, R8.reuse, R20, RZ ;  /* 0x000000140804723c */ /* 0x040ff000000018ff */
[C---:B------:R-:W-:Y:S08]  /*f4a0*/  HMMA.16816.F32 R24, R8.reuse, R26, RZ ;  /* 0x0000001a0818723c */ /* 0x040ff000000018ff */
[----:B------:R-:W-:Y:S01]  /*f4b0*/  HMMA.16816.F32 R20, R8, R22, RZ ;  /* 0x000000160814723c */ /* 0x000fe200000018ff */
[----:B------:R-:W1:Y:S07]  /*f4c0*/  LDSM.16.M88.4 R8, [R223+0x9100] ;  /* 0x00910000df08783b */ /* 0x000e6e0000000200 */
[C---:B------:R-:W-:Y:S08]  /*f4d0*/  HMMA.16816.F32 R112, R12.reuse, R42, R100 ;  /* 0x0000002a0c70723c */ /* 0x040ff00000001864 */
[C---:B------:R-:W-:Y:S08]  /*f4e0*/  HMMA.16816.F32 R76, R12.reuse, R48, R76 ;  /* 0x000000300c4c723c */ /* 0x040ff0000000184c */
[C---:B------:R-:W-:Y:S08]  /*f4f0*/  HMMA.16816.F32 R104, R12.reuse, R44, R68 ;  /* 0x0000002c0c68723c */ /* 0x040ff00000001844 */
[C---:B------:R-:W-:Y:S08]  /*f500*/  HMMA.16816.F32 R128, R12.reuse, R40, R64 ;  /* 0x000000280c80723c */ /* 0x040ff00000001840 */
[C---:B------:R-:W-:Y:S01]  /*f510*/  HMMA.16816.F32 R108, R12.reuse, R60, R56 ;  /* 0x0000003c0c6c723c */ /* 0x040fe20000001838 */
[----:B------:R-:W2:Y:S07]  /*f520*/  LDSM.16.M88.4 R56, [R220+0x4100] ;  /* 0x00410000dc38783b */ /* 0x000eae0000000200 */
[C---:B------:R-:W-:Y:S08]  /*f530*/  HMMA.16816.F32 R72, R12.reuse, R50, R72 ;  /* 0x000000320c48723c */ /* 0x040ff00000001848 */
[C---:B------:R-:W-:Y:S08]  /*f540*/  HMMA.16816.F32 R96, R12.reuse, R46, R96 ;  /* 0x0000002e0c60723c */ /* 0x040ff00000001860 */
[----:B------:R-:W-:Y:S01]  /*f550*/  HMMA.16816.F32 R100, R12, R62, R92 ;  /* 0x0000003e0c64723c */ /* 0x000fe2000000185c */
[----:B------:R-:W3:Y:S07]  /*f560*/  LDSM.16.M88.4 R12, [R223+0x8100] ;  /* 0x00810000df0c783b */ /* 0x000eee0000000200 */
[C---:B------:R-:W-:Y:S08]  /*f570*/  HMMA.16816.F32 R92, R16.reuse, R48, R88 ;  /* 0x00000030105c723c */ /* 0x040ff00000001858 */
[C---:B------:R-:W-:Y:S01]  /*f580*/  HMMA.16816.F32 R116, R16.reuse, R44, R32 ;  /* 0x0000002c1074723c */ /* 0x040fe20000001820 */
[----:B------:R-:W4:Y:S07]  /*f590*/  LDSM.16.M88.4 R32, [R220+0x4d00] ;  /* 0x004d0000dc20783b */ /* 0x000f2e0000000200 */
[C---:B------:R-:W-:Y:S08]  /*f5a0*/  HMMA.16816.F32 R48, R16.reuse, R50, R84 ;  /* 0x000000321030723c */ /* 0x040ff00000001854 */
[C---:B------:R-:W-:Y:S01]  /*f5b0*/  HMMA.16816.F32 R120, R16.reuse, R40, R28 ;  /* 0x000000281078723c */ /* 0x040fe2000000181c */
[----:B------:R-:W-:Y:S07]  /*f5c0*/  LDSM.16.M88.4 R28, [R225+0x1000] ;  /* 0x00100000e11c783b */ /* 0x000fee0000000200 */
[C---:B------:R-:W-:Y:S01]  /*f5d0*/  HMMA.16816.F32 R124, R16.reuse, R60, R4 ;  /* 0x0000003c107c723c */ /* 0x040fe20000001804 */
[----:B------:R-:W5:Y:S07]  /*f5e0*/  LDSM.16.M88.4 R4, [R224+0x9100] ;  /* 0x00910000e004783b */ /* 0x000f6e0000000200 */
[C---:B------:R-:W-:Y:S08]  /*f5f0*/  HMMA.16816.F32 R44, R16.reuse, R46, R80 ;  /* 0x0000002e102c723c */ /* 0x040ff00000001850 */
[C---:B------:R-:W-:Y:S01]  /*f600*/  HMMA.16816.F32 R64, R16.reuse, R42, R24 ;  /* 0x0000002a1040723c */ /* 0x040fe20000001818 */
[----:B------:R-:W-:Y:S04]  /*f610*/  LDSM.16.M88.4 R40, [R225+0x1800] ;  /* 0x00180000e128783b */ /* 0x000fe80000000200 */
[----:B------:R-:W-:Y:S03]  /*f620*/  LDSM.16.M88.4 R24, [R225+0x1400] ;  /* 0x00140000e118783b */ /* 0x000fe60000000200 */
[----:B------:R-:W-:Y:S01]  /*f630*/  HMMA.16816.F32 R16, R16, R62, R20 ;  /* 0x0000003e1010723c */ /* 0x000fe20000001814 */
[----:B------:R-:W4:Y:S04]  /*f640*/  LDSM.16.M88.4 R20, [R224+0x8100] ;  /* 0x00810000e014783b */ /* 0x000f280000000200 */
[----:B------:R-:W4:Y:S03]  /*f650*/  LDSM.16.M88.4 R60, [R225+0x1c00] ;  /* 0x001c0000e13c783b */ /* 0x000f260000000200 */
[C---:B-1----:R-:W-:Y:S08]  /*f660*/  HMMA.16816.F32 R84, R8.reuse, R54, R96 ;  /* 0x000000360854723c */ /* 0x042ff00000001860 */
[-C--:B--2---:R-:W-:Y:S08]  /*f670*/  HMMA.16816.F32 R68, R8, R56.reuse, R76 ;  /* 0x000000380844723c */ /* 0x084ff0000000184c */
[----:B---3--:R-:W-:Y:S08]  /*f680*/  HMMA.16816.F32 R96, R12, R56, R92 ;  /* 0x000000380c60723c */ /* 0x008ff0000000185c */
[-C--:B------:R-:W-:Y:S08]  /*f690*/  HMMA.16816.F32 R76, R8, R58.reuse, R72 ;  /* 0x0000003a084c723c */ /* 0x080ff00000001848 */
[----:B------:R-:W-:Y:S01]  /*f6a0*/  HMMA.16816.F32 R92, R12, R58, R48 ;  /* 0x0000003a0c5c723c */ /* 0x000fe20000001830 */
[----:B------:R-:W-:Y:S07]  /*f6b0*/  LDSM.16.M88.4 R48, [R220+0x5100] ;  /* 0x00510000dc30783b */ /* 0x000fee0000000200 */
[C---:B------:R-:W-:Y:S08]  /*f6c0*/  HMMA.16816.F32 R88, R8.reuse, R52, R104 ;  /* 0x000000340858723c */ /* 0x040ff00000001868 */
[----:B------:R-:W-:Y:S08]  /*f6d0*/  HMMA.16816.F32 R112, R8, R38, R112 ;  /* 0x000000260870723c */ /* 0x000ff00000001870 */
[----:B------:R-:W-:Y:S08]  /*f6e0*/  HMMA.16816.F32 R80, R12, R52, R116 ;  /* 0x000000340c50723c */ /* 0x000ff00000001874 */
[C---:B------:R-:W-:Y:S08]  /*f6f0*/  HMMA.16816.F32 R104, R8.reuse, R36, R128 ;  /* 0x000000240868723c */ /* 0x040ff00000001880 */
[C---:B----4-:R-:W-:Y:S08]  /*f700*/  HMMA.16816.F32 R108, R8.reuse, R32, R108 ;  /* 0x00000020086c723c */ /* 0x050ff0000000186c */
[----:B------:R-:W-:Y:S08]  /*f710*/  HMMA.16816.F32 R100, R8, R34, R100 ;  /* 0x000000220864723c */ /* 0x000ff00000001864 */
[C---:B------:R-:W-:Y:S01]  /*f720*/  HMMA.16816.F32 R52, R12.reuse, R54, R44 ;  /* 0x000000360c34723c */ /* 0x040fe2000000182c */
[----:B------:R-:W-:Y:S07]  /*f730*/  LDSM.16.M88.4 R44, [R220+0x5500] ;  /* 0x00550000dc2c783b */ /* 0x000fee0000000200 */
[C---:B------:R-:W-:Y:S08]  /*f740*/  HMMA.16816.F32 R8, R12.reuse, R36, R120 ;  /* 0x000000240c08723c */ /* 0x040ff00000001878 */
[C---:B------:R-:W-:Y:S08]  /*f750*/  HMMA.16816.F32 R36, R12.reuse, R38, R64 ;  /* 0x000000260c24723c */ /* 0x040ff00000001840 */
[C---:B------:R-:W-:Y:S08]  /*f760*/  HMMA.16816.F32 R72, R12.reuse, R32, R124 ;  /* 0x000000200c48723c */ /* 0x040ff0000000187c */
[----:B------:R-:W-:Y:S01]  /*f770*/  HMMA.16816.F32 R56, R12, R34, R16 ;  /* 0x000000220c38723c */ /* 0x000fe20000001810 */
[----:B------:R-:W1:Y:S04]  /*f780*/  LDSM.16.M88.4 R16, [R223+0xb100] ;  /* 0x00b10000df10783b */ /* 0x000e680000000200 */
[----:B------:R-:W2:Y:S03]  /*f790*/  LDSM.16.M88.4 R12, [R223+0xa100] ;  /* 0x00a10000df0c783b */ /* 0x000ea60000000200 */
[C---:B-----5:R-:W-:Y:S01]  /*f7a0*/  HMMA.16816.F32 R68, R4.reuse, R28, R68 ;  /* 0x0000001c0444723c */ /* 0x060fe20000001844 */
[----:B------:R-:W3:Y:S07]  /*f7b0*/  LDSM.16.M88.4 R32, [R220+0x5900] ;  /* 0x00590000dc20783b */ /* 0x000eee0000000200 */
[----:B------:R-:W-:Y:S08]  /*f7c0*/  HMMA.16816.F32 R64, R4, R30, R76 ;  /* 0x0000001e0440723c */ /* 0x000ff0000000184c */
[C---:B------:R-:W-:Y:S08]  /*f7d0*/  HMMA.16816.F32 R124, R20.reuse, R28, R96 ;  /* 0x0000001c147c723c */ /* 0x040ff00000001860 */
[----:B------:R-:W-:Y:S01]  /*f7e0*/  HMMA.16816.F32 R120, R20, R30, R92 ;  /* 0x0000001e1478723c */ /* 0x000fe2000000185c */
[----:B------:R-:W4:Y:S07]  /*f7f0*/  LDSM.16.M88.4 R28, [R220+0x5d00] ;  /* 0x005d0000dc1c783b */ /* 0x000f2e0000000200 */
[C---:B------:R-:W-:Y:S08]  /*f800*/  HMMA.16816.F32 R136, R4.reuse, R42, R112 ;  /* 0x0000002a0488723c */ /* 0x040ff00000001870 */
[C---:B------:R-:W-:Y:S08]  /*f810*/  HMMA.16816.F32 R76, R4.reuse, R24, R88 ;  /* 0x00000018044c723c */ /* 0x040ff00000001858 */
[C---:B------:R-:W-:Y:S08]  /*f820*/  HMMA.16816.F32 R144, R4.reuse, R26, R84 ;  /* 0x0000001a0490723c */ /* 0x040ff00000001854 */
[----:B------:R-:W-:Y:S08]  /*f830*/  HMMA.16816.F32 R132, R4, R60, R108 ;  /* 0x0000003c0484723c */ /* 0x000ff0000000186c */
[C---:B------:R-:W-:Y:S08]  /*f840*/  HMMA.16816.F32 R116, R20.reuse, R24, R80 ;  /* 0x000000181474723c */ /* 0x040ff00000001850 */
[----:B------:R-:W-:Y:S01]  /*f850*/  HMMA.16816.F32 R112, R20, R26, R52 ;  /* 0x0000001a1470723c */ /* 0x000fe20000001834 */
[----:B------:R-:W-:Y:S07]  /*f860*/  LDSM.16.M88.4 R24, [R225+0x2400] ;  /* 0x00240000e118783b */ /* 0x000fee0000000200 */
[C---:B------:R-:W-:Y:S08]  /*f870*/  HMMA.16816.F32 R140, R4.reuse, R40, R104 ;  /* 0x00000028048c723c */ /* 0x040ff00000001868 */
[----:B------:R-:W-:Y:S01]  /*f880*/  HMMA.16816.F32 R128, R4, R62, R100 ;  /* 0x0000003e0480723c */ /* 0x000fe20000001864 */
[----:B------:R-:W-:Y:S07]  /*f890*/  LDSM.16.M88.4 R4, [R224+0xb100] ;  /* 0x00b10000e004783b */ /* 0x000fee0000000200 */
[C---:B------:R-:W-:Y:S01]  /*f8a0*/  HMMA.16816.F32 R108, R20.reuse, R40, R8 ;  /* 0x00000028146c723c */ /* 0x040fe20000001808 */
[----:B------:R-:W-:Y:S07]  /*f8b0*/  LDSM.16.M88.4 R8, [R224+0xa100] ;  /* 0x00a10000e008783b */ /* 0x000fee0000000200 */
[C---:B------:R-:W-:Y:S01]  /*f8c0*/  HMMA.16816.F32 R104, R20.reuse, R42, R36 ;  /* 0x0000002a1468723c */ /* 0x040fe20000001824 */
[----:B------:R-:W5:Y:S04]  /*f8d0*/  LDSM.16.M88.4 R40, [R225+0x2000] ;  /* 0x00200000e128783b */ /* 0x000f680000000200 */
[----:B------:R-:W-:Y:S03]  /*f8e0*/  LDSM.16.M88.4 R36, [R225+0x2c00] ;  /* 0x002c0000e124783b */ /* 0x000fe60000000200 */
[C---:B------:R-:W-:Y:S08]  /*f8f0*/  HMMA.16816.F32 R100, R20.reuse, R60, R72 ;  /* 0x0000003c1464723c */ /* 0x040ff00000001848 */
[----:B------:R-:W-:Y:S01]  /*f900*/  HMMA.16816.F32 R96, R20, R62, R56 ;  /* 0x0000003e1460723c */ /* 0x000fe20000001838 */
[----:B------:R-:W3:Y:S01]  /*f910*/  LDSM.16.M88.4 R20, [R225+0x2800] ;  /* 0x00280000e114783b */ /* 0x000ee20000000200 */
[----:B------:R-:W-:-:S06]  /*f920*/  DEPBAR.LE SB0, 0x0 ;  /* 0x000080000000791a */ /* 0x000fcc0000000000 */
[C---:B-1----:R-:W-:Y:S08]  /*f930*/  HMMA.16816.F32 R92, R16.reuse, R48, R68 ;  /* 0x00000030105c723c */ /* 0x042ff00000001844 */
[----:B------:R-:W-:Y:S08]  /*f940*/  HMMA.16816.F32 R88, R16, R50, R64 ;  /* 0x000000321058723c */ /* 0x000ff00000001840 */
[C---:B--2---:R-:W-:Y:S08]  /*f950*/  HMMA.16816.F32 R60, R12.reuse, R48, R124 ;  /* 0x000000300c3c723c */ /* 0x044ff0000000187c */
[----:B------:R-:W-:Y:S08]  /*f960*/  HMMA.16816.F32 R56, R12, R50, R120 ;  /* 0x000000320c38723c */ /* 0x000ff00000001878 */
[C---:B------:R-:W-:Y:S08]  /*f970*/  HMMA.16816.F32 R84, R16.reuse, R44, R76 ;  /* 0x0000002c1054723c */ /* 0x040ff0000000184c */
[----:B------:R-:W-:Y:S08]  /*f980*/  HMMA.16816.F32 R80, R16, R46, R144 ;  /* 0x0000002e1050723c */ /* 0x000ff00000001890 */
[C---:B------:R-:W-:Y:S08]  /*f990*/  HMMA.16816.F32 R52, R12.reuse, R44, R116 ;  /* 0x0000002c0c34723c */ /* 0x040ff00000001874 */
[----:B------:R-:W-:Y:S08]  /*f9a0*/  HMMA.16816.F32 R48, R12, R46, R112 ;  /* 0x0000002e0c30723c */ /* 0x000ff00000001870 */
[C---:B---3--:R-:W-:Y:S08]  /*f9b0*/  HMMA.16816.F32 R76, R16.reuse, R32, R140 ;  /* 0x00000020104c723c */ /* 0x048ff0000000188c */
[C---:B------:R-:W-:Y:S08]  /*f9c0*/  HMMA.16816.F32 R72, R16.reuse, R34, R136 ;  /* 0x000000221048723c */ /* 0x040ff00000001888 */
[C---:B----4-:R-:W-:Y:S08]  /*f9d0*/  HMMA.16816.F32 R68, R16.reuse, R28, R132 ;  /* 0x0000001c1044723c */ /* 0x050ff00000001884 */
[----:B------:R-:W-:Y:S08]  /*f9e0*/  HMMA.16816.F32 R64, R16, R30, R128 ;  /* 0x0000001e1040723c */ /* 0x000ff00000001880 */
        /* <DEDUP_REMOVED lines=44> */
[----:B------:R-:W-:Y:S01]  /*fcb0*/  SHF.R.S32.HI R3, RZ, 0x1f, R9 ;  /* 0x0000001fff037819 */ /* 0x000fe20000011409 */
[----:B------:R3:W-:Y:S01]  /*fcc0*/  STL [R1+0x4], R9 ;  /* 0x0000040901007387 */ /* 0x0007e20000100800 */
[----:B------:R-:W-:-:S03]  /*fcd0*/  ISETP.NE.U32.AND P2, PT, R20, RZ, PT ;  /* 0x000000ff1400720c */ /* 0x000fc60003f45070 */
[----:B------:R-:W-:-:S04]  /*fce0*/  IMAD R3, R3, c[0x0][0x1e0], RZ ;  /* 0x0000780003037a24 */ /* 0x000fc800078e02ff */
[----:B------:R-:W-:-:S04]  /*fcf0*/  IMAD R3, R9, c[0x0][0x1e4], R3 ;  /* 0x0000790009037a24 */ /* 0x000fc800078e0203 */
[----:B------:R-:W-:Y:S01]  /*fd00*/  IMAD.IADD R5, R5, 0x1, R3 ;  /* 0x0000000105057824 */ /* 0x000fe200078e0203 */
[----:B-1----:R-:W-:Y:S02]  /*fd10*/  IADD3 R7, -R20, 0x10, RZ ;  /* 0x0000001014077810 */ /* 0x002fe40007ffe1ff */
[----:B---3--:R-:W-:Y:S02]  /*fd20*/  SHF.L.U64.HI R9, R158, 0x1, R159 ;  /* 0x000000019e097819 */ /* 0x008fe4000001029f */
[----:B--2---:R-:W-:Y:S01]  /*fd30*/  SHF.R.S32.HI R3, RZ, 0x1f, R8 ;  /* 0x0000001fff037819 */ /* 0x004fe20000011408 */
[----:B------:R-:W-:Y:S01]  /*fd40*/  IMAD.WIDE.U32 R4, R8, c[0x0][0x1f0], R4 ;  /* 0x00007c0008047a25 */ /* 0x000fe200078e0004 */
[----:B------:R1:W-:Y:S03]  /*fd50*/  STL [R1], R8 ;  /* 0x0000000801007387 */ /* 0x0003e60000100800 */
[----:B------:R-:W-:-:S04]  /*fd60*/  IMAD R3, R3, c[0x0][0x1f0], RZ ;  /* 0x00007c0003037a24 */ /* 0x000fc800078e02ff */
[----:B------:R-:W-:Y:S01]  /*fd70*/  IMAD R6, R8, c[0x0][0x1f4], R3 ;  /* 0x00007d0008067a24 */ /* 0x000fe200078e0203 */
[----:B------:R-:W-:-:S04]  /*fd80*/  IADD3 R3, P0, R4, UR22, RZ ;  /* 0x0000001604037c10 */ /* 0x000fc8000ff1e0ff */
[----:B------:R-:W-:Y:S02]  /*fd90*/  IADD3.X R6, R5, UR16, R6, P0, !PT ;  /* 0x0000001005067c10 */ /* 0x000fe400087fe406 */
[----:B------:R-:W-:-:S04]  /*fda0*/  LEA R5, P0, R3, c[0x0][0x1c8], 0x1 ;  /* 0x0000720003057a11 */ /* 0x000fc800078008ff */
[----:B------:R-:W-:Y:S02]  /*fdb0*/  LEA.HI.X R6, R3, c[0x0][0x1cc], R6, 0x1, P0 ;  /* 0x0000730003067a11 */ /* 0x000fe400000f0c06 */
[----:B------:R-:W2:Y:S04]  /*fdc0*/  SHFL.IDX PT, R3, R5, 0x1, 0x1c1f ;  /* 0x003c1f0005037f89 */ /* 0x000ea800000e0000 */
[----:B------:R-:W3:Y:S01]  /*fdd0*/  SHFL.IDX PT, R4, R6, 0x1, 0x1c1f ;  /* 0x003c1f0006047f89 */ /* 0x000ee200000e0000 */
[----:B-1----:R-:W-:Y:S01]  /*fde0*/  LOP3.LUT R8, R7, 0xf, RZ, 0xc0, !PT ;  /* 0x0000000f07087812 */ /* 0x002fe200078ec0ff */
[----:B------:R-:W-:Y:S02]  /*fdf0*/  IMAD.SHL.U32 R7, R158, 0x2, RZ ;  /* 0x000000029e077824 */ /* 0x000fe400078e00ff */
[----:B------:R-:W1:Y:S04]  /*fe00*/  SHFL.IDX PT, R5, R5, RZ, 0x1c1f ;  /* 0x001c1fff05057589 */ /* 0x000e6800000e0000 */
[----:B------:R-:W4:Y:S01]  /*fe10*/  SHFL.IDX PT, R6, R6, RZ, 0x1c1f ;  /* 0x001c1fff06067589 */ /* 0x000f2200000e0000 */
[----:B--2---:R-:W-:-:S02]  /*fe20*/  IADD3 R16, P1, P0, R8, R3, R21 ;  /* 0x0000000308107210 */ /* 0x004fc4000783e015 */
[----:B------:R-:W-:Y:S02]  /*fe30*/  LOP3.LUT R8, R10, 0xf, RZ, 0xc0, !PT ;  /* 0x0000000f0a087812 */ /* 0x000fe400078ec0ff */
[----:B------:R-:W-:Y:S02]  /*fe40*/  IADD3 R10, -R154, 0x10, RZ ;  /* 0x000000109a0a7810 */ /* 0x000fe40007ffe1ff */
[-C--:B---3--:R-:W-:Y:S02]  /*fe50*/  IADD3.X R17, RZ, R4.reuse, R11, P1, P0 ;  /* 0x00000004ff117210 */ /* 0x088fe40000fe040b */
[----:B------:R-:W-:Y:S02]  /*fe60*/  IADD3 R14, P1, P0, R8, R3, R7 ;  /* 0x00000003080e7210 */ /* 0x000fe4000783e007 */
[----:B------:R-:W-:Y:S02]  /*fe70*/  LOP3.LUT R8, R10, 0xf, RZ, 0xc0, !PT ;  /* 0x0000000f0a087812 */ /* 0x000fe400078ec0ff */
[----:B------:R-:W-:-:S02]  /*fe80*/  IADD3.X R15, RZ, R4, R9, P1, P0 ;  /* 0x00000004ff0f7210 */ /* 0x000fc40000fe0409 */
[----:B------:R-:W-:Y:S02]  /*fe90*/  IADD3 R12, P1, P0, R8, R3, R18 ;  /* 0x00000003080c7210 */ /* 0x000fe4000783e012 */
[----:B------:R-:W-:-:S04]  /*fea0*/  SHF.L.U64.HI R3, R155, 0x1, R156 ;  /* 0x000000019b037819 */ /* 0x000fc8000001029c */
[----:B------:R-:W-:Y:S02]  /*feb0*/  IADD3.X R13, RZ, R4, R3, P1, P0 ;  /* 0x00000004ff0d7210 */ /* 0x000fe40000fe0403 */
[C---:B-1----:R-:W-:Y:S02]  /*fec0*/  IADD3 R8, P0, R5.reuse, R7, RZ ;  /* 0x0000000705087210 */ /* 0x042fe40007f1e0ff */
[----:B------:R-:W-:-:S03]  /*fed0*/  IADD3 R10, P1, R5, R21, RZ ;  /* 0x00000015050a7210 */ /* 0x000fc60007f3e0ff */
[C---:B----4-:R-:W-:Y:S01]  /*fee0*/  IMAD.X R9, R6.reuse, 0x1, R9, P0 ;  /* 0x0000000106097824 */ /* 0x050fe200000e0609 */
        /* <DEDUP_REMOVED lines=11> */
.L_x_828:
[----:B------:R-:W-:Y:S01]  /*ffa0*/  LOP3.LUT R3, R153, 0xffffffe0, RZ, 0xc0, !PT ;  /* 0xffffffe099037812 */ /* 0x000fe200078ec0ff */
[----:B------:R-:W-:Y:S01]  /*ffb0*/  UMOV UR4, 0xffffffc0 ;  /* 0xffffffc000047882 */ /* 0x000fe20000000000 */
[----:B-1----:R-:W-:Y:S01]  /*ffc0*/  SHF.R.S32.HI R5, RZ, 0x1f, R152 ;  /* 0x0000001fff057819 */ /* 0x002fe20000011498 */
        /* <DEDUP_REMOVED lines=23> */
[----:B------:R-:W-:Y:S01]  /*10140*/  IMAD.U32 R7, RZ, RZ, UR4 ;  /* 0x00000004ff077e24 */ /* 0x000fe2000f8e00ff */
[----:B------:R-:W-:Y:S01]  /*10150*/  ULDC.64 UR4, c[0x0][0x2c8] ;  /* 0x0000b20000047ab9 */ /* 0x000fe20000000a00 */
[----:B------:R-:W-:Y:S01]  /*10160*/  IMAD R9, R6, 0x8, R3 ;  /* 0x0000000806097824 */ /* 0x000fe200078e0203 */
[----:B------:R-:W-:Y:S01]  /*10170*/  UIMAD.WIDE.U32 UR22, UR12, UR4, URZ ;  /* 0x000000040c1672a5 */ /* 0x000fe2000f8e003f */
[----:B------:R-:W-:Y:S02]  /*10180*/  IMAD.SHL.U32 R8, R4, 0x2, RZ ;  /* 0x0000000204087824 */ /* 0x000fe400078e00ff */
[----:B------:R-:W-:Y:S01]  /*10190*/  @P1 IMAD.HI.U32 R6, R9, c[0x0][0x2c8], RZ ;  /* 0x0000b20009061a27 */ /* 0x000fe200078e00ff */
[----:B------:R-:W-:Y:S02]  /*101a0*/  STL [R1+0x30], R9 ;  /* 0x0000300901007387 */ /* 0x000fe40000100800 */
[----:B------:R-:W-:Y:S01]  /*101b0*/  IADD3 R7, -R8, UR9, R7 ;  /* 0x0000000908077c10 */ /* 0x000fe2000fffe107 */
[----:B------:R-:W-:Y:S01]  /*101c0*/  IMAD.MOV.U32 R3, RZ, RZ, R9 ;  /* 0x000000ffff037224 */ /* 0x000fe200078e0009 */
[----:B------:R-:W-:Y:S01]  /*101d0*/  @P0 SHF.R.U32.HI R3, RZ, c[0x0][0x2cc], R6 ;  /* 0x0000b300ff030a19 */ /* 0x000fe20000011606 */
[----:B------:R1:W-:Y:S01]  /*101e0*/  STL [R1+0x40], R8 ;  /* 0x0000400801007387 */ /* 0x0003e20000100800 */
[----:B------:R-:W-:Y:S01]  /*101f0*/  IADD3 R7, R7, -UR17, RZ ;  /* 0x8000001107077c10 */ /* 0x000fe2000fffe0ff */
[----:B------:R-:W-:-:S02]  /*10200*/  @UP2 UMOV UR7, UR23 ;  /* 0x0000001700072c82 */ /* 0x000fc40008000000 */
[----:B------:R-:W2:Y:S01]  /*10210*/  SHFL.IDX PT, R6, R3, RZ, 0x1c1f ;  /* 0x001c1fff03067589 */ /* 0x000ea200000e0000 */
[----:B------:R-:W-:-:S03]  /*10220*/  @UP2 USHF.R.U32.HI UR12, URZ, UR5, UR7 ;  /* 0x000000053f0c2299 */ /* 0x000fc60008011607 */
[----:B------:R-:W3:Y:S01]  /*10230*/  SHFL.IDX PT, R4, R3, 0x2, 0x1c1f ;  /* 0x005c1f0003047f89 */ /* 0x000ee200000e0000 */
[----:B------:R-:W-:-:S04]  /*10240*/  UIADD3 UR12, UR12, UR9, -UR17 ;  /* 0x000000090c0c7290 */ /* 0x000fc8000fffe811 */
[----:B------:R-:W-:-:S04]  /*10250*/  USHF.R.S32.HI UR4, URZ, 0x1f, UR12 ;  /* 0x0000001f3f047899 */ /* 0x000fc8000801140c */
[----:B------:R-:W-:-:S04]  /*10260*/  ULEA.HI UR4, UR4, UR12, URZ, 0x6 ;  /* 0x0000000c04047291 */ /* 0x000fc8000f8f303f */
[----:B------:R-:W-:Y:S01]  /*10270*/  USHF.R.S32.HI UR7, URZ, 0x6, UR4 ;  /* 0x000000063f077899 */ /* 0x000fe20008011404 */
[----:B-1----:R-:W-:-:S03]  /*10280*/  IADD3 R8, -R8, UR19, RZ ;  /* 0x0000001308087c10 */ /* 0x002fc6000fffe1ff */
[----:B------:R-:W-:Y:S01]  /*10290*/  UISETP.LT.AND UP0, UPT, URZ, UR7, UPT ;  /* 0x000000073f00728c */ /* 0x000fe2000bf01270 */
[C---:B--2---:R-:W-:Y:S02]  /*102a0*/  IMAD.IADD R5, R7.reuse, 0x1, R6 ;  /* 0x0000000107057824 */ /* 0x044fe400078e0206 */
[----:B------:R-:W1:Y:S01]  /*102b0*/  SHFL.IDX PT, R6, R3, 0x1, 0x1c1f ;  /* 0x003c1f0003067f89 */ /* 0x000e6200000e0000 */
[----:B------:R-:W-:Y:S01]  /*102c0*/  USEL UR7, URZ, UR7, !UP0 ;  /* 0x000000073f077287 */ /* 0x000fe2000c000000 */
[----:B---3--:R-:W-:Y:S01]  /*102d0*/  IMAD.IADD R4, R7, 0x1, R4 ;  /* 0x0000000107047824 */ /* 0x008fe200078e0204 */
[----:B------:R-:W-:Y:S01]  /*102e0*/  IMNMX R5, R8, R5, PT ;  /* 0x0000000508057217 */ /* 0x000fe20003800200 */
[----:B------:R-:W2:Y:S03]  /*102f0*/  SHFL.IDX PT, R3, R3, 0x3, 0x1c1f ;  /* 0x007c1f0003037f89 */ /* 0x000ea600000e0000 */
[----:B------:R-:W-:-:S02]  /*10300*/  ISETP.GT.AND P0, PT, R5, RZ, PT ;  /* 0x000000ff0500720c */ /* 0x000fc40003f04270 */
[C---:B------:R-:W-:Y:S02]  /*10310*/  ISETP.GT.AND P1, PT, R5.reuse, 0x1, PT ;  /* 0x000000010500780c */ /* 0x040fe40003f24270 */
[----:B------:R-:W-:Y:S02]  /*10320*/  FSEL R32, R60, -INF , P0 ;  /* 0xff8000003c207808 */ /* 0x000fe40000000000 */
[----:B------:R-:W-:Y:S02]  /*10330*/  ISETP.GT.AND P0, PT, R5, 0x8, PT ;  /* 0x000000080500780c */ /* 0x000fe40003f04270 */
[----:B------:R-:W-:Y:S02]  /*10340*/  FSEL R36, R61, -INF , P1 ;  /* 0xff8000003d247808 */ /* 0x000fe40000800000 */
[----:B------:R-:W-:Y:S02]  /*10350*/  FSEL R37, R56, -INF , P0 ;  /* 0xff80000038257808 */ /* 0x000fe40000000000 */
[----:B------:R-:W-:-:S02]  /*10360*/  ISETP.GT.AND P0, PT, R5, 0x10, PT ;  /* 0x000000100500780c */ /* 0x000fc40003f04270 */
[----:B------:R-:W-:Y:S02]  /*10370*/  ISETP.GT.AND P1, PT, R5, 0x9, PT ;  /* 0x000000090500780c */ /* 0x000fe40003f24270 */
[----:B------:R-:W-:Y:S01]  /*10380*/  FSEL R74, R52, -INF , P0 ;  /* 0xff800000344a7808 */ /* 0x000fe20000000000 */
[----:B-1----:R-:W-:Y:S01]  /*10390*/  IMAD.IADD R6, R7, 0x1, R6 ;  /* 0x0000000107067824 */ /* 0x002fe200078e0206 */
[----:B------:R-:W-:Y:S02]  /*103a0*/  ISETP.GT.AND P0, PT, R5, 0x18, PT ;  /* 0x000000180500780c */ /* 0x000fe40003f04270 */
[----:B------:R-:W-:Y:S01]  /*103b0*/  FSEL R39, R57, -INF , P1 ;  /* 0xff80000039277808 */ /* 0x000fe20000800000 */
[----:B--2---:R-:W-:Y:S01]  /*103c0*/  IMAD.IADD R3, R7, 0x1, R3 ;  /* 0x0000000107037824 */ /* 0x004fe200078e0203 */
[----:B------:R-:W-:Y:S02]  /*103d0*/  FSEL R125, R48, -INF , P0 ;  /* 0xff800000307d7808 */ /* 0x000fe40000000000 */
[----:B------:R-:W-:-:S02]  /*103e0*/  ISETP.GT.AND P0, PT, R5, 0x20, PT ;  /* 0x000000200500780c */ /* 0x000fc40003f04270 */
[C---:B------:R-:W-:Y:S02]  /*103f0*/  ISETP.GT.AND P1, PT, R5.reuse, 0x11, PT ;  /* 0x000000110500780c */ /* 0x040fe40003f24270 */
[----:B------:R-:W-:Y:S02]  /*10400*/  FSEL R166, R28, -INF , P0 ;  /* 0xff8000001ca67808 */ /* 0x000fe40000000000 */
[----:B------:R-:W-:Y:S02]  /*10410*/  ISETP.GT.AND P0, PT, R5, 0x28, PT ;  /* 0x000000280500780c */ /* 0x000fe40003f04270 */
[----:B------:R-:W-:Y:S02]  /*10420*/  IMNMX R6, R8, R6, PT ;  /* 0x0000000608067217 */ /* 0x000fe40003800200 */
        /* <DEDUP_REMOVED lines=9> */
[C---:B------:R-:W-:Y:S02]  /*104c0*/  ISETP.GT.AND P1, PT, R6.reuse, RZ, PT ;  /* 0x000000ff0600720c */ /* 0x040fe40003f24270 */
        /* <DEDUP_REMOVED lines=10> */
[----:B------:R-:W-:Y:S02]  /*10570*/  ISETP.GT.AND P0, PT, R4, RZ, PT ;  /* 0x000000ff0400720c */ /* 0x000fe40003f04270 */
[----:B------:R-:W-:Y:S02]  /*10580*/  FSEL R122, R54, -INF , P1 ;  /* 0xff800000367a7808 */ /* 0x000fe40000800000 */
[----:B------:R-:W-:Y:S02]  /*10590*/  ISETP.GT.AND P1, PT, R5, 0x29, PT ;  /* 0x000000290500780c */ /* 0x000fe40003f24270 */
[----:B------:R-:W-:Y:S02]  /*105a0*/  FSEL R11, R96, -INF , P0 ;  /* 0xff800000600b7808 */ /* 0x000fe40000000000 */
[----:B------:R-:W-:Y:S02]  /*105b0*/  ISETP.GT.AND P0, PT, R4, 0x8, PT ;  /* 0x000000080400780c */ /* 0x000fe40003f04270 */
        /* <DEDUP_REMOVED lines=8> */
[----:B------:R-:W-:Y:S02]  /*10640*/  FSEL R13, R97, -INF , P1 ;  /* 0xff800000610d7808 */ /* 0x000fe40000800000 */
[----:B------:R-:W-:Y:S02]  /*10650*/  ISETP.GT.AND P1, PT, R4, 0x9, PT ;  /* 0x000000090400780c */ /* 0x000fe40003f24270 */
[----:B------:R-:W-:Y:S02]  /*10660*/  FSEL R50, R80, -INF , P0 ;  /* 0xff80000050327808 */ /* 0x000fe40000000000 */
[----:B------:R-:W-:Y:S02]  /*10670*/  ISETP.GT.AND P0, PT, R4, 0x20, PT ;  /* 0x000000200400780c */ /* 0x000fe40003f04270 */
[----:B------:R-:W-:-:S02]  /*10680*/  FSEL R17, R93, -INF , P1 ;  /* 0xff8000005d117808 */ /* 0x000fc40000800000 */
[----:B------:R-:W-:Y:S02]  /*10690*/  ISETP.GT.AND P1, PT, R4, 0x11, PT ;  /* 0x000000110400780c */ /* 0x000fe40003f24270 */
[----:B------:R-:W-:Y:S02]  /*106a0*/  FMNMX.FTZ R7, R11, R13, !PT ;  /* 0x0000000d0b077209 */ /* 0x000fe40007810000 */
[----:B------:R-:W-:Y:S02]  /*106b0*/  FSEL R140, R84, -INF , P0 ;  /* 0xff800000548c7808 */ /* 0x000fe40000000000 */
[----:B------:R-:W-:Y:S02]  /*106c0*/  ISETP.GT.AND P0, PT, R4, 0x28, PT ;  /* 0x000000280400780c */ /* 0x000fe40003f04270 */
[----:B------:R-:W-:Y:S02]  /*106d0*/  FSEL R49, R89, -INF , P1 ;  /* 0xff80000059317808 */ /* 0x000fe40000800000 */
[----:B------:R-:W-:-:S02]  /*106e0*/  FMNMX.FTZ R7, R16, R7, !PT ;  /* 0x0000000710077209 */ /* 0x000fc40007810000 */
[----:B------:R-:W-:Y:S02]  /*106f0*/  ISETP.GT.AND P1, PT, R4, 0x19, PT ;  /* 0x000000190400780c */ /* 0x000fe40003f24270 */
[----:B------:R-:W-:Y:S02]  /*10700*/  FSEL R143, R76, -INF , P0 ;  /* 0xff8000004c8f7808 */ /* 0x000fe40000000000 */
[----:B------:R-:W-:Y:S02]  /*10710*/  ISETP.GT.AND P0, PT, R4, 0x30, PT ;  /* 0x000000300400780c */ /* 0x000fe40003f04270 */
[----:B------:R-:W-:Y:S02]  /*10720*/  IMNMX R3, R8, R3, PT ;  /* 0x0000000308037217 */ /* 0x000fe40003800200 */
        /* <DEDUP_REMOVED lines=12> */
[----:B------:R-:W-:Y:S02]  /*107f0*/  ISETP.GT.AND P1, PT, R3, RZ, PT ;  /* 0x000000ff0300720c */ /* 0x000fe40003f24270 */
[----:B------:R-:W-:-:S02]  /*10800*/  FMNMX.FTZ R7, R50, R7, !PT ;  /* 0x0000000732077209 */ /* 0x000fc40007810000 */
[----:B------:R-:W-:Y:S02]  /*10810*/  FSEL R19, R95, -INF , P0 ;  /* 0xff8000005f137808 */ /* 0x000fe40000000000 */
[C---:B------:R-:W-:Y:S02]  /*10820*/  ISETP.GT.AND P0, PT, R3.reuse, 0x11, PT ;  /* 0x000000110300780c */ /* 0x040fe40003f04270 */
[----:B------:R-:W-:Y:S02]  /*10830*/  FSEL R14, R98, -INF , P1 ;  /* 0xff800000620e7808 */ /* 0x000fe40000800000 */
[----:B------:R-:W-:Y:S02]  /*10840*/  FMNMX.FTZ R7, R52, R7, !PT ;  /* 0x0000000734077209 */ /* 0x000fe40007810000 */
[----:B------:R-:W-:Y:S02]  /*10850*/  ISETP.GT.AND P1, PT, R3, 0x8, PT ;  /* 0x000000080300780c */ /* 0x000fe40003f24270 */
[----:B------:R-:W-:-:S02]  /*10860*/  FSEL R51, R91, -INF , P0 ;  /* 0xff8000005b337808 */ /* 0x000fc40000000000 */
[C---:B------:R-:W-:Y:S02]  /*10870*/  ISETP.GT.AND P0, PT, R3.reuse, 0x19, PT ;  /* 0x000000190300780c */ /* 0x040fe40003f04270 */
[----:B------:R-:W-:Y:S02]  /*10880*/  FMNMX.FTZ R7, R140, R7, !PT ;  /* 0x000000078c077209 */ /* 0x000fe40007810000 */
[----:B------:R-:W-:Y:S02]  /*10890*/  FSEL R18, R94, -INF , P1 ;  /* 0xff8000005e127808 */ /* 0x000fe40000800000 */
[----:B------:R-:W-:Y:S02]  /*108a0*/  ISETP.GT.AND P1, PT, R3, 0x10, PT ;  /* 0x000000100300780c */ /* 0x000fe40003f24270 */
[----:B------:R-:W-:Y:S02]  /*108b0*/  FSEL R73, R83, -INF , P0 ;  /* 0xff80000053497808 */ /* 0x000fe40000000000 */
[----:B------:R-:W-:-:S02]  /*108c0*/  ISETP.GT.AND P0, PT, R3, 0x20, PT ;  /* 0x000000200300780c */ /* 0x000fc40003f04270 */
[----:B------:R-:W-:Y:S02]  /*108d0*/  FMNMX.FTZ R7, R154, R7, !PT ;  /* 0x000000079a077209 */ /* 0x000fe40007810000 */
[----:B------:R-:W-:Y:S02]  /*108e0*/  FMNMX.FTZ R8, R14, R15, !PT ;  /* 0x0000000f0e087209 */ /* 0x000fe40007810000 */
[----:B------:R-:W-:Y:S02]  /*108f0*/  FSEL R48, R90, -INF , P1 ;  /* 0xff8000005a307808 */ /* 0x000fe40000800000 */
[----:B------:R-:W-:Y:S02]  /*10900*/  ISETP.GT.AND P1, PT, R3, 0x18, PT ;  /* 0x000000180300780c */ /* 0x000fe40003f24270 */
[----:B------:R-:W-:Y:S02]  /*10910*/  FSEL R126, R86, -INF , P0 ;  /* 0xff800000567e7808 */ /* 0x000fe40000000000 */
[----:B------:R-:W-:-:S02]  /*10920*/  FMNMX.FTZ R7, R143, R7, !PT ;  /* 0x000000078f077209 */ /* 0x000fc40007810000 */
[----:B------:R-:W-:Y:S02]  /*10930*/  FMNMX.FTZ R8, R18, R8, !PT ;  /* 0x0000000812087209 */ /* 0x000fe40007810000 */
[----:B------:R-:W-:Y:S02]  /*10940*/  ISETP.GT.AND P0, PT, R4, 0x38, PT ;  /* 0x000000380400780c */ /* 0x000fe40003f04270 */
[----:B------:R-:W-:Y:S02]  /*10950*/  FSEL R72, R82, -INF , P1 ;  /* 0xff80000052487808 */ /* 0x000fe40000800000 */
[----:B------:R-:W-:Y:S02]  /*10960*/  ISETP.GT.AND P1, PT, R4, 0x31, PT ;  /* 0x000000310400780c */ /* 0x000fe40003f24270 */
[----:B------:R-:W-:Y:S02]  /*10970*/  FMNMX.FTZ R7, R164, R7, !PT ;  /* 0x00000007a4077209 */ /* 0x000fe40007810000 */
[----:B------:R-:W-:-:S02]  /*10980*/  FMNMX.FTZ R8, R19, R8, !PT ;  /* 0x0000000813087209 */ /* 0x000fc40007810000 */
[----:B------:R-:W-:Y:S02]  /*10990*/  FSEL R207, R100, -INF , P0 ;  /* 0xff80000064cf7808 */ /* 0x000fe40000000000 */
[----:B------:R-:W-:Y:S02]  /*109a0*/  ISETP.GT.AND P0, PT, R3, 0x28, PT ;  /* 0x000000280300780c */ /* 0x000fe40003f04270 */
[----:B------:R-:W-:Y:S02]  /*109b0*/  FSEL R209, R69, -INF , P1 ;  /* 0xff80000045d17808 */ /* 0x000fe40000800000 */
[----:B------:R-:W-:Y:S02]  /*109c0*/  FMNMX.FTZ R7, R211, R7, !PT ;  /* 0x00000007d3077209 */ /* 0x000fe40007810000 */
[----:B------:R-:W-:Y:S02]  /*109d0*/  FMNMX.FTZ R8, R48, R8, !PT ;  /* 0x0000000830087209 */ /* 0x000fe40007810000 */
[----:B------:R-:W-:-:S02]  /*109e0*/  FSEL R141, R78, -INF , P0 ;  /* 0xff8000004e8d7808 */ /* 0x000fc40000000000 */
[----:B------:R-:W-:Y:S02]  /*109f0*/  ISETP.GT.AND P0, PT, R4, 0x39, PT ;  /* 0x000000390400780c */ /* 0x000fe40003f04270 */
[----:B------:R-:W-:Y:S02]  /*10a00*/  FMNMX.FTZ R4, R209, R7, !PT ;  /* 0x00000007d1047209 */ /* 0x000fe40007810000 */
[----:B------:R-:W-:Y:S02]  /*10a10*/  FMNMX.FTZ R8, R51, R8, !PT ;  /* 0x0000000833087209 */ /* 0x000fe40007810000 */
[----:B------:R-:W-:Y:S02]  /*10a20*/  FSEL R201, R101, -INF , P0 ;  /* 0xff80000065c97808 */ /* 0x000fe40000000000 */
[----:B------:R-:W-:Y:S02]  /*10a30*/  FMNMX.FTZ R4, R207, R4, !PT ;  /* 0x00000004cf047209 */ /* 0x000fe40007810000 */
        /* <DEDUP_REMOVED lines=34> */
[----:B------:R-:W-:Y:S02]  /*10c60*/  ISETP.GT.AND P0, PT, R5, 0x31, PT ;  /* 0x000000310500780c */ /* 0x000fe40003f04270 */
[----:B------:R-:W-:Y:S01]  /*10c70*/  FMNMX.FTZ R9, R166, R3, !PT ;  /* 0x00000003a6097209 */ /* 0x000fe20007810000 */
[----:B------:R-:W1:Y:S01]  /*10c80*/  SHFL.BFLY PT, R144, R4, 0x1, 0x1f ;  /* 0x0c201f0004907f89 */ /* 0x000e6200000e0000 */
[----:B------:R-:W-:Y:S02]  /*10c90*/  FMNMX.FTZ R8, R45, R8, !PT ;  /* 0x000000082d087209 */ /* 0x000fe40007810000 */
[----:B------:R-:W-:-:S02]  /*10ca0*/  FMNMX.FTZ R3, R210, R7, !PT ;  /* 0x00000007d2037209 */ /* 0x000fc40007810000 */
[----:B------:R-:W-:Y:S02]  /*10cb0*/  FSEL R212, R65, -INF , P0 ;  /* 0xff80000041d47808 */ /* 0x000fe40000000000 */
[----:B------:R-:W-:Y:S02]  /*10cc0*/  FMNMX.FTZ R7, R167, R9, !PT ;  /* 0x00000009a7077209 */ /* 0x000fe40007810000 */
[----:B------:R-:W-:Y:S01]  /*10cd0*/  ISETP.GT.AND P0, PT, R5, 0x38, PT ;  /* 0x000000380500780c */ /* 0x000fe20003f04270 */
[----:B------:R-:W2:Y:S01]  /*10ce0*/  SHFL.BFLY PT, R9, R3, 0x2, 0x1f ;  /* 0x0c401f0003097f89 */ /* 0x000ea200000e0000 */
[----:B------:R-:W-:Y:S02]  /*10cf0*/  FMNMX.FTZ R8, R46, R8, !PT ;  /* 0x000000082e087209 */ /* 0x000fe40007810000 */
[----:B------:R-:W-:Y:S02]  /*10d00*/  FMNMX.FTZ R7, R177, R7, !PT ;  /* 0x00000007b1077209 */ /* 0x000fe40007810000 */
[----:B------:R-:W-:-:S02]  /*10d10*/  FSEL R240, R40, -INF , P0 ;  /* 0xff80000028f07808 */ /* 0x000fc40000000000 */
[----:B------:R-:W-:Y:S02]  /*10d20*/  FMNMX.FTZ R8, R122, R8, !PT ;  /* 0x000000087a087209 */ /* 0x000fe40007810000 */
[----:B------:R-:W-:Y:S02]  /*10d30*/  ISETP.GT.AND P0, PT, R6, 0x20, PT ;  /* 0x000000200600780c */ /* 0x000fe40003f04270 */
[----:B------:R-:W-:Y:S02]  /*10d40*/  FMNMX.FTZ R7, R176, R7, !PT ;  /* 0x00000007b0077209 */ /* 0x000fe40007810000 */
[----:B------:R-:W-:Y:S02]  /*10d50*/  FMNMX.FTZ R8, R121, R8, !PT ;  /* 0x0000000879087209 */ /* 0x000fe40007810000 */
[----:B------:R-:W-:Y:S02]  /*10d60*/  FSEL R165, R30, -INF , P0 ;  /* 0xff8000001ea57808 */ /* 0x000fe40000000000 */
[----:B------:R-:W-:-:S02]  /*10d70*/  ISETP.GT.AND P0, PT, R5, 0x39, PT ;  /* 0x000000390500780c */ /* 0x000fc40003f04270 */
[----:B------:R-:W-:Y:S02]  /*10d80*/  FMNMX.FTZ R5, R219, R7, !PT ;  /* 0x00000007db057209 */ /* 0x000fe40007810000 */
[----:B------:R-:W-:Y:S02]  /*10d90*/  FMNMX.FTZ R7, R120, R8, !PT ;  /* 0x0000000878077209 */ /* 0x000fe40007810000 */
[----:B------:R-:W-:Y:S02]  /*10da0*/  ISETP.GT.AND P1, PT, R6, 0x21, PT ;  /* 0x000000210600780c */ /* 0x000fe40003f24270 */
[----:B------:R-:W-:Y:S02]  /*10db0*/  FMNMX.FTZ R5, R212, R5, !PT ;  /* 0x00000005d4057209 */ /* 0x000fe40007810000 */
[----:B------:R-:W-:Y:S02]  /*10dc0*/  FMNMX.FTZ R7, R75, R7, !PT ;  /* 0x000000074b077209 */ /* 0x000fe40007810000 */
[----:B------:R-:W-:-:S02]  /*10dd0*/  FSEL R155, R31, -INF , P1 ;  /* 0xff8000001f9b7808 */ /* 0x000fc40000800000 */
[----:B------:R-:W-:Y:S01]  /*10de0*/  FSEL R237, R41, -INF , P0 ;  /* 0xff80000029ed7808 */ /* 0x000fe20000000000 */
[----:B------:R-:W-:Y:S01]  /*10df0*/  LDSM.16.MT88.4 R28, [R221+0x100] ;  /* 0x00010000dd1c783b */ /* 0x000fe20000004200 */
[----:B------:R-:W-:Y:S02]  /*10e00*/  FMNMX.FTZ R5, R240, R5, !PT ;  /* 0x00000005f0057209 */ /* 0x000fe40007810000 */
[----:B------:R-:W-:Y:S02]  /*10e10*/  ISETP.GT.AND P1, PT, R6, 0x28, PT ;  /* 0x000000280600780c */ /* 0x000fe40003f24270 */
        /* <DEDUP_REMOVED lines=12> */
[----:B------:R-:W-:-:S02]  /*10ee0*/  ISETP.GT.AND P0, PT, R6, 0x31, PT ;  /* 0x000000310600780c */ /* 0x000fc40003f04270 */
[----:B--2---:R-:W-:Y:S02]  /*10ef0*/  FMNMX.FTZ R3, R3, R9, !PT ;  /* 0x0000000903037209 */ /* 0x004fe40007810000 */
[----:B------:R-:W-:Y:S02]  /*10f00*/  FSEL R213, R66, -INF , P1 ;  /* 0xff80000042d57808 */ /* 0x000fe40000800000 */
[----:B------:R-:W-:Y:S01]  /*10f10*/  FMNMX.FTZ R4, R153, R4, !PT ;  /* 0x0000000499047209 */ /* 0x000fe20007810000 */
[----:B------:R-:W2:Y:S01]  /*10f20*/  SHFL.BFLY PT, R142, R3, 0x1, 0x1f ;  /* 0x0c201f00038e7f89 */ /* 0x000ea200000e0000 */
[----:B------:R-:W-:Y:S02]  /*10f30*/  FSEL R216, R67, -INF , P0 ;  /* 0xff80000043d87808 */ /* 0x000fe40000000000 */
[----:B------:R-:W-:Y:S02]  /*10f40*/  ISETP.GT.AND P0, PT, R6, 0x38, PT ;  /* 0x000000380600780c */ /* 0x000fe40003f04270 */
[----:B------:R-:W-:-:S02]  /*10f50*/  FMNMX.FTZ R4, R213, R4, !PT ;  /* 0x00000004d5047209 */ /* 0x000fc40007810000 */
[----:B------:R-:W-:Y:S02]  /*10f60*/  FSEL R238, R42, -INF , P0 ;  /* 0xff8000002aee7808 */ /* 0x000fe40000000000 */
[----:B------:R-:W-:Y:S02]  /*10f70*/  ISETP.GT.AND P0, PT, R6, 0x39, PT ;  /* 0x000000390600780c */ /* 0x000fe40003f04270 */
[----:B------:R-:W-:Y:S02]  /*10f80*/  FMNMX.FTZ R4, R216, R4, !PT ;  /* 0x00000004d8047209 */ /* 0x000fe40007810000 */
[----:B------:R-:W-:Y:S02]  /*10f90*/  FSEL R239, R43, -INF , P0 ;  /* 0xff8000002bef7808 */ /* 0x000fe40000000000 */
[----:B------:R-:W-:Y:S01]  /*10fa0*/  FMNMX.FTZ R4, R238, R4, !PT ;  /* 0x00000004ee047209 */ /* 0x000fe20007810000 */
[----:B------:R-:W-:Y:S01]  /*10fb0*/  LDSM.16.MT88.4 R40, [R222+0x2100] ;  /* 0x00210000de28783b */ /* 0x000fe20000004200 */
[----:B-1----:R-:W-:-:S02]  /*10fc0*/  FMNMX.FTZ R5, R7, R5, !PT ;  /* 0x0000000507057209 */ /* 0x002fc40007810000 */
[----:B------:R-:W-:Y:S02]  /*10fd0*/  FMNMX.FTZ R4, R239, R4, !PT ;  /* 0x00000004ef047209 */ /* 0x000fe40007810000 */
[----:B------:R-:W-:Y:S01]  /*10fe0*/  FSETP.NEU.FTZ.AND P1, PT, R144, -INF , PT ;  /* 0xff8000009000780b */ /* 0x000fe20003f3d000 */
[----:B------:R-:W1:Y:S01]  /*10ff0*/  SHFL.BFLY PT, R146, R5, 0x1, 0x1f ;  /* 0x0c201f0005927f89 */ /* 0x000e6200000e0000 */
[----:B--2---:R-:W-:-:S03]  /*11000*/  FMNMX.FTZ R142, R142, R3, !PT ;  /* 0x000000038e8e7209 */ /* 0x004fc60007810000 */
[----:B------:R-:W2:Y:S01]  /*11010*/  SHFL.BFLY PT, R7, R4, 0x2, 0x1f ;  /* 0x0c401f0004077f89 */ /* 0x000ea200000e0000 */
[----:B------:R-:W-:Y:S01]  /*11020*/  FSEL R12, R12, RZ, P1 ;  /* 0x000000ff0c0c7208 */ /* 0x000fe20000800000 */
[C---:B------:R-:W-:Y:S01]  /*11030*/  FMUL.FTZ R3, R142.reuse, c[0x0][0x2d0] ;  /* 0x0000b4008e037a20 */ /* 0x040fe20000410000 */
[----:B------:R-:W-:-:S03]  /*11040*/  FSETP.NEU.FTZ.AND P0, PT, R142, -INF , PT ;  /* 0xff8000008e00780b */ /* 0x000fc60003f1d000 */
[----:B------:R-:W-:Y:S01]  /*11050*/  FFMA.FTZ R6, R11, c[0x0][0x2d0], -R12 ;  /* 0x0000b4000b067a23 */ /* 0x000fe2000001080c */
[----:B------:R-:W-:-:S03]  /*11060*/  FSEL R3, R3, RZ, P0 ;  /* 0x000000ff03037208 */ /* 0x000fc60000000000 */
[----:B------:R3:W-:Y:S02]  /*11070*/  MUFU.EX2 R161, R6 ;  /* 0x0000000600a17308 */ /* 0x0007e40000000800 */
[--C-:B------:R-:W-:Y:S02]  /*11080*/  FFMA.FTZ R0, R15, c[0x0][0x2d0], -R3.reuse ;  /* 0x0000b4000f007a23 */ /* 0x100fe40000010803 */
[----:B------:R-:W-:-:S04]  /*11090*/  FFMA.FTZ R2, R19, c[0x0][0x2d0], -R3 ;  /* 0x0000b40013027a23 */ /* 0x000fc80000010803 */
[----:B------:R4:W-:Y:S01]  /*110a0*/  MUFU.EX2 R160, R0 ;  /* 0x0000000000a07308 */ /* 0x0009e20000000800 */
[----:B-1----:R-:W-:Y:S02]  /*110b0*/  FMNMX.FTZ R146, R5, R146, !PT ;  /* 0x0000009205927209 */ /* 0x002fe40007810000 */
[----:B--2---:R-:W-:Y:S01]  /*110c0*/  FMNMX.FTZ R4, R4, R7, !PT ;  /* 0x0000000704047209 */ /* 0x004fe20007810000 */
[----:B---3--:R-:W-:Y:S01]  /*110d0*/  FFMA.FTZ R6, R13, c[0x0][0x2d0], -R12 ;  /* 0x0000b4000d067a23 */ /* 0x008fe2000001080c */
[----:B------:R-:W-:-:S03]  /*110e0*/  FSETP.NEU.FTZ.AND P0, PT, R146, -INF , PT ;  /* 0xff8000009200780b */ /* 0x000fc60003f1d000 */
[----:B------:R-:W-:Y:S01]  /*110f0*/  MUFU.EX2 R179, R2 ;  /* 0x0000000200b37308 */ /* 0x000fe20000000800 */
[----:B------:R-:W1:Y:S01]  /*11100*/  SHFL.BFLY PT, R5, R4, 0x1, 0x1f ;  /* 0x0c201f0004057f89 */ /* 0x000e6200000e0000 */
[----:B----4-:R-:W-:-:S06]  /*11110*/  FFMA.FTZ R0, R18, c[0x0][0x2d0], -R3 ;  /* 0x0000b40012007a23 */ /* 0x010fcc0000010803 */
[----:B------:R2:W3:Y:S08]  /*11120*/  MUFU.EX2 R20, R6 ;  /* 0x0000000600147308 */ /* 0x0004f00000000800 */
[----:B------:R4:W5:Y:S01]  /*11130*/  MUFU.EX2 R182, R0 ;  /* 0x0000000000b67308 */ /* 0x0009620000000800 */
[----:B--2---:R-:W-:Y:S01]  /*11140*/  FFMA.FTZ R6, R16, c[0x0][0x2d0], -R12 ;  /* 0x0000b40010067a23 */ /* 0x004fe2000001080c */
[----:B-1----:R-:W-:Y:S01]  /*11150*/  FMNMX.FTZ R145, R4, R5, !PT ;  /* 0x0000000504917209 */ /* 0x002fe20007810000 */
[----:B---3--:R-:W-:-:S05]  /*11160*/  IMAD.MOV.U32 R15, RZ, RZ, R20 ;  /* 0x000000ffff0f7224 */ /* 0x008fca00078e0014 */
[----:B------:R1:W-:Y:S01]  /*11170*/  MUFU.EX2 R183, R6 ;  /* 0x0000000600b77308 */ /* 0x0003e20000000800 */
[----:B------:R-:W2:Y:S01]  /*11180*/  LDSM.16.MT88.4 R20, [R221+0x1100] ;  /* 0x00110000dd14783b */ /* 0x000ea20000004200 */
[----:B------:R-:W-:Y:S01]  /*11190*/  F2FP.PACK_AB R4, R15, R161 ;  /* 0x000000a10f04723e */ /* 0x000fe200000000ff */
[----:B----4-:R-:W-:Y:S01]  /*111a0*/  FMUL.FTZ R0, R146, c[0x0][0x2d0] ;  /* 0x0000b40092007a20 */ /* 0x010fe20000410000 */
[----:B-----5:R-:W-:-:S04]  /*111b0*/  F2FP.PACK_AB R7, R179, R182 ;  /* 0x000000b6b307723e */ /* 0x020fc800000000ff */
[----:B------:R-:W-:Y:S02]  /*111c0*/  FSEL R0, R0, RZ, P0 ;  /* 0x000000ff00007208 */ /* 0x000fe40000000000 */
[----:B------:R-:W-:-:S03]  /*111d0*/  FSETP.NEU.FTZ.AND P0, PT, R145, -INF , PT ;  /* 0xff8000009100780b */ /* 0x000fc60003f1d000 */
[----:B------:R-:W-:Y:S02]  /*111e0*/  FFMA.FTZ R2, R32, c[0x0][0x2d0], -R0 ;  /* 0x0000b40020027a23 */ /* 0x000fe40000010800 */
[----:B-1----:R-:W-:Y:S01]  /*111f0*/  FFMA.FTZ R6, R17, c[0x0][0x2d0], -R12 ;  /* 0x0000b40011067a23 */ /* 0x002fe2000001080c */
[----:B------:R-:W-:Y:S01]  /*11200*/  LDSM.16.MT88.4 R32, [R221+0x2100] ;  /* 0x00210000dd20783b */ /* 0x000fe20000004200 */
[----:B------:R-:W-:Y:S02]  /*11210*/  FFMA.FTZ R8, R37, c[0x0][0x2d0], -R0 ;  /* 0x0000b40025087a23 */ /* 0x000fe40000010800 */
[----:B------:R1:W3:Y:S01]  /*11220*/  MUFU.EX2 R180, R6 ;  /* 0x0000000600b47308 */ /* 0x0002e20000000800 */
        /* <DEDUP_REMOVED lines=8> */
[----:B---3--:R-:W-:-:S07]  /*112b0*/  F2FP.PACK_AB R6, R180, R183 ;  /* 0x000000b7b406723e */ /* 0x008fce00000000ff */
[----:B------:R3:W-:Y:S01]  /*112c0*/  MUFU.EX2 R250, R2 ;  /* 0x0000000200fa7308 */ /* 0x0007e20000000800 */
[----:B-----5:R-:W-:-:S07]  /*112d0*/  F2FP.PACK_AB R5, R160, R185 ;  /* 0x000000b9a005723e */ /* 0x020fce00000000ff */
[----:B------:R-:W-:Y:S01]  /*112e0*/  HMMA.16816.F32 R116, R4, R28, RZ ;  /* 0x0000001c0474723c */ /* 0x000fe200000018ff */
[----:B-1----:R-:W-:Y:S01]  /*112f0*/  F2FP.PACK_AB R10, R181, R184 ;  /* 0x000000b8b50a723e */ /* 0x002fe200000000ff */
[----:B---3--:R-:W-:-:S06]  /*11300*/  FMUL.FTZ R2, R145, c[0x0][0x2d0] ;  /* 0x0000b40091027a20 */ /* 0x008fcc0000410000 */
[----:B------:R-:W-:Y:S01]  /*11310*/  HMMA.16816.F32 R112, R4, R24, RZ ;  /* 0x000000180470723c */ /* 0x000fe200000018ff */
[----:B------:R-:W-:-:S07]  /*11320*/  FSEL R2, R2, RZ, P0 ;  /* 0x000000ff02027208 */ /* 0x000fce0000000000 */
[C---:B--2---:R-:W-:Y:S01]  /*11330*/  HMMA.16816.F32 R108, R4.reuse, R20, RZ ;  /* 0x00000014046c723c */ /* 0x044fe200000018ff */
        /* <DEDUP_REMOVED lines=94> */
[----:B------:R-:W-:Y:S02]  /*11920*/  IMAD.MOV.U32 R164, RZ, RZ, R181 ;  /* 0x000000ffffa47224 */ /* 0x000fe400078e00b5 */
[----:B------:R1:W-:Y:S03]  /*11930*/  MUFU.EX2 R196, R8 ;  /* 0x0000000800c47308 */ /* 0x0003e60000000800 */
[----:B------:R-:W-:Y:S07]  /*11940*/  HMMA.16816.F32 R80, R4, R38, R64 ;  /* 0x000000260450723c */ /* 0x000fee0000001840 */
[----:B----4-:R-:W-:-:S02]  /*11950*/  F2FP.PACK_AB R4, R217, R218 ;  /* 0x000000dad904723e */ /* 0x010fc400000000ff */
[----:B------:R-:W-:Y:S02]  /*11960*/  F2FP.PACK_AB R5, R206, R203 ;  /* 0x000000cbce05723e */ /* 0x000fe400000000ff */
[----:B------:R-:W-:Y:S02]  /*11970*/  F2FP.PACK_AB R6, R214, R215 ;  /* 0x000000d7d606723e */ /* 0x000fe400000000ff */
[----:B---3--:R-:W-:Y:S01]  /*11980*/  F2FP.PACK_AB R7, R200, R202 ;  /* 0x000000cac807723e */ /* 0x008fe200000000ff */
[----:B-1----:R-:W-:Y:S02]  /*11990*/  FFMA.FTZ R8, R126, c[0x0][0x2d0], -R3 ;  /* 0x0000b4007e087a23 */ /* 0x002fe40000010803 */
[----:B------:R-:W-:Y:S02]  /*119a0*/  IMAD.MOV.U32 R126, RZ, RZ, R13 ;  /* 0x000000ffff7e7224 */ /* 0x000fe400078e000d */
[----:B------:R-:W-:Y:S02]  /*119b0*/  FFMA.FTZ R13, R141, c[0x0][0x2d0], -R3 ;  /* 0x0000b4008d0d7a23 */ /* 0x000fe40000010803 */
        /* <DEDUP_REMOVED lines=15> */
[----:B------:R1:W-:Y:S03]  /*11ab0*/  MUFU.EX2 R180, R13 ;  /* 0x0000000d00b47308 */ /* 0x0003e60000000800 */
[C---:B------:R-:W-:Y:S05]  /*11ac0*/  HMMA.16816.F32 R192, R4.reuse, R36, R44 ;  /* 0x0000002404c0723c */ /* 0x040fea000000182c */
[----:B------:R2:W3:Y:S03]  /*11ad0*/  MUFU.EX2 R182, R8 ;  /* 0x0000000800b67308 */ /* 0x0004e60000000800 */
[----:B------:R-:W-:Y:S01]  /*11ae0*/  HMMA.16816.F32 R60, R4, R32, R48 ;  /* 0x00000020043c723c */ /* 0x000fe20000001830 */
[----:B-1----:R-:W-:-:S07]  /*11af0*/  FFMA.FTZ R13, R147, c[0x0][0x2d0], -R3 ;  /* 0x0000b400930d7a23 */ /* 0x002fce0000010803 */
[C---:B------:R-:W-:Y:S01]  /*11b00*/  HMMA.16816.F32 R44, R4.reuse, R18, R128 ;  /* 0x00000012042c723c */ /* 0x040fe20000001880 */
[----:B------:R1:W4:Y:S01]  /*11b10*/  MUFU.EX2 R181, R13 ;  /* 0x0000000d00b57308 */ /* 0x0003220000000800 */
[----:B------:R-:W4:Y:S04]  /*11b20*/  LDSM.16.MT88.4 R16, [R221+0x900] ;  /* 0x00090000dd10783b */ /* 0x000f280000004200 */
[----:B--2---:R-:W-:Y:S02]  /*11b30*/  LDSM.16.MT88.4 R8, [R222+0x900] ;  /* 0x00090000de08783b */ /* 0x004fe40000004200 */
[C---:B------:R-:W-:Y:S02]  /*11b40*/  HMMA.16816.F32 R52, R4.reuse, R34, R156 ;  /* 0x000000220434723c */ /* 0x040fe4000000189c */
[----:B------:R-:W2:Y:S06]  /*11b50*/  LDSM.16.MT88.4 R32, [R222+0x2900] ;  /* 0x00290000de20783b */ /* 0x000eac0000004200 */
[----:B------:R-:W-:Y:S01]  /*11b60*/  HMMA.16816.F32 R48, R4, R22, R132 ;  /* 0x000000160430723c */ /* 0x000fe20000001884 */
[----:B-1----:R-:W-:Y:S01]  /*11b70*/  FFMA.FTZ R13, R166, c[0x0][0x2d0], -R0 ;  /* 0x0000b400a60d7a23 */ /* 0x002fe20000010800 */
[----:B------:R-:W1:Y:S01]  /*11b80*/  LDSM.16.MT88.4 R20, [R221+0x1900] ;  /* 0x00190000dd14783b */ /* 0x000e620000004200 */
[----:B------:R-:W-:-:S02]  /*11b90*/  IMAD.MOV.U32 R166, RZ, RZ, R179 ;  /* 0x000000ffffa67224 */ /* 0x000fc400078e00b3 */
[----:B------:R4:W-:Y:S03]  /*11ba0*/  MUFU.EX2 R150, R13 ;  /* 0x0000000d00967308 */ /* 0x0009e60000000800 */
[----:B------:R-:W-:Y:S07]  /*11bb0*/  HMMA.16816.F32 R36, R4, R38, R168 ;  /* 0x000000260424723c */ /* 0x000fee00000018a8 */
[----:B-----5:R-:W-:-:S02]  /*11bc0*/  F2FP.PACK_AB R4, R198, R199 ;  /* 0x000000c7c604723e */ /* 0x020fc400000000ff */
[----:B---3--:R-:W-:Y:S02]  /*11bd0*/  F2FP.PACK_AB R5, R182, R183 ;  /* 0x000000b7b605723e */ /* 0x008fe400000000ff */
[----:B------:R-:W-:Y:S01]  /*11be0*/  F2FP.PACK_AB R6, R196, R197 ;  /* 0x000000c5c406723e */ /* 0x000fe200000000ff */
[----:B----4-:R-:W-:Y:S01]  /*11bf0*/  FFMA.FTZ R13, R167, c[0x0][0x2d0], -R0 ;  /* 0x0000b400a70d7a23 */ /* 0x010fe20000010800 */
[----:B------:R-:W-:Y:S01]  /*11c00*/  F2FP.PACK_AB R7, R181, R180 ;  /* 0x000000b4b507723e */ /* 0x000fe200000000ff */
[----:B------:R-:W-:Y:S02]  /*11c10*/  IMAD.MOV.U32 R167, RZ, RZ, R178 ;  /* 0x000000ffffa77224 */ /* 0x000fe400078e00b2 */
[----:B------:R3:W4:Y:S04]  /*11c20*/  MUFU.EX2 R148, R13 ;  /* 0x0000000d00947308 */ /* 0x0007280000000800 */
[C---:B------:R-:W-:Y:S08]  /*11c30*/  HMMA.16816.F32 R156, R4.reuse, R16, R172 ;  /* 0x00000010049c723c */ /* 0x040ff000000018ac */
[----:B--2---:R-:W-:Y:S01]  /*11c40*/  HMMA.16816.F32 R188, R4, R32, R96 ;  /* 0x0000002004bc723c */ /* 0x004fe20000001860 */
[----:B---3--:R-:W-:-:S04]  /*11c50*/  FFMA.FTZ R13, R177, c[0x0][0x2d0], -R0 ;  /* 0x0000b400b10d7a23 */ /* 0x008fc80000010800 */
[----:B------:R2:W-:Y:S03]  /*11c60*/  MUFU.EX2 R149, R13 ;  /* 0x0000000d00957308 */ /* 0x0005e60000000800 */
[C---:B------:R-:W-:Y:S08]  /*11c70*/  HMMA.16816.F32 R120, R4.reuse, R8, R116 ;  /* 0x000000080478723c */ /* 0x040ff00000001874 */
[----:B-1----:R-:W-:Y:S01]  /*11c80*/  HMMA.16816.F32 R132, R4, R20, R112 ;  /* 0x000000140484723c */ /* 0x002fe20000001870 */
[----:B------:R-:W1:Y:S01]  /*11c90*/  LDSM.16.MT88.4 R112, [R222+0xd00] ;  /* 0x000d0000de70783b */ /* 0x000e620000004200 */
[----:B--2---:R-:W-:-:S06]  /*11ca0*/  FFMA.FTZ R13, R176, c[0x0][0x2d0], -R0 ;  /* 0x0000b400b00d7a23 */ /* 0x004fcc0000010800 */
[C---:B------:R-:W-:Y:S01]  /*11cb0*/  HMMA.16816.F32 R172, R4.reuse, R24, R104 ;  /* 0x0000001804ac723c */ /* 0x040fe20000001868 */
[----:B------:R2:W-:Y:S07]  /*11cc0*/  MUFU.EX2 R151, R13 ;  /* 0x0000000d00977308 */ /* 0x0005ee0000000800 */
[C---:B------:R-:W-:Y:S08]  /*11cd0*/  HMMA.16816.F32 R184, R4.reuse, R28, R100 ;  /* 0x0000001c04b8723c */ /* 0x040ff00000001864 */
[----:B------:R-:W-:Y:S01]  /*11ce0*/  HMMA.16816.F32 R160, R4, R18, R160 ;  /* 0x0000001204a0723c */ /* 0x000fe200000018a0 */
[----:B--2---:R-:W-:-:S04]  /*11cf0*/  FFMA.FTZ R13, R165, c[0x0][0x2d0], -R2 ;  /* 0x0000b400a50d7a23 */ /* 0x004fc80000010802 */
[----:B------:R2:W-:Y:S03]  /*11d00*/  MUFU.EX2 R140, R13 ;  /* 0x0000000d008c7308 */ /* 0x0005e60000000800 */
[C---:B------:R-:W-:Y:S08]  /*11d10*/  HMMA.16816.F32 R108, R4.reuse, R10, R108 ;  /* 0x0000000a046c723c */ /* 0x040ff0000000186c */
[----:B------:R-:W-:Y:S01]  /*11d20*/  HMMA.16816.F32 R168, R4, R22, R92 ;  /* 0x0000001604a8723c */ /* 0x000fe2000000185c */
[----:B--2---:R-:W-:-:S07]  /*11d30*/  FFMA.FTZ R13, R155, c[0x0][0x2d0], -R2 ;  /* 0x0000b4009b0d7a23 */ /* 0x004fce0000010802 */
[C---:B------:R-:W-:Y:S01]  /*11d40*/  HMMA.16816.F32 R88, R4.reuse, R26, R88 ;  /* 0x0000001a0458723c */ /* 0x040fe20000001858 */
[----:B------:R2:W3:Y:S07]  /*11d50*/  MUFU.EX2 R147, R13 ;  /* 0x0000000d00937308 */ /* 0x0004ee0000000800 */
[C---:B------:R-:W-:Y:S08]  /*11d60*/  HMMA.16816.F32 R128, R4.reuse, R30, R84 ;  /* 0x0000001e0480723c */ /* 0x040ff00000001854 */
[----:B------:R-:W-:Y:S01]  /*11d70*/  HMMA.16816.F32 R96, R4, R34, R80 ;  /* 0x000000220460723c */ /* 0x000fe20000001850 */
[----:B------:R-:W-:Y:S01]  /*11d80*/  LDSM.16.MT88.4 R80, [R221+0x2d00] ;  /* 0x002d0000dd50783b */ /* 0x000fe20000004200 */
[----:B--2---:R-:W-:-:S04]  /*11d90*/  FFMA.FTZ R13, R152, c[0x0][0x2d0], -R2 ;  /* 0x0000b400980d7a23 */ /* 0x004fc80000010802 */
[----:B------:R2:W-:Y:S01]  /*11da0*/  MUFU.EX2 R143, R13 ;  /* 0x0000000d008f7308 */ /* 0x0005e20000000800 */
[----:B----4-:R-:W-:Y:S02]  /*11db0*/  F2FP.PACK_AB R4, R148, R150 ;  /* 0x000000969404723e */ /* 0x010fe400000000ff */
[----:B---3--:R-:W-:Y:S02]  /*11dc0*/  F2FP.PACK_AB R5, R147, R140 ;  /* 0x0000008c9305723e */ /* 0x008fe400000000ff */
[----:B------:R-:W-:Y:S01]  /*11dd0*/  F2FP.PACK_AB R6, R151, R149 ;  /* 0x000000959706723e */ /* 0x000fe200000000ff */
[----:B--2---:R-:W-:-:S04]  /*11de0*/  FFMA.FTZ R13, R153, c[0x0][0x2d0], -R2 ;  /* 0x0000b400990d7a23 */ /* 0x004fc80000010802 */
[----:B------:R-:W2:Y:S02]  /*11df0*/  MUFU.EX2 R141, R13 ;  /* 0x0000000d008d7308 */ /* 0x000ea40000000800 */
[----:B--2---:R-:W-:-:S07]  /*11e00*/  F2FP.PACK_AB R7, R141, R143 ;  /* 0x0000008f8d07723e */ /* 0x004fce00000000ff */
[C---:B------:R-:W-:Y:S07]  /*11e10*/  HMMA.16816.F32 R100, R4.reuse, R8, R72 ;  /* 0x000000080464723c */ /* 0x040fee0000001848 */
[----:B------:R-:W-:Y:S01]  /*11e20*/  FFMA.FTZ R8, R211, c[0x0][0x2d0], -R12 ;  /* 0x0000b400d3087a23 */ /* 0x000fe2000001080c */
[----:B------:R-:W-:Y:S01]  /*11e30*/  HMMA.16816.F32 R116, R4, R10, R48 ;  /* 0x0000000a0474723c */ /* 0x000fe20000001830 */
[----:B------:R-:W-:Y:S02]  /*11e40*/  IMAD.MOV.U32 R211, RZ, RZ, R127 ;  /* 0x000000ffffd37224 */ /* 0x000fe400078e007f */
[----:B------:R2:W-:Y:S01]  /*11e50*/  MUFU.EX2 R49, R8 ;  /* 0x0000000800317308 */ /* 0x0005e20000000800 */
[----:B------:R-:W-:-:S03]  /*11e60*/  IMAD.MOV.U32 R9, RZ, RZ, R136 ;  /* 0x000000ffff097224 */ /* 0x000fc600078e0088 */
[----:B------:R-:W-:Y:S01]  /*11e70*/  IMAD.MOV.U32 R10, RZ, RZ, R137 ;  /* 0x000000ffff0a7224 */ /* 0x000fe200078e0089 */
[----:B------:R-:W-:Y:S01]  /*11e80*/  HMMA.16816.F32 R176, R4, R18, R56 ;  /* 0x0000001204b0723c */ /* 0x000fe20000001838 */
[----:B------:R-:W-:Y:S02]  /*11e90*/  IMAD.MOV.U32 R11, RZ, RZ, R138 ;  /* 0x000000ffff0b7224 */ /* 0x000fe400078e008a */
[----:B------:R-:W-:Y:S02]  /*11ea0*/  IMAD.MOV.U32 R51, RZ, RZ, R167 ;  /* 0x000000ffff337224 */ /* 0x000fe400078e00a7 */
[----:B------:R-:W-:-:S03]  /*11eb0*/  IMAD.MOV.U32 R50, RZ, RZ, R166 ;  /* 0x000000ffff327224 */ /* 0x000fc600078e00a6 */
[C---:B------:R-:W-:Y:S01]  /*11ec0*/  HMMA.16816.F32 R56, R4.reuse, R22, R44 ;  /* 0x000000160438723c */ /* 0x040fe2000000182c */
[----:B--2---:R-:W-:Y:S02]  /*11ed0*/  FFMA.FTZ R8, R209, c[0x0][0x2d0], -R12 ;  /* 0x0000b400d1087a23 */ /* 0x004fe4000001080c */
[----:B------:R-:W-:Y:S02]  /*11ee0*/  IMAD.MOV.U32 R209, RZ, RZ, R126 ;  /* 0x000000ffffd17224 */ /* 0x000fe400078e007e */
[----:B------:R2:W3:Y:S03]  /*11ef0*/  MUFU.EX2 R48, R8 ;  /* 0x0000000800307308 */ /* 0x0004e60000000800 */
[----:B------:R-:W-:Y:S01]  /*11f00*/  HMMA.16816.F32 R64, R4, R24, R64 ;  /* 0x000000180440723c */ /* 0x000fe20000001840 */
[----:B------:R-:W-:Y:S02]  /*11f10*/  IMAD.MOV.U32 R45, RZ, RZ, R124 ;  /* 0x000000ffff2d7224 */ /* 0x000fe400078e007c */
[----:B------:R-:W-:-:S02]  /*11f20*/  IMAD.MOV.U32 R46, RZ, RZ, R139 ;  /* 0x000000ffff2e7224 */ /* 0x000fc400078e008b */
[----:B------:R-:W-:Y:S01]  /*11f30*/  LDSM.16.MT88.4 R136, [R222+0x1d00] ;  /* 0x001d0000de88783b */ /* 0x000fe20000004200 */
[----:B------:R-:W-:Y:S02]  /*11f40*/  IMAD.MOV.U32 R47, RZ, RZ, R164 ;  /* 0x000000ffff2f7224 */ /* 0x000fe400078e00a4 */
[----:B------:R-:W-:Y:S01]  /*11f50*/  HMMA.16816.F32 R68, R4, R20, R68 ;  /* 0x000000140444723c */ /* 0x000fe20000001844 */
[----:B------:R-:W-:Y:S01]  /*11f60*/  LDSM.16.MT88.4 R164, [R221+0xd00] ;  /* 0x000d0000dda4783b */ /* 0x000fe20000004200 */
[----:B------:R-:W-:Y:S02]  /*11f70*/  IMAD.MOV.U32 R25, RZ, RZ, R15 ;  /* 0x000000ffff197224 */ /* 0x000fe400078e000f */
[----:B--2---:R-:W-:-:S04]  /*11f80*/  FFMA.FTZ R8, R207, c[0x0][0x2d0], -R12 ;  /* 0x0000b400cf087a23 */ /* 0x004fc8000001080c */
[C---:B------:R-:W-:Y:S01]  /*11f90*/  HMMA.16816.F32 R152, R4.reuse, R16, R76 ;  /* 0x000000100498723c */ /* 0x040fe2000000184c */
[----:B------:R-:W-:Y:S01]  /*11fa0*/  IMAD.MOV.U32 R207, RZ, RZ, R125 ;  /* 0x000000ffffcf7224 */ /* 0x000fe200078e007d */
[----:B---3--:R-:W-:Y:S01]  /*11fb0*/  F2FP.PACK_AB R92, R48, R49 ;  /* 0x00000031305c723e */ /* 0x008fe200000000ff */
[----:B------:R2:W-:Y:S01]  /*11fc0*/  MUFU.EX2 R44, R8 ;  /* 0x00000008002c7308 */ /* 0x0005e20000000800 */
[----:B------:R-:W3:Y:S04]  /*11fd0*/  LDSM.16.MT88.4 R124, [R221+0x1d00] ;  /* 0x001d0000dd7c783b */ /* 0x000ee80000004200 */
[C---:B------:R-:W-:Y:S08]  /*11fe0*/  HMMA.16816.F32 R40, R4.reuse, R26, R40 ;  /* 0x0000001a0428723c */ /* 0x040ff00000001828 */
[----:B------:R-:W-:Y:S01]  /*11ff0*/  HMMA.16816.F32 R60, R4, R28, R60 ;  /* 0x0000001c043c723c */ /* 0x000fe2000000183c */
[----:B--2---:R-:W-:-:S02]  /*12000*/  FFMA.FTZ R8, R201, c[0x0][0x2d0], -R12 ;  /* 0x0000b400c9087a23 */ /* 0x004fc4000001080c */
[----:B------:R-:W-:Y:S02]  /*12010*/  IMAD.MOV.U32 R201, RZ, RZ, R14 ;  /* 0x000000ffffc97224 */ /* 0x000fe400078e000e */
        /* <DEDUP_REMOVED lines=19> */
[C---:B------:R-:W-:Y:S08]  /*12150*/  HMMA.16816.F32 R104, R92.reuse, R112, R120 ;  /* 0x000000705c68723c */ /* 0x040ff00000001878 */
[----:B---3--:R-:W-:Y:S01]  /*12160*/  HMMA.16816.F32 R120, R92, R124, R132 ;  /* 0x0000007c5c78723c */ /* 0x008fe20000001884 */
[----:B-1----:R-:W-:-:S04]  /*12170*/  FFMA.FTZ R3, R212, c[0x0][0x2d0], -R0 ;  /* 0x0000b400d4037a23 */ /* 0x002fc80000010800 */
[----:B------:R1:W3:Y:S03]  /*12180*/  MUFU.EX2 R18, R3 ;  /* 0x0000000300127308 */ /* 0x0002e60000000800 */
        /* <DEDUP_REMOVED lines=17> */
[C---:B--2---:R-:W-:Y:S01]  /*122a0*/  HMMA.16816.F32 R88, R92.reuse, R4, R188 ;  /* 0x000000045c58723c */ /* 0x044fe200000018bc */
[----:B------:R-:W-:Y:S01]  /*122b0*/  IMAD.U32 R216, RZ, RZ, UR8 ;  /* 0x00000008ffd87e24 */ /* 0x000fe2000f8e00ff */
[----:B------:R1:W2:Y:S04]  /*122c0*/  MUFU.EX2 R13, R0 ;  /* 0x00000000000d7308 */ /* 0x0002a80000000800 */
[----:B------:R-:W-:Y:S02]  /*122d0*/  ISETP.GE.AND P0, PT, R216, UR7, PT ;  /* 0x00000007d8007c0c */ /* 0x000fe4000bf06270 */
[----:B------:R-:W-:Y:S07]  /*122e0*/  HMMA.16816.F32 R92, R92, R6, R96 ;  /* 0x000000065c5c723c */ /* 0x000fee0000001860 */
[----:B---3--:R-:W-:-:S02]  /*122f0*/  F2FP.PACK_AB R96, R18, R19 ;  /* 0x000000131260723e */ /* 0x008fc400000000ff */
[----:B-----5:R-:W-:Y:S01]  /*12300*/  F2FP.PACK_AB R98, R16, R17 ;  /* 0x000000111062723e */ /* 0x020fe200000000ff */
[--C-:B-1----:R-:W-:Y:S01]  /*12310*/  FFMA.FTZ R0, R238, c[0x0][0x2d0], -R2.reuse ;  /* 0x0000b400ee007a23 */ /* 0x102fe20000010802 */
[----:B--2---:R-:W-:Y:S01]  /*12320*/  F2FP.PACK_AB R97, R13, R12 ;  /* 0x0000000c0d61723e */ /* 0x004fe200000000ff */
        /* <DEDUP_REMOVED lines=73> */
[----:B------:R-:W-:-:S03]  /*127c0*/  FADD.FTZ R0, R21, R4 ;  /* 0x0000000415007221 */ /* 0x000fc60000010000 */
[----:B------:R1:W-:Y:S04]  /*127d0*/  STL [R1+0x1c], R3 ;  /* 0x00001c0301007387 */ /* 0x0003e80000100800 */
[----:B------:R1:W-:Y:S04]  /*127e0*/  STL [R1+0x24], R0 ;  /* 0x0000240001007387 */ /* 0x0003e80000100800 */
[----:B------:R1:W-:Y:S01]  /*127f0*/  STL [R1+0x20], R2 ;  /* 0x0000200201007387 */ /* 0x0003e20000100800 */
[----:B------:R-:W-:Y:S05]  /*12800*/  @!P0 BRA `(.L_x_829) ;  /* 0x0000424000008947 */ /* 0x000fea0003800000 */
[----:B------:R-:W2:Y:S04]  /*12810*/  LDL R211, [R1+0x2c] ;  /* 0x00002c0001d37983 */ /* 0x000ea80000100800 */
[----:B------:R-:W3:Y:S04]  /*12820*/  LDL R51, [R1+0x3c] ;  /* 0x00003c0001337983 */ /* 0x000ee80000100800 */
[----:B------:R-:W3:Y:S01]  /*12830*/  LDL R50, [R1+0x44] ;  /* 0x0000440001327983 */ /* 0x000ee20000100800 */
[----:B-1----:R-:W-:Y:S01]  /*12840*/  SEL R3, RZ, 0x10, P6 ;  /* 0x00000010ff037807 */ /* 0x002fe20003000000 */
[----:B------:R-:W-:Y:S01]  /*12850*/  IMAD.MOV.U32 R143, RZ, RZ, R145 ;  /* 0x000000ffff8f7224 */ /* 0x000fe200078e0091 */
[----:B------:R-:W-:Y:S01]  /*12860*/  MOV R140, R146 ;  /* 0x00000092008c7202 */ /* 0x000fe20000000f00 */
[----:B------:R-:W-:Y:S01]  /*12870*/  IMAD.MOV.U32 R148, RZ, RZ, R142 ;  /* 0x000000ffff947224 */ /* 0x000fe200078e008e */
[----:B------:R-:W-:Y:S01]  /*12880*/  MOV R147, R144 ;  /* 0x0000009000937202 */ /* 0x000fe20000000f00 */
[----:B------:R-:W-:Y:S01]  /*12890*/  IMAD.MOV.U32 R241, RZ, RZ, R216 ;  /* 0x000000fffff17224 */ /* 0x000fe200078e00d8 */
[----:B------:R-:W-:-:S02]  /*128a0*/  ULDC UR5, c[0x0][0x210] ;  /* 0x0000840000057ab9 */ /* 0x000fc40000000800 */
[----:B------:R-:W-:Y:S02]  /*128b0*/  ULDC UR4, c[0x0][0x1e8] ;  /* 0x00007a0000047ab9 */ /* 0x000fe40000000800 */
[----:B------:R-:W-:Y:S02]  /*128c0*/  UIMAD UR5, UR11, UR5, URZ ;  /* 0x000000050b0572a4 */ /* 0x000fe4000f8e023f */
[----:B------:R-:W-:Y:S01]  /*128d0*/  UIMAD UR4, UR11, UR4, URZ ;  /* 0x000000040b0472a4 */ /* 0x000fe2000f8e023f */
[----:B--2---:R-:W-:-:S05]  /*128e0*/  SHF.L.U32 R0, R211, 0x1, RZ ;  /* 0x00000001d3007819 */ /* 0x004fca00000006ff */
[----:B------:R1:W-:Y:S01]  /*128f0*/  STL [R1+0x10], R0 ;  /* 0x0000100001007387 */ /* 0x0003e20000100800 */
[----:B---3--:R-:W-:-:S03]  /*12900*/  SHF.L.U64.HI R2, R51, 0x1, R50 ;  /* 0x0000000133027819 */ /* 0x008fc60000010232 */
[----:B------:R2:W-:Y:S01]  /*12910*/  STL [R1+0x34], R3 ;  /* 0x0000340301007387 */ /* 0x0005e20000100800 */
[----:B-1----:R-:W-:-:S05]  /*12920*/  IMAD.SHL.U32 R0, R51, 0x2, RZ ;  /* 0x0000000233007824 */ /* 0x002fca00078e00ff */
[----:B------:R2:W-:Y:S04]  /*12930*/  STL [R1+0x8], R0 ;  /* 0x0000080001007387 */ /* 0x0005e80000100800 */
[----:B------:R2:W-:Y:S02]  /*12940*/  STL [R1+0xc], R2 ;  /* 0x00000c0201007387 */ /* 0x0005e40000100800 */
.L_x_832:
[----:B-1----:R1:W5:Y:S01]  /*12950*/  LDL R240, [R1+0x38] ;  /* 0x0000380001f07983 */ /* 0x0023620000100800 */
[----:B------:R-:W-:Y:S04]  /*12960*/  DEPBAR.LE SB0, 0x0 ;  /* 0x000080000000791a */ /* 0x000fe80000000000 */
[----:B------:R-:W-:Y:S01]  /*12970*/  BAR.SYNC.DEFER_BLOCKING 0x0 ;  /* 0x0000000000007b1d */ /* 0x000fe20000010000 */
[----:B------:R-:W-:Y:S05]  /*12980*/  ISETP.GE.AND P0, PT, R241, RZ, PT ;  /* 0x000000fff100720c */ /* 0x000fea0003f06270 */
[----:B------:R1:W5:Y:S04]  /*12990*/  LDL R151, [R1+0x2c] ;  /* 0x00002c0001977983 */ /* 0x0003680000100800 */
[----:B------:R1:W5:Y:S04]  /*129a0*/  LDL R150, [R1+0x48] ;  /* 0x0000480001967983 */ /* 0x0003680000100800 */
[----:B------:R1:W5:Y:S04]  /*129b0*/  LDL R142, [R1+0x14] ;  /* 0x00001400018e7983 */ /* 0x0003680000100800 */
[----:B------:R1:W5:Y:S04]  /*129c0*/  LDL R239, [R1+0x10] ;  /* 0x0000100001ef7983 */ /* 0x0003680000100800 */
[----:B------:R1:W5:Y:S04]  /*129d0*/  LDL R238, [R1+0x8] ;  /* 0x0000080001ee7983 */ /* 0x0003680000100800 */
[----:B------:R1:W3:Y:S04]  /*129e0*/  LDSM.16.M88.4 R64, [R223+0x6100] ;  /* 0x00610000df40783b */ /* 0x0002e80000000200 */
[----:B------:R1:W5:Y:S04]  /*129f0*/  LDL R237, [R1+0x34] ;  /* 0x0000340001ed7983 */ /* 0x0003680000100800 */
[----:B------:R1:W4:Y:S04]  /*12a00*/  LDSM.16.M88.4 R60, [R223+0x7100] ;  /* 0x00710000df3c783b */ /* 0x0003280000000200 */
[----:B------:R1:W5:Y:S04]  /*12a10*/  LDL R149, [R1+0xc] ;  /* 0x00000c0001957983 */ /* 0x0003680000100800 */
[----:B------:R1:W2:Y:S04]  /*12a20*/  LDSM.16.M88.4 R16, [R220+0x3100] ;  /* 0x00310000dc10783b */ /* 0x0002a80000000200 */
        /* <DEDUP_REMOVED lines=10> */
[----:B---345:R-:W-:Y:S01]  /*12ad0*/  IADD3 R14, -R237, 0x10, RZ ;  /* 0x00000010ed0e7810 */ /* 0x038fe20007ffe1ff */
[----:B------:R-:W3:Y:S01]  /*12ae0*/  LDL R4, [R1+0x4] ;  /* 0x0000040001047983 */ /* 0x000ee20000100800 */
[----:B------:R-:W-:Y:S01]  /*12af0*/  SEL R20, RZ, 0x10, P4 ;  /* 0x00000010ff147807 */ /* 0x000fe20002000000 */
[----:B------:R-:W-:Y:S01]  /*12b00*/  IMAD.SHL.U32 R10, R142, 0x2, RZ ;  /* 0x000000028e0a7824 */ /* 0x000fe200078e00ff */
[----:B------:R-:W-:Y:S01]  /*12b10*/  LOP3.LUT R14, R14, 0xf, RZ, 0xc0, !PT ;  /* 0x0000000f0e0e7812 */ /* 0x000fe200078ec0ff */
[----:B------:R-:W4:Y:S01]  /*12b20*/  LDL R5, [R1] ;  /* 0x0000000001057983 */ /* 0x000f220000100800 */
[----:B------:R-:W-:Y:S02]  /*12b30*/  IADD3 R12, -R20, 0x10, RZ ;  /* 0x00000010140c7810 */ /* 0x000fe40007ffe1ff */
[----:B------:R-:W-:Y:S02]  /*12b40*/  SHF.L.U64.HI R7, R151, 0x1, R240 ;  /* 0x0000000197077819 */ /* 0x000fe400000102f0 */
[----:B------:R-:W-:Y:S02]  /*12b50*/  LOP3.LUT R12, R12, 0xf, RZ, 0xc0, !PT ;  /* 0x0000000f0c0c7812 */ /* 0x000fe400078ec0ff */
[----:B--23--:R-:W-:Y:S01]  /*12b60*/  SHF.R.S32.HI R0, RZ, 0x1f, R4 ;  /* 0x0000001fff007819 */ /* 0x00cfe20000011404 */
[----:B------:R-:W-:Y:S04]  /*12b70*/  IMAD.WIDE.U32 R2, R4, c[0x0][0x208], RZ ;  /* 0x0000820004027a25 */ /* 0x000fe800078e00ff */
[----:B------:R-:W-:Y:S04]  /*12b80*/  IMAD R0, R0, c[0x0][0x208], RZ ;  /* 0x0000820000007a24 */ /* 0x000fe800078e02ff */
[----:B------:R-:W-:Y:S01]  /*12b90*/  IMAD R0, R4, c[0x0][0x20c], R0 ;  /* 0x0000830004007a24 */ /* 0x000fe200078e0200 */
[----:B----4-:R-:W-:Y:S03]  /*12ba0*/  SHF.R.S32.HI R4, RZ, 0x1f, R5 ;  /* 0x0000001fff047819 */ /* 0x010fe60000011405 */
[----:B------:R-:W-:Y:S02]  /*12bb0*/  IMAD.IADD R3, R3, 0x1, R0 ;  /* 0x0000000103037824 */ /* 0x000fe400078e0200 */
[----:B------:R-:W-:Y:S02]  /*12bc0*/  IMAD R4, R4, c[0x0][0x218], RZ ;  /* 0x0000860004047a24 */ /* 0x000fe400078e02ff */
[C---:B------:R-:W-:Y:S04]  /*12bd0*/  IMAD.WIDE.U32 R2, R5.reuse, c[0x0][0x218], R2 ;  /* 0x0000860005027a25 */ /* 0x040fe800078e0002 */
[----:B------:R-:W-:Y:S01]  /*12be0*/  IMAD R4, R5, c[0x0][0x21c], R4 ;  /* 0x0000870005047a24 */ /* 0x000fe200078e0204 */
[----:B------:R-:W-:Y:S02]  /*12bf0*/  IADD3 R0, P0, R2, UR5, RZ ;  /* 0x0000000502007c10 */ /* 0x000fe4000ff1e0ff */
[----:B------:R-:W-:Y:S02]  /*12c00*/  SHF.L.U64.HI R5, R142, 0x1, R150 ;  /* 0x000000018e057819 */ /* 0x000fe40000010296 */
[----:B------:R-:W-:Y:S02]  /*12c10*/  IADD3.X R4, R3, UR10, R4, P0, !PT ;  /* 0x0000000a03047c10 */ /* 0x000fe400087fe404 */
[C---:B------:R-:W-:Y:S04]  /*12c20*/  LEA R3, P0, R0.reuse, c[0x0][0x1f8], 0x1 ;  /* 0x00007e0000037a11 */ /* 0x040fe800078008ff */
[----:B------:R-:W-:Y:S02]  /*12c30*/  LEA.HI.X R4, R0, c[0x0][0x1fc], R4, 0x1, P0 ;  /* 0x00007f0000047a11 */ /* 0x000fe400000f0c04 */
[----:B------:R-:W2:Y:S04]  /*12c40*/  SHFL.IDX PT, R0, R3, 0x1, 0x1c1f ;  /* 0x003c1f0003007f89 */ /* 0x000ea800000e0000 */
[----:B------:R-:W3:Y:S04]  /*12c50*/  SHFL.IDX PT, R2, R4, 0x1, 0x1c1f ;  /* 0x003c1f0004027f89 */ /* 0x000ee800000e0000 */
[----:B------:R-:W4:Y:S04]  /*12c60*/  SHFL.IDX PT, R3, R3, RZ, 0x1c1f ;  /* 0x001c1fff03037589 */ /* 0x000f2800000e0000 */
[----:B------:R-:W1:Y:S01]  /*12c70*/  SHFL.IDX PT, R4, R4, RZ, 0x1c1f ;  /* 0x001c1fff04047589 */ /* 0x000e6200000e0000 */
[----:B--2---:R-:W-:Y:S04]  /*12c80*/  IADD3 R14, P1, P0, R14, R0, R239 ;  /* 0x000000000e0e7210 */ /* 0x004fe8000783e0ef */
[----:B---3--:R-:W-:Y:S02]  /*12c90*/  IADD3.X R15, RZ, R2, R7, P1, P0 ;  /* 0x00000002ff0f7210 */ /* 0x008fe40000fe0407 */
[----:B------:R-:W-:Y:S04]  /*12ca0*/  IADD3 R12, P1, P0, R12, R0, R238 ;  /* 0x000000000c0c7210 */ /* 0x000fe8000783e0ee */
[----:B------:R-:W-:Y:S02]  /*12cb0*/  IADD3.X R13, RZ, R2, R149, P1, P0 ;  /* 0x00000002ff0d7210 */ /* 0x000fe40000fe0495 */
[-C--:B------:R-:W-:Y:S02]  /*12cc0*/  IADD3 R8, P0, R0, R10.reuse, RZ ;  /* 0x0000000a00087210 */ /* 0x080fe40007f1e0ff */
[C---:B----4-:R-:W-:Y:S02]  /*12cd0*/  IADD3 R10, P2, R3.reuse, R10, RZ ;  /* 0x0000000a030a7210 */ /* 0x050fe40007f5e0ff */
[C---:B------:R-:W-:Y:S01]  /*12ce0*/  IADD3 R6, P1, R3.reuse, R239, RZ ;  /* 0x000000ef03067210 */ /* 0x040fe20007f3e0ff */
[--C-:B------:R-:W-:Y:S01]  /*12cf0*/  IMAD.X R9, R2, 0x1, R5.reuse, P0 ;  /* 0x0000000102097824 */ /* 0x100fe200000e0605 */
[----:B------:R-:W-:Y:S01]  /*12d00*/  IADD3 R0, R248, 0x100, RZ ;  /* 0x00000100f8007810 */ /* 0x000fe20007ffe0ff */
[C---:B-1----:R-:W-:Y:S01]  /*12d10*/  IMAD.X R11, R4.reuse, 0x1, R5, P2 ;  /* 0x00000001040b7824 */ /* 0x042fe200010e0605 */
[----:B------:R-:W-:Y:S01]  /*12d20*/  IADD3 R2, P0, R3, R238, RZ ;  /* 0x000000ee03027210 */ /* 0x000fe20007f1e0ff */
[C---:B------:R-:W-:Y:S01]  /*12d30*/  IMAD.X R7, R4.reuse, 0x1, R7, P1 ;  /* 0x0000000104077824 */ /* 0x040fe200008e0607 */
[----:B------:R-:W-:Y:S02]  /*12d40*/  ISETP.NE.U32.AND P1, PT, R237, RZ, PT ;  /* 0x000000ffed00720c */ /* 0x000fe40003f25070 */
[----:B------:R1:W-:Y:S01]  /*12d50*/  LDGSTS.E.BYPASS.LTC128B.128 [R0], [R10.64], !P5 ;  /* 0x000000000a007fae */ /* 0x0003e2000e901d54 */
[----:B------:R-:W-:Y:S01]  /*12d60*/  IMAD.X R3, R4, 0x1, R149, P0 ;  /* 0x0000000104037824 */ /* 0x000fe200000e0695 */
[----:B------:R-:W-:Y:S02]  /*12d70*/  ISETP.NE.U32.AND P0, PT, R20, RZ, PT ;  /* 0x000000ff1400720c */ /* 0x000fe40003f05070 */
[----:B------:R1:W-:Y:S04]  /*12d80*/  LDGSTS.E.BYPASS.LTC128B.128 [R0+0x1000], [R6.64], !P6 ;  /* 0x0100000006007fae */ /* 0x0003e8000f101d54 */
[----:B------:R1:W-:Y:S04]  /*12d90*/  LDGSTS.E.BYPASS.LTC128B.128 [R0+0x2000], [R2.64], !P4 ;  /* 0x0200000002007fae */ /* 0x0003e8000e101d54 */
[----:B------:R1:W-:Y:S04]  /*12da0*/  LDGSTS.E.BYPASS.LTC128B.128 [R0+0x800], [R8.64], !P5 ;  /* 0x0080000008007fae */ /* 0x0003e8000e901d54 */
[----:B------:R1:W-:Y:S04]  /*12db0*/  LDGSTS.E.BYPASS.LTC128B.128.ZFILL [R0+0x1800], [R14.64], P1 ;  /* 0x018000000e007fae */ /* 0x0003e80008941d54 */
[----:B------:R1:W-:Y:S02]  /*12dc0*/  LDGSTS.E.BYPASS.LTC128B.128.ZFILL [R0+0x2800], [R12.64], P0 ;  /* 0x028000000c007fae */ /* 0x0003e40008141d54 */
.L_x_830:
[-C--:B-1234-:R-:W-:Y:S01]  /*12dd0*/  HMMA.16816.F32 R4, R64, R16.reuse, RZ ;  /* 0x000000104004723c */ /* 0x09efe200000018ff */
[----:B------:R-:W-:Y:S02]  /*12de0*/  LDSM.16.M88.4 R204, [R220+0x4100] ;  /* 0x00410000dccc783b */ /* 0x000fe40000000200 */
[----:B------:R-:W-:Y:S05]  /*12df0*/  ISETP.GE.AND P0, PT, R241, 0x1, PT ;  /* 0x00000001f100780c */ /* 0x000fea0003f06270 */
[C---:B------:R-:W-:Y:S01]  /*12e00*/  HMMA.16816.F32 R8, R60.reuse, R16, RZ ;  /* 0x000000103c08723c */ /* 0x040fe200000018ff */
[----:B------:R-:W0:Y:S07]  /*12e10*/  LDGDEPBAR ;  /* 0x00000000000079af */ /* 0x000e2e0000000000 */
[-C--:B------:R-:W-:Y:S01]  /*12e20*/  HMMA.16816.F32 R12, R60, R18.reuse, RZ ;  /* 0x000000123c0c723c */ /* 0x080fe200000018ff */
[----:B------:R-:W-:Y:S07]  /*12e30*/  LDSM.16.M88.4 R208, [R223+0x9100] ;  /* 0x00910000dfd0783b */ /* 0x000fee0000000200 */
[C---:B------:R-:W-:Y:S01]  /*12e40*/  HMMA.16816.F32 R16, R64.reuse, R18, RZ ;  /* 0x000000124010723c */ /* 0x040fe200000018ff */
[----:B------:R-:W-:Y:S07]  /*12e50*/  LDSM.16.M88.4 R212, [R231] ;  /* 0x00000000e7d4783b */ /* 0x000fee0000000200 */
[-C--:B------:R-:W-:Y:S01]  /*12e60*/  HMMA.16816.F32 R20, R64, R32.reuse, RZ ;  /* 0x000000204014723c */ /* 0x080fe200000018ff */
[----:B------:R-:W-:Y:S07]  /*12e70*/  LDSM.16.M88.4 R216, [R230] ;  /* 0x00000000e6d8783b */ /* 0x000fee0000000200 */
        /* <DEDUP_REMOVED lines=30> */
[----:B------:R-:W3:Y:S07]  /*13060*/  LDSM.16.M88.4 R188, [R220+0x4900] ;  /* 0x00490000dcbc783b */ /* 0x000eee0000000200 */
[----:B------:R-:W-:Y:S01]  /*13070*/  HMMA.16816.F32 R64, R180, R202, R64 ;  /* 0x000000cab440723c */ /* 0x000fe20000001840 */
[----:B------:R-:W4:Y:S07]  /*13080*/  LDSM.16.M88.4 R180, [R224+0x8100] ;  /* 0x00810000e0b4783b */ /* 0x000f2e0000000200 */
[-C--:B-1----:R-:W-:Y:S01]  /*13090*/  HMMA.16816.F32 R4, R176, R204.reuse, R4 ;  /* 0x000000ccb004723c */ /* 0x082fe20000001804 */
[----:B------:R-:W1:Y:S07]  /*130a0*/  LDSM.16.M88.4 R200, [R224+0x9100] ;  /* 0x00910000e0c8783b */ /* 0x000e6e0000000200 */
[C---:B------:R-:W-:Y:S08]  /*130b0*/  HMMA.16816.F32 R8, R208.reuse, R204, R8 ;  /* 0x000000ccd008723c */ /* 0x040ff00000001808 */
[-C--:B------:R-:W-:Y:S08]  /*130c0*/  HMMA.16816.F32 R12, R208, R206.reuse, R12 ;  /* 0x000000ced00c723c */ /* 0x080ff0000000180c */
[C---:B------:R-:W-:Y:S01]  /*130d0*/  HMMA.16816.F32 R16, R176.reuse, R206, R16 ;  /* 0x000000ceb010723c */ /* 0x040fe20000001810 */
[----:B------:R-:W1:Y:S07]  /*130e0*/  LDSM.16.M88.4 R204, [R232] ;  /* 0x00000000e8cc783b */ /* 0x000e6e0000000200 */
[-C--:B--2---:R-:W-:Y:S08]  /*130f0*/  HMMA.16816.F32 R20, R176, R184.reuse, R20 ;  /* 0x000000b8b014723c */ /* 0x084ff00000001814 */
        /* <DEDUP_REMOVED lines=14> */
[----:B------:R-:W2:Y:S07]  /*131e0*/  LDSM.16.M88.4 R176, [R223+0xa100] ;  /* 0x00a10000dfb0783b */ /* 0x000eae0000000200 */
[-C--:B----4-:R-:W-:Y:S01]  /*131f0*/  HMMA.16816.F32 R4, R180, R196.reuse, R4 ;  /* 0x000000c4b404723c */ /* 0x090fe20000001804 */
[----:B------:R-:W3:Y:S07]  /*13200*/  LDSM.16.M88.4 R192, [R220+0x5500] ;  /* 0x00550000dcc0783b */ /* 0x000eee0000000200 */
[C---:B-1----:R-:W-:Y:S08]  /*13210*/  HMMA.16816.F32 R8, R200.reuse, R196, R8 ;  /* 0x000000c4c808723c */ /* 0x042ff00000001808 */
[-C--:B------:R-:W-:Y:S08]  /*13220*/  HMMA.16816.F32 R12, R200, R198.reuse, R12 ;  /* 0x000000c6c80c723c */ /* 0x080ff0000000180c */
[C---:B------:R-:W-:Y:S01]  /*13230*/  HMMA.16816.F32 R16, R180.reuse, R198, R16 ;  /* 0x000000c6b410723c */ /* 0x040fe20000001810 */
[----:B------:R-:W1:Y:S07]  /*13240*/  LDSM.16.M88.4 R196, [R220+0x5900] ;  /* 0x00590000dcc4783b */ /* 0x000e6e0000000200 */
[-C--:B------:R-:W-:Y:S08]  /*13250*/  HMMA.16816.F32 R20, R180, R204.reuse, R20 ;  /* 0x000000ccb414723c */ /* 0x080ff00000001814 */
        /* <DEDUP_REMOVED lines=12> */
[----:B------:R-:W4:Y:S07]  /*13320*/  LDSM.16.M88.4 R200, [R220+0x5d00] ;  /* 0x005d0000dcc8783b */ /* 0x000f2e0000000200 */
[----:B------:R-:W-:Y:S01]  /*13330*/  HMMA.16816.F32 R64, R180, R218, R64 ;  /* 0x000000dab440723c */ /* 0x000fe20000001840 */
[----:B------:R-:W1:Y:S07]  /*13340*/  LDSM.16.M88.4 R180, [R224+0xa100] ;  /* 0x00a10000e0b4783b */ /* 0x000e6e0000000200 */
[-C--:B--2---:R-:W-:Y:S01]  /*13350*/  HMMA.16816.F32 R4, R176, R184.reuse, R4 ;  /* 0x000000b8b004723c */ /* 0x084fe20000001804 */
[----:B------:R-:W2:Y:S07]  /*13360*/  LDSM.16.M88.4 R216, [R227] ;  /* 0x00000000e3d8783b */ /* 0x000eae0000000200 */
[C---:B------:R-:W-:Y:S08]  /*13370*/  HMMA.16816.F32 R8, R188.reuse, R184, R8 ;  /* 0x000000b8bc08723c */ /* 0x040ff00000001808 */
[-C--:B------:R-:W-:Y:S08]  /*13380*/  HMMA.16816.F32 R12, R188, R186.reuse, R12 ;  /* 0x000000babc0c723c */ /* 0x080ff0000000180c */
[C---:B------:R-:W-:Y:S01]  /*13390*/  HMMA.16816.F32 R16, R176.reuse, R186, R16 ;  /* 0x000000bab010723c */ /* 0x040fe20000001810 */
[----:B------:R-:W2:Y:S01]  /*133a0*/  LDSM.16.M88.4 R184, [R226] ;  /* 0x00000000e2b8783b */ /* 0x000ea20000000200 */
[----:B------:R-:W-:Y:S06]  /*133b0*/  DEPBAR.LE SB0, 0x0 ;  /* 0x000080000000791a */ /* 0x000fec0000000000 */
[-C--:B---3--:R-:W-:Y:S01]  /*133c0*/  HMMA.16816.F32 R20, R176, R192.reuse, R20 ;  /* 0x000000c0b014723c */ /* 0x088fe20000001814 */
        /* <DEDUP_REMOVED lines=8> */
[-C--:B----4-:R-:W-:Y:S08]  /*13450*/  HMMA.16816.F32 R52, R176, R200.reuse, R52 ;  /* 0x000000c8b034723c */ /* 0x090ff00000001834 */
        /* <DEDUP_REMOVED lines=18> */
[----:B------:R-:W-:Y:S01]  /*13580*/  HMMA.16816.F32 R64, R180, R186, R64 ;  /* 0x000000bab440723c */ /* 0x000fe20000001840 */
[----:B------:R-:W-:-:S07]  /*13590*/  @!P0 BRA `(.L_x_831) ;  /* 0x000003f000008947 */ /* 0x000fce0003800000 */
[----:B-----5:R-:W-:Y:S01]  /*135a0*/  IADD3 R180, -R237, 0x10, RZ ;  /* 0x00000010edb47810 */ /* 0x020fe20007ffe1ff */
[----:B------:R-:W2:Y:S01]  /*135b0*/  LDL R0, [R1+0x28] ;  /* 0x0000280001007983 */ /* 0x000ea20000100800 */
[----:B------:R-:W-:Y:S02]  /*135c0*/  IMAD.MOV.U32 R2, RZ, RZ, c[0x0][0x2b8] ;  /* 0x0000ae00ff027624 */ /* 0x000fe400078e00ff */
[----:B------:R-:W-:Y:S01]  /*135d0*/  LOP3.LUT R180, R180, 0xf, RZ, 0xc0, !PT ;  /* 0x0000000fb4b47812 */ /* 0x000fe200078ec0ff */
[----:B------:R-:W-:Y:S02]  /*135e0*/  IMAD.MOV.U32 R146, RZ, RZ, RZ ;  /* 0x000000ffff927224 */ /* 0x000fe400078e00ff */
[----:B------:R-:W-:Y:S02]  /*135f0*/  ISETP.NE.AND P1, PT, R2, 0x1, PT ;  /* 0x000000010200780c */ /* 0x000fe40003f25270 */
[----:B------:R-:W-:Y:S04]  /*13600*/  LEA R2, R241, UR13, 0x6 ;  /* 0x0000000df1027c11 */ /* 0x000fe8000f8e30ff */
[----:B--2---:R-:W-:Y:S07]  /*13610*/  IADD3 R2, R2, -0x40, R0 ;  /* 0xffffffc002027810 */ /* 0x004fee0007ffe000 */
        /* <DEDUP_REMOVED lines=10> */
[----:B------:R1:W-:Y:S01]  /*136c0*/  STL [R1+0x4], R176 ;  /* 0x000004b001007387 */ /* 0x0003e20000100800 */
[----:B------:R-:W-:Y:S03]  /*136d0*/  SHF.R.S32.HI R0, RZ, 0x1f, R176 ;  /* 0x0000001fff007819 */ /* 0x000fe600000114b0 */
[----:B------:R2:W3:Y:S02]  /*136e0*/  @!P3 LDG.E R146, [R144.64] ;  /* 0x000000149092b981 */ /* 0x0004e4000c1e1900 */
[----:B------:R-:W-:Y:S04]  /*136f0*/  IMAD R0, R0, c[0x0][0x1e0], RZ ;  /* 0x0000780000007a24 */ /* 0x000fe800078e02ff */
[----:B------:R-:W-:Y:S04]  /*13700*/  IMAD R0, R176, c[0x0][0x1e4], R0 ;  /* 0x00007900b0007a24 */ /* 0x000fe800078e0200 */
[----:B------:R-:W-:Y:S02]  /*13710*/  IMAD.IADD R3, R3, 0x1, R0 ;  /* 0x0000000103037824 */ /* 0x000fe400078e0200 */
[C---:B-1----:R-:W-:Y:S01]  /*13720*/  IMAD.SHL.U32 R176, R142.reuse, 0x2, RZ ;  /* 0x000000028eb07824 */ /* 0x042fe200078e00ff */
[----:B------:R-:W-:Y:S02]  /*13730*/  SHF.L.U64.HI R142, R142, 0x1, R150 ;  /* 0x000000018e8e7819 */ /* 0x000fe40000010296 */
[----:B--2---:R-:W-:Y:S01]  /*13740*/  SHF.L.U64.HI R145, R151, 0x1, R240 ;  /* 0x0000000197917819 */ /* 0x004fe200000102f0 */
[----:B---3--:R1:W-:Y:S01]  /*13750*/  STL [R1], R146 ;  /* 0x0000009201007387 */ /* 0x0083e20000100800 */
[----:B------:R-:W-:Y:S01]  /*13760*/  SHF.R.S32.HI R141, RZ, 0x1f, R146 ;  /* 0x0000001fff8d7819 */ /* 0x000fe20000011492 */
[----:B------:R-:W-:Y:S04]  /*13770*/  IMAD.WIDE.U32 R2, R146, c[0x0][0x1f0], R2 ;  /* 0x00007c0092027a25 */ /* 0x000fe800078e0002 */
[----:B------:R-:W-:Y:S01]  /*13780*/  IMAD R141, R141, c[0x0][0x1f0], RZ ;  /* 0x00007c008d8d7a24 */ /* 0x000fe200078e02ff */
[----:B------:R-:W-:Y:S03]  /*13790*/  IADD3 R0, P0, R2, UR4, RZ ;  /* 0x0000000402007c10 */ /* 0x000fe6000ff1e0ff */
[----:B------:R-:W-:Y:S05]  /*137a0*/  IMAD R141, R146, c[0x0][0x1f4], R141 ;  /* 0x00007d00928d7a24 */ /* 0x000fea00078e028d */
[----:B------:R-:W-:Y:S02]  /*137b0*/  IADD3.X R141, R3, UR16, R141, P0, !PT ;  /* 0x00000010038d7c10 */ /* 0x000fe400087fe48d */
[C---:B------:R-:W-:Y:S04]  /*137c0*/  LEA R3, P0, R0.reuse, c[0x0][0x1c8], 0x1 ;  /* 0x0000720000037a11 */ /* 0x040fe800078008ff */
[----:B------:R-:W-:Y:S02]  /*137d0*/  LEA.HI.X R141, R0, c[0x0][0x1cc], R141, 0x1, P0 ;  /* 0x00007300008d7a11 */ /* 0x000fe400000f0c8d */
[----:B------:R-:W2:Y:S01]  /*137e0*/  SHFL.IDX PT, R0, R3, 0x1, 0x1c1f ;  /* 0x003c1f0003007f89 */ /* 0x000ea200000e0000 */
[----:B-1----:R-:W-:Y:S03]  /*137f0*/  SEL R146, RZ, 0x10, P4 ;  /* 0x00000010ff927807 */ /* 0x002fe60002000000 */
[----:B------:R-:W1:Y:S01]  /*13800*/  SHFL.IDX PT, R2, R141, 0x1, 0x1c1f ;  /* 0x003c1f008d027f89 */ /* 0x000e6200000e0000 */
[----:B------:R-:W-:Y:S03]  /*13810*/  IADD3 R178, -R146, 0x10, RZ ;  /* 0x0000001092b27810 */ /* 0x000fe60007ffe1ff */
[----:B------:R-:W3:Y:S01]  /*13820*/  SHFL.IDX PT, R3, R3, RZ, 0x1c1f ;  /* 0x001c1fff03037589 */ /* 0x000ee200000e0000 */
[----:B------:R-:W-:Y:S03]  /*13830*/  LOP3.LUT R178, R178, 0xf, RZ, 0xc0, !PT ;  /* 0x0000000fb2b27812 */ /* 0x000fe600078ec0ff */
[----:B------:R-:W4:Y:S01]  /*13840*/  SHFL.IDX PT, R141, R141, RZ, 0x1c1f ;  /* 0x001c1fff8d8d7589 */ /* 0x000f2200000e0000 */
[----:B--2---:R-:W-:Y:S04]  /*13850*/  IADD3 R180, P1, P0, R180, R0, R239 ;  /* 0x00000000b4b47210 */ /* 0x004fe8000783e0ef */
[----:B-1----:R-:W-:Y:S02]  /*13860*/  IADD3.X R181, RZ, R2, R145, P1, P0 ;  /* 0x00000002ffb57210 */ /* 0x002fe40000fe0491 */
[----:B------:R-:W-:Y:S04]  /*13870*/  IADD3 R178, P1, P0, R178, R0, R238 ;  /* 0x00000000b2b27210 */ /* 0x000fe8000783e0ee */
[----:B------:R-:W-:Y:S02]  /*13880*/  IADD3.X R179, RZ, R2, R149, P1, P0 ;  /* 0x00000002ffb37210 */ /* 0x000fe40000fe0495 */
[-C--:B------:R-:W-:Y:S02]  /*13890*/  IADD3 R150, P0, R0, R176.reuse, RZ ;  /* 0x000000b000967210 */ /* 0x080fe40007f1e0ff */
[C---:B---3--:R-:W-:Y:S02]  /*138a0*/  IADD3 R176, P2, R3.reuse, R176, RZ ;  /* 0x000000b003b07210 */ /* 0x048fe40007f5e0ff */
[C---:B------:R-:W-:Y:S01]  /*138b0*/  IADD3 R144, P1, R3.reuse, R239, RZ ;  /* 0x000000ef03907210 */ /* 0x040fe20007f3e0ff */
[--C-:B------:R-:W-:Y:S01]  /*138c0*/  IMAD.X R151, R2, 0x1, R142.reuse, P0 ;  /* 0x0000000102977824 */ /* 0x100fe200000e068e */
[----:B------:R-:W-:Y:S01]  /*138d0*/  IADD3 R2, P0, R3, R238, RZ ;  /* 0x000000ee03027210 */ /* 0x000fe20007f1e0ff */
[C---:B----4-:R-:W-:Y:S02]  /*138e0*/  IMAD.X R177, R141.reuse, 0x1, R142, P2 ;  /* 0x000000018db17824 */ /* 0x050fe400010e068e */
[----:B------:R-:W-:Y:S01]  /*138f0*/  IMAD.X R145, R141, 0x1, R145, P1 ;  /* 0x000000018d917824 */ /* 0x000fe200008e0691 */
[----:B------:R-:W-:Y:S01]  /*13900*/  ISETP.NE.U32.AND P1, PT, R237, RZ, PT ;  /* 0x000000ffed00720c */ /* 0x000fe20003f25070 */
[----:B------:R-:W-:Y:S01]  /*13910*/  IMAD.X R3, R141, 0x1, R149, P0 ;  /* 0x000000018d037824 */ /* 0x000fe200000e0695 */
[----:B------:R1:W-:Y:S01]  /*13920*/  LDGSTS.E.BYPASS.LTC128B.128 [R248+0x3100], [R176.64], !P5 ;  /* 0x03100000b0f87fae */ /* 0x0003e2000e901d54 */
[----:B------:R-:W-:Y:S03]  /*13930*/  ISETP.NE.U32.AND P0, PT, R146, RZ, PT ;  /* 0x000000ff9200720c */ /* 0x000fe60003f05070 */
[----:B------:R1:W-:Y:S04]  /*13940*/  LDGSTS.E.BYPASS.LTC128B.128 [R248+0x4100], [R144.64], !P6 ;  /* 0x0410000090f87fae */ /* 0x0003e8000f101d54 */
[----:B------:R1:W-:Y:S04]  /*13950*/  LDGSTS.E.BYPASS.LTC128B.128 [R248+0x5100], [R2.64], !P4 ;  /* 0x0510000002f87fae */ /* 0x0003e8000e101d54 */
[----:B------:R1:W-:Y:S04]  /*13960*/  LDGSTS.E.BYPASS.LTC128B.128 [R248+0x3900], [R150.64], !P5 ;  /* 0x0390000096f87fae */ /* 0x0003e8000e901d54 */
[----:B------:R1:W-:Y:S04]  /*13970*/  LDGSTS.E.BYPASS.LTC128B.128.ZFILL [R248+0x4900], [R180.64], P1 ;  /* 0x04900000b4f87fae */ /* 0x0003e80008941d54 */
[----:B------:R1:W-:Y:S02]  /*13980*/  LDGSTS.E.BYPASS.LTC128B.128.ZFILL [R248+0x5900], [R178.64], P0 ;  /* 0x05900000b2f87fae */ /* 0x0003e40008141d54 */
.L_x_831:
[----:B------:R-:W2:Y:S01]  /*13990*/  LDL R0, [R1+0x30] ;  /* 0x0000300001007983 */ /* 0x000ea20000100800 */
[----:B------:R-:W-:Y:S01]  /*139a0*/  PLOP3.LUT P1, PT, PT, PT, UP2, 0x80, 0x0 ;  /* 0x000000000000781c */ /* 0x000fe20003f2f028 */
[----:B-----5:R-:W-:Y:S01]  /*139b0*/  IMAD.MOV.U32 R142, RZ, RZ, 0x1 ;  /* 0x00000001ff8e7424 */ /* 0x020fe200078e00ff */
[----:B------:R-:W-:Y:S01]  /*139c0*/  PLOP3.LUT P0, PT, PT, PT, UP2, 0x80, 0x0 ;  /* 0x000000000000781c */ /* 0x000fe20003f0f028 */
[----:B-1----:R-:W3:Y:S02]  /*139d0*/  LDL R144, [R1+0x40] ;  /* 0x0000400001907983 */ /* 0x002ee40000100800 */
        /* <DEDUP_REMOVED lines=14> */
[----:B------:R-:W-:Y:S02]  /*13ac0*/  FSEL R149, R4, -INF , P0 ;  /* 0xff80000004957808 */ /* 0x000fe40000000000 */
[C---:B------:R-:W-:Y:S02]  /*13ad0*/  ISETP.GT.AND P1, PT, R3.reuse, RZ, PT ;  /* 0x000000ff0300720c */ /* 0x040fe40003f24270 */
[----:B------:R-:W-:Y:S01]  /*13ae0*/  ISETP.GT.AND P0, PT, R3, 0x1, PT ;  /* 0x000000010300780c */ /* 0x000fe20003f04270 */
[----:B---3--:R-:W-:Y:S01]  /*13af0*/  IMAD.IADD R2, R142, 0x1, R2 ;  /* 0x000000018e027824 */ /* 0x008fe200078e0202 */
[----:B------:R-:W-:Y:S02]  /*13b00*/  FSEL R6, R6, -INF , P1 ;  /* 0xff80000006067808 */ /* 0x000fe40000800000 */
[----:B------:R-:W-:Y:S02]  /*13b10*/  ISETP.GT.AND P1, PT, R141, 0x8, PT ;  /* 0x000000088d00780c */ /* 0x000fe40003f24270 */
[----:B------:R-:W-:Y:S02]  /*13b20*/  FSEL R7, R7, -INF , P0 ;  /* 0xff80000007077808 */ /* 0x000fe40000000000 */
[----:B------:R-:W-:Y:S02]  /*13b30*/  ISETP.GT.AND P0, PT, R141, 0x9, PT ;  /* 0x000000098d00780c */ /* 0x000fe40003f04270 */
[----:B------:R-:W-:Y:S01]  /*13b40*/  FSEL R16, R16, -INF , P1 ;  /* 0xff80000010107808 */ /* 0x000fe20000800000 */
[----:B-1----:R-:W-:Y:S01]  /*13b50*/  IMAD.IADD R0, R142, 0x1, R0 ;  /* 0x000000018e007824 */ /* 0x002fe200078e0200 */
[----:B------:R-:W-:Y:S02]  /*13b60*/  ISETP.GT.AND P1, PT, R3, 0x8, PT ;  /* 0x000000080300780c */ /* 0x000fe40003f24270 */
        /* <DEDUP_REMOVED lines=92> */
[----:B-1----:R-:W-:Y:S02]  /*14130*/  FMNMX.FTZ R146, R3, R146, !PT ;  /* 0x0000009203927209 */ /* 0x002fe40007810000 */
[----:B------:R-:W-:Y:S02]  /*14140*/  FSEL R199, R27, -INF , P0 ;  /* 0xff8000001bc77808 */ /* 0x000fe40000000000 */
[----:B------:R-:W-:Y:S01]  /*14150*/  ISETP.GT.AND P0, PT, R2, 0x18, PT ;  /* 0x000000180200780c */ /* 0x000fe20003f04270 */
[----:B------:R-:W1:Y:S01]  /*14160*/  SHFL.BFLY PT, R4, R146, 0x1, 0x1f ;  /* 0x0c201f0092047f89 */ /* 0x000e6200000e0000 */
[----:B------:R-:W-:Y:S02]  /*14170*/  FMNMX.FTZ R145, R189, R145, !PT ;  /* 0x00000091bd917209 */ /* 0x000fe40007810000 */
        /* <DEDUP_REMOVED lines=25> */
[C---:B------:R-:W-:Y:S02]  /*14310*/  ISETP.GT.AND P0, PT, R2.reuse, 0x30, PT ;  /* 0x000000300200780c */ /* 0x040fe40003f04270 */
        /* <DEDUP_REMOVED lines=9> */
[----:B------:R-:W-:Y:S02]  /*143b0*/  FSEL R191, R25, -INF , P2 ;  /* 0xff80000019bf7808 */ /* 0x000fe40001000000 */
[----:B------:R-:W-:Y:S02]  /*143c0*/  FSEL R216, R42, -INF , P1 ;  /* 0xff8000002ad87808 */ /* 0x000fe40000800000 */
[----:B------:R-:W-:Y:S02]  /*143d0*/  FMNMX.FTZ R3, R14, R3, !PT ;  /* 0x000000030e037209 */ /* 0x000fe40007810000 */
[----:B------:R-:W-:Y:S02]  /*143e0*/  ISETP.GT.AND P2, PT, R2, 0x19, PT ;  /* 0x000000190200780c */ /* 0x000fe40003f44270 */
[----:B------:R-:W-:Y:S02]  /*143f0*/  ISETP.GT.AND P1, PT, R0, 0x28, PT ;  /* 0x000000280000780c */ /* 0x000fe40003f24270 */
[----:B------:R-:W-:Y:S02]  /*14400*/  FMNMX.FTZ R145, R212, R145, !PT ;  /* 0x00000091d4917209 */ /* 0x000fe40007810000 */
[----:B------:R-:W-:Y:S02]  /*14410*/  FSEL R61, R61, -INF , P0 ;  /* 0xff8000003d3d7808 */ /* 0x000fe40000000000 */
[----:B------:R-:W-:Y:S02]  /*14420*/  FSETP.NEU.FTZ.AND P0, PT, R146, -INF , PT ;  /* 0xff8000009200780b */ /* 0x000fe40003f1d000 */
[----:B------:R-:W-:Y:S02]  /*14430*/  FSEL R195, R29, -INF , P2 ;  /* 0xff8000001dc37808 */ /* 0x000fe40001000000 */
[----:B------:R-:W-:Y:S02]  /*14440*/  ISETP.GT.AND P2, PT, R2, 0x21, PT ;  /* 0x000000210200780c */ /* 0x000fe40003f44270 */
[----:B------:R-:W-:Y:S02]  /*14450*/  FMNMX.FTZ R3, R15, R3, !PT ;  /* 0x000000030f037209 */ /* 0x000fe40007810000 */
[----:B------:R-:W-:Y:S02]  /*14460*/  FSEL R237, R46, -INF , P1 ;  /* 0xff8000002eed7808 */ /* 0x000fe40000800000 */
[----:B------:R-:W-:Y:S02]  /*14470*/  ISETP.GT.AND P1, PT, R2, 0x38, PT ;  /* 0x000000380200780c */ /* 0x000fe40003f24270 */
[----:B------:R-:W-:Y:S02]  /*14480*/  FMNMX.FTZ R145, R50, R145, !PT ;  /* 0x0000009132917209 */ /* 0x000fe40007810000 */
[----:B------:R-:W-:Y:S02]  /*14490*/  FSEL R150, R150, RZ, P0 ;  /* 0x000000ff96967208 */ /* 0x000fe40000000000 */
[----:B------:R-:W-:Y:S02]  /*144a0*/  FSEL R204, R41, -INF , P2 ;  /* 0xff80000029cc7808 */ /* 0x000fe40001000000 */
[----:B------:R-:W-:Y:S02]  /*144b0*/  FSEL R60, R60, -INF , P1 ;  /* 0xff8000003c3c7808 */ /* 0x000fe40000800000 */
[----:B------:R-:W-:Y:S02]  /*144c0*/  ISETP.GT.AND P2, PT, R2, 0x29, PT ;  /* 0x000000290200780c */ /* 0x000fe40003f44270 */
[----:B------:R-:W-:Y:S02]  /*144d0*/  FMNMX.FTZ R3, R198, R3, !PT ;  /* 0x00000003c6037209 */ /* 0x000fe40007810000 */
[----:B------:R-:W-:Y:S02]  /*144e0*/  ISETP.GT.AND P1, PT, R0, 0x30, PT ;  /* 0x000000300000780c */ /* 0x000fe40003f24270 */
[----:B------:R-:W-:Y:S02]  /*144f0*/  FMNMX.FTZ R145, R66, R145, !PT ;  /* 0x0000009142917209 */ /* 0x000fe40007810000 */
[----:B------:R-:W-:Y:S02]  /*14500*/  FSEL R238, R45, -INF , P2 ;  /* 0xff8000002dee7808 */ /* 0x000fe40001000000 */
[----:B------:R-:W-:Y:S02]  /*14510*/  FSEL R58, R58, -INF , P1 ;  /* 0xff8000003a3a7808 */ /* 0x000fe40000800000 */
[----:B------:R-:W-:Y:S02]  /*14520*/  ISETP.GT.AND P1, PT, R0, 0x31, PT ;  /* 0x000000310000780c */ /* 0x000fe40003f24270 */
[----:B------:R-:W-:Y:S01]  /*14530*/  ISETP.GT.AND P2, PT, R2, 0x31, PT ;  /* 0x000000310200780c */ /* 0x000fe20003f44270 */
[--C-:B------:R-:W-:Y:S01]  /*14540*/  FFMA.FTZ R2, R149, c[0x0][0x2d0], -R150.reuse ;  /* 0x0000b40095027a23 */ /* 0x100fe20000010896 */
[----:B------:R-:W-:Y:S02]  /*14550*/  FMNMX.FTZ R3, R199, R3, !PT ;  /* 0x00000003c7037209 */ /* 0x000fe40007810000 */
[----:B------:R-:W-:Y:S01]  /*14560*/  FMNMX.FTZ R145, R67, R145, !PT ;  /* 0x0000009143917209 */ /* 0x000fe20007810000 */
[----:B------:R1:W-:Y:S01]  /*14570*/  MUFU.EX2 R249, R2 ;  /* 0x0000000200f97308 */ /* 0x0003e20000000800 */
        /* <DEDUP_REMOVED lines=31> */
[----:B------:R2:W3:Y:S01]  /*14770*/  MUFU.EX2 R250, R2 ;  /* 0x0000000200fa7308 */ /* 0x0004e20000000800 */
[----:B------:R-:W-:Y:S02]  /*14780*/  FMNMX.FTZ R144, R204, R144, !PT ;  /* 0x00000090cc907209 */ /* 0x000fe40007810000 */
[----:B------:R-:W-:Y:S02]  /*14790*/  FSEL R149, R63, -INF , P1 ;  /* 0xff8000003f957808 */ /* 0x000fe40000800000 */
[----:B------:R-:W-:Y:S02]  /*147a0*/  FMNMX.FTZ R144, R217, R144, !PT ;  /* 0x00000090d9907209 */ /* 0x000fe40007810000 */
[----:B------:R-:W-:Y:S02]  /*147b0*/  FMNMX.FTZ R0, R149, R0, !PT ;  /* 0x0000000095007209 */ /* 0x000fe40007810000 */
        /* <DEDUP_REMOVED lines=8> */
[----:B------:R-:W-:Y:S02]  /*14840*/  FMNMX.FTZ R144, R61, R144, !PT ;  /* 0x000000903d907209 */ /* 0x000fe40007810000 */
[----:B---3--:R-:W-:Y:S02]  /*14850*/  F2FP.PACK_AB R178, R246, R250 ;  /* 0x000000faf6b2723e */ /* 0x008fe400000000ff */
        /* <DEDUP_REMOVED lines=32> */
[----:B------:R1:W3:Y:S01]  /*14a60*/  MUFU.EX2 R244, R0 ;  /* 0x0000000000f47308 */ /* 0x0002e20000000800 */
[----:B--2---:R-:W-:Y:S09]  /*14a70*/  FFMA.FTZ R4, R9, c[0x0][0x2d0], -R184 ;  /* 0x0000b40009047a23 */ /* 0x004ff200000108b8 */
[----:B------:R2:W-:Y:S01]  /*14a80*/  MUFU.EX2 R215, R4 ;  /* 0x0000000400d77308 */ /* 0x0005e20000000800 */
[--C-:B-1----:R-:W-:Y:S01]  /*14a90*/  FFMA.FTZ R0, R14, c[0x0][0x2d0], -R185.reuse ;  /* 0x0000b4000e007a23 */ /* 0x102fe200000108b9 */
[----:B---3--:R-:W-:Y:S08]  /*14aa0*/  F2FP.PACK_AB R182, R244, R211 ;  /* 0x000000d3f4b6723e */ /* 0x008ff000000000ff */
        /* <DEDUP_REMOVED lines=18> */
[----:B------:R-:W-:Y:S01]  /*14bd0*/  FMUL.FTZ R49, R141, R125 ;  /* 0x0000007d8d317220 */ /* 0x000fe20000410000 */
[----:B------:R-:W-:Y:S01]  /*14be0*/  ISETP.GT.AND P0, PT, R241, UR7, PT ;  /* 0x00000007f1007c0c */ /* 0x000fe2000bf04270 */
[----:B------:R-:W-:Y:S02]  /*14bf0*/  IMAD.MOV.U32 R125, RZ, RZ, R50 ;  /* 0x000000ffff7d7224 */ /* 0x000fe400078e0032 */
[C---:B------:R-:W-:Y:S01]  /*14c00*/  FMUL.FTZ R5, R141.reuse, R153 ;  /* 0x000000998d057220 */ /* 0x040fe20000410000 */
[----:B------:R-:W-:Y:S01]  /*14c10*/  MOV R153, R213 ;  /* 0x000000d500997202 */ /* 0x000fe20000000f00 */
[C---:B------:R-:W-:Y:S01]  /*14c20*/  FMUL.FTZ R16, R141.reuse, R164 ;  /* 0x000000a48d107220 */ /* 0x040fe20000410000 */
[----:B------:R-:W-:Y:S01]  /*14c30*/  MOV R164, R61 ;  /* 0x0000003d00a47202 */ /* 0x000fe20000000f00 */
[C---:B------:R-:W-:Y:S02]  /*14c40*/  FMUL.FTZ R17, R141.reuse, R165 ;  /* 0x000000a58d117220 */ /* 0x040fe40000410000 */
[C---:B------:R-:W-:Y:S02]  /*14c50*/  FMUL.FTZ R32, R141.reuse, R112 ;  /* 0x000000708d207220 */ /* 0x040fe40000410000 */
[C---:B------:R-:W-:Y:S02]  /*14c60*/  FMUL.FTZ R33, R141.reuse, R113 ;  /* 0x000000718d217220 */ /* 0x040fe40000410000 */
[C---:B------:R-:W-:Y:S01]  /*14c70*/  FMUL.FTZ R48, R141.reuse, R124 ;  /* 0x0000007c8d307220 */ /* 0x040fe20000410000 */
[----:B------:R-:W-:Y:S01]  /*14c80*/  MOV R124, R64 ;  /* 0x00000040007c7202 */ /* 0x000fe20000000f00 */
[----:B------:R-:W-:Y:S02]  /*14c90*/  IMAD.MOV.U32 R165, RZ, RZ, R59 ;  /* 0x000000ffffa57224 */ /* 0x000fe400078e003b */
[C---:B------:R-:W-:Y:S02]  /*14ca0*/  FMUL.FTZ R64, R141.reuse, R136 ;  /* 0x000000888d407220 */ /* 0x040fe40000410000 */
[C---:B------:R-:W-:Y:S02]  /*14cb0*/  FMUL.FTZ R68, R141.reuse, R68 ;  /* 0x000000448d447220 */ /* 0x040fe40000410000 */
[----:B------:R-:W-:Y:S02]  /*14cc0*/  FMUL.FTZ R69, R141, R69 ;  /* 0x000000458d457220 */ /* 0x000fe40000410000 */
[----:B-1----:R-:W-:Y:S01]  /*14cd0*/  FADD.FTZ R0, -R2, R147 ;  /* 0x0000009302007221 */ /* 0x002fe20000010100 */
[----:B------:R-:W-:Y:S01]  /*14ce0*/  FSEL R2, R142, RZ, P1 ;  /* 0x000000ff8e027208 */ /* 0x000fe20000800000 */
[----:B--2---:R-:W-:Y:S01]  /*14cf0*/  FMUL.FTZ R51, R140, R127 ;  /* 0x0000007f8c337220 */ /* 0x004fe20000410000 */
[----:B------:R-:W-:Y:S01]  /*14d00*/  MOV R127, R252 ;  /* 0x000000fc007f7202 */ /* 0x000fe20000000f00 */
[----:B------:R-:W-:Y:S02]  /*14d10*/  FMUL.FTZ R0, R0, c[0x0][0x2d0] ;  /* 0x0000b40000007a20 */ /* 0x000fe40000410000 */
[C---:B------:R-:W-:Y:S02]  /*14d20*/  FMUL.FTZ R18, R140.reuse, R166 ;  /* 0x000000a68c127220 */ /* 0x040fe40000410000 */
[----:B------:R1:W2:Y:S01]  /*14d30*/  MUFU.EX2 R3, R0 ;  /* 0x0000000000037308 */ /* 0x0002a20000000800 */
[----:B------:R-:W-:Y:S02]  /*14d40*/  IMAD.MOV.U32 R166, RZ, RZ, R244 ;  /* 0x000000ffffa67224 */ /* 0x000fe400078e00f4 */
[C---:B------:R-:W-:Y:S02]  /*14d50*/  FMUL.FTZ R19, R140.reuse, R167 ;  /* 0x000000a78c137220 */ /* 0x040fe40000410000 */
[----:B------:R-:W-:Y:S02]  /*14d60*/  IMAD.MOV.U32 R167, RZ, RZ, R239 ;  /* 0x000000ffffa77224 */ /* 0x000fe400078e00ef */
[C---:B------:R-:W-:Y:S02]  /*14d70*/  FMUL.FTZ R6, R140.reuse, R154 ;  /* 0x0000009a8c067220 */ /* 0x040fe40000410000 */
[----:B------:R-:W-:Y:S02]  /*14d80*/  IMAD.MOV.U32 R154, RZ, RZ, R214 ;  /* 0x000000ffff9a7224 */ /* 0x000fe400078e00d6 */
[C---:B------:R-:W-:Y:S01]  /*14d90*/  FMUL.FTZ R50, R140.reuse, R126 ;  /* 0x0000007e8c327220 */ /* 0x040fe20000410000 */
[----:B------:R-:W-:Y:S01]  /*14da0*/  MOV R126, R212 ;  /* 0x000000d4007e7202 */ /* 0x000fe20000000f00 */
[C---:B------:R-:W-:Y:S02]  /*14db0*/  FMUL.FTZ R7, R140.reuse, R155 ;  /* 0x0000009b8c077220 */ /* 0x040fe40000410000 */
[----:B------:R-:W-:Y:S02]  /*14dc0*/  IMAD.MOV.U32 R155, RZ, RZ, R181 ;  /* 0x000000ffff9b7224 */ /* 0x000fe400078e00b5 */
[C---:B------:R-:W-:Y:S02]  /*14dd0*/  FMUL.FTZ R34, R140.reuse, R114 ;  /* 0x000000728c227220 */ /* 0x040fe40000410000 */
[C---:B------:R-:W-:Y:S02]  /*14de0*/  FMUL.FTZ R35, R140.reuse, R115 ;  /* 0x000000738c237220 */ /* 0x040fe40000410000 */
[----:B------:R-:W-:Y:S01]  /*14df0*/  IMAD.MOV.U32 R147, RZ, RZ, R60 ;  /* 0x000000ffff937224 */ /* 0x000fe200078e003c */
[----:B------:R-:W-:Y:S01]  /*14e00*/  LDSM.16.MT88.4 R112, [R222+0x500] ;  /* 0x00050000de70783b */ /* 0x000fe20000004200 */
[----:B------:R-:W-:Y:S02]  /*14e10*/  FMUL.FTZ R70, R140, R70 ;  /* 0x000000468c467220 */ /* 0x000fe40000410000 */
[----:B-1----:R-:W-:Y:S02]  /*14e20*/  FADD.FTZ R0, -R2, R148 ;  /* 0x0000009402007221 */ /* 0x002fe40000010100 */
[----:B------:R-:W-:Y:S01]  /*14e30*/  FFMA.FTZ R2, R186, c[0x0][0x2d0], -R150 ;  /* 0x0000b400ba027a23 */ /* 0x000fe20000010896 */
[----:B------:R-:W-:Y:S01]  /*14e40*/  MOV R186, R58 ;  /* 0x0000003a00ba7202 */ /* 0x000fe20000000f00 */
[----:B------:R-:W-:Y:S02]  /*14e50*/  FMUL.FTZ R0, R0, c[0x0][0x2d0] ;  /* 0x0000b40000007a20 */ /* 0x000fe40000410000 */
[----:B------:R1:W-:Y:S01]  /*14e60*/  MUFU.EX2 R44, R2 ;  /* 0x00000002002c7308 */ /* 0x0003e20000000800 */
[----:B------:R-:W-:Y:S01]  /*14e70*/  IMAD.MOV.U32 R148, RZ, RZ, R176 ;  /* 0x000000ffff947224 */ /* 0x000fe200078e00b0 */
[-C--:B------:R-:W-:Y:S01]  /*14e80*/  F2FP.PACK_AB R176, R214, R249.reuse ;  /* 0x000000f9d6b0723e */ /* 0x080fe200000000ff */
[C---:B--2---:R-:W-:Y:S01]  /*14e90*/  FMUL.FTZ R12, R3.reuse, R160 ;  /* 0x000000a0030c7220 */ /* 0x044fe20000410000 */
[----:B------:R-:W-:Y:S01]  /*14ea0*/  MOV R160, R249 ;  /* 0x000000f900a07202 */ /* 0x000fe20000000f00 */
[C---:B------:R-:W-:Y:S01]  /*14eb0*/  FMUL.FTZ R13, R3.reuse, R161 ;  /* 0x000000a1030d7220 */ /* 0x040fe20000410000 */
[----:B------:R-:W-:Y:S01]  /*14ec0*/  F2FP.PACK_AB R181, R148, R155 ;  /* 0x0000009b94b5723e */ /* 0x000fe200000000ff */
[----:B------:R-:W-:Y:S02]  /*14ed0*/  IMAD.MOV.U32 R161, RZ, RZ, R247 ;  /* 0x000000ffffa17224 */ /* 0x000fe400078e00f7 */
[-C--:B------:R-:W-:Y:S01]  /*14ee0*/  HMMA.16816.F32 R4, R176, R20.reuse, R4 ;  /* 0x00000014b004723c */ /* 0x080fe20000001804 */
[----:B------:R-:W2:Y:S01]  /*14ef0*/  MUFU.EX2 R0, R0 ;  /* 0x0000000000007308 */ /* 0x000ea20000000800 */
[C---:B------:R-:W-:Y:S02]  /*14f00*/  FMUL.FTZ R8, R3.reuse, R156 ;  /* 0x0000009c03087220 */ /* 0x040fe40000410000 */
[----:B------:R-:W-:Y:S02]  /*14f10*/  IMAD.MOV.U32 R156, RZ, RZ, R219 ;  /* 0x000000ffff9c7224 */ /* 0x000fe400078e00db */
[C---:B------:R-:W-:Y:S02]  /*14f20*/  FMUL.FTZ R9, R3.reuse, R157 ;  /* 0x0000009d03097220 */ /* 0x040fe40000410000 */
[----:B------:R-:W-:Y:S04]  /*14f30*/  IMAD.MOV.U32 R157, RZ, RZ, R211 ;  /* 0x000000ffff9d7224 */ /* 0x000fe800078e00d3 */
[C---:B------:R-:W-:Y:S02]  /*14f40*/  FMUL.FTZ R24, R3.reuse, R104 ;  /* 0x0000006803187220 */ /* 0x040fe40000410000 */
[----:B------:R-:W-:Y:S02]  /*14f50*/  FMUL.FTZ R25, R3, R105 ;  /* 0x0000006903197220 */ /* 0x000fe40000410000 */
[----:B-1----:R-:W-:Y:S01]  /*14f60*/  FFMA.FTZ R2, R187, c[0x0][0x2d0], -R150 ;  /* 0x0000b400bb027a23 */ /* 0x002fe20000010896 */
[----:B------:R-:W-:Y:S01]  /*14f70*/  MOV R187, R57 ;  /* 0x0000003900bb7202 */ /* 0x000fe20000000f00 */
[C---:B------:R-:W-:Y:S02]  /*14f80*/  FMUL.FTZ R28, R3.reuse, R108 ;  /* 0x0000006c031c7220 */ /* 0x040fe40000410000 */
[----:B------:R1:W-:Y:S01]  /*14f90*/  MUFU.EX2 R46, R2 ;  /* 0x00000002002e7308 */ /* 0x0003e20000000800 */
[C---:B------:R-:W-:Y:S02]  /*14fa0*/  FMUL.FTZ R29, R3.reuse, R109 ;  /* 0x0000006d031d7220 */ /* 0x040fe40000410000 */
[C---:B------:R-:W-:Y:S02]  /*14fb0*/  FMUL.FTZ R40, R3.reuse, R120 ;  /* 0x0000007803287220 */ /* 0x040fe40000410000 */
[C---:B--2---:R-:W-:Y:S01]  /*14fc0*/  FMUL.FTZ R43, R0.reuse, R123 ;  /* 0x0000007b002b7220 */ /* 0x044fe20000410000 */
[----:B------:R-:W-:Y:S01]  /*14fd0*/  MOV R123, R44 ;  /* 0x0000002c007b7202 */ /* 0x000fe20000000f00 */
[----:B------:R-:W-:Y:S02]  /*14fe0*/  FMUL.FTZ R44, R3, R168 ;  /* 0x000000a8032c7220 */ /* 0x000fe40000410000 */
[C---:B------:R-:W-:Y:S02]  /*14ff0*/  FMUL.FTZ R10, R0.reuse, R158 ;  /* 0x0000009e000a7220 */ /* 0x040fe40000410000 */
[----:B------:R-:W-:Y:S02]  /*15000*/  IMAD.MOV.U32 R158, RZ, RZ, R251 ;  /* 0x000000ffff9e7224 */ /* 0x000fe400078e00fb */
[C---:B------:R-:W-:Y:S02]  /*15010*/  FMUL.FTZ R11, R0.reuse, R159 ;  /* 0x0000009f000b7220 */ /* 0x040fe40000410000 */
[----:B------:R-:W-:Y:S02]  /*15020*/  IMAD.MOV.U32 R159, RZ, RZ, R250 ;  /* 0x000000ffff9f7224 */ /* 0x000fe400078e00fa */
[C---:B------:R-:W-:Y:S02]  /*15030*/  FMUL.FTZ R14, R0.reuse, R162 ;  /* 0x000000a2000e7220 */ /* 0x040fe40000410000 */
[----:B------:R-:W-:Y:S01]  /*15040*/  IMAD.MOV.U32 R162, RZ, RZ, R246 ;  /* 0x000000ffffa27224 */ /* 0x000fe200078e00f6 */
[C---:B------:R-:W-:Y:S01]  /*15050*/  HMMA.16816.F32 R8, R180.reuse, R20, R8 ;  /* 0x00000014b408723c */ /* 0x040fe20000001808 */
[C---:B------:R-:W-:Y:S01]  /*15060*/  FMUL.FTZ R15, R0.reuse, R163 ;  /* 0x000000a3000f7220 */ /* 0x040fe20000410000 */
[----:B------:R-:W-:Y:S01]  /*15070*/  MOV R163, R245 ;  /* 0x000000f500a37202 */ /* 0x000fe20000000f00 */
[----:B------:R-:W-:Y:S02]  /*15080*/  FMUL.FTZ R26, R0, R106 ;  /* 0x0000006a001a7220 */ /* 0x000fe40000410000 */
[--C-:B-1----:R-:W-:Y:S02]  /*15090*/  FFMA.FTZ R2, R188, c[0x0][0x2d0], -R151.reuse ;  /* 0x0000b400bc027a23 */ /* 0x102fe40000010897 */
[C---:B------:R-:W-:Y:S01]  /*150a0*/  FMUL.FTZ R20, R141.reuse, R100 ;  /* 0x000000648d147220 */ /* 0x040fe20000410000 */
[-C--:B------:R-:W-:Y:S01]  /*150b0*/  HMMA.16816.F32 R12, R180, R22.reuse, R12 ;  /* 0x00000016b40c723c */ /* 0x080fe2000000180c */
[----:B------:R1:W2:Y:S03]  /*150c0*/  MUFU.EX2 R45, R2 ;  /* 0x00000002002d7308 */ /* 0x0002a60000000800 */
[----:B------:R-:W-:Y:S02]  /*150d0*/  FMUL.FTZ R21, R141, R101 ;  /* 0x000000658d157220 */ /* 0x000fe40000410000 */
[C---:B------:R-:W-:Y:S02]  /*150e0*/  FMUL.FTZ R27, R0.reuse, R107 ;  /* 0x0000006b001b7220 */ /* 0x040fe40000410000 */
[C---:B------:R-:W-:Y:S01]  /*150f0*/  HMMA.16816.F32 R16, R176.reuse, R22, R16 ;  /* 0x00000016b010723c */ /* 0x040fe20000001810 */
[C---:B------:R-:W-:Y:S01]  /*15100*/  FMUL.FTZ R30, R0.reuse, R110 ;  /* 0x0000006e001e7220 */ /* 0x040fe20000410000 */
[----:B------:R-:W-:Y:S02]  /*15110*/  LDSM.16.MT88.4 R104, [R221+0x2100] ;  /* 0x00210000dd68783b */ /* 0x000fe40000004200 */
[----:B------:R-:W-:Y:S02]  /*15120*/  FMUL.FTZ R31, R0, R111 ;  /* 0x0000006f001f7220 */ /* 0x000fe40000410000 */
[----:B------:R-:W-:Y:S02]  /*15130*/  FMUL.FTZ R41, R3, R121 ;  /* 0x0000007903297220 */ /* 0x000fe40000410000 */
[C---:B------:R-:W-:Y:S04]  /*15140*/  FMUL.FTZ R22, R140.reuse, R102 ;  /* 0x000000668c167220 */ /* 0x040fe80000410000 */
[----:B------:R-:W-:Y:S02]  /*15150*/  FMUL.FTZ R23, R140, R103 ;  /* 0x000000678c177220 */ /* 0x000fe40000410000 */
[----:B------:R-:W3:Y:S01]  /*15160*/  LDSM.16.MT88.4 R100, [R222+0x1100] ;  /* 0x00110000de64783b */ /* 0x000ee20000004200 */
[C---:B------:R-:W-:Y:S02]  /*15170*/  FMUL.FTZ R42, R0.reuse, R122 ;  /* 0x0000007a002a7220 */ /* 0x040fe40000410000 */
[----:B-1----:R-:W-:Y:S01]  /*15180*/  FFMA.FTZ R2, R189, c[0x0][0x2d0], -R151 ;  /* 0x0000b400bd027a23 */ /* 0x002fe20000010897 */
[----:B------:R-:W-:Y:S01]  /*15190*/  MOV R189, R66 ;  /* 0x0000004200bd7202 */ /* 0x000fe20000000f00 */
[-C--:B------:R-:W-:Y:S01]  /*151a0*/  HMMA.16816.F32 R20, R176, R36.reuse, R20 ;  /* 0x00000024b014723c */ /* 0x080fe20000001814 */
[----:B--2---:R-:W-:Y:S02]  /*151b0*/  IMAD.MOV.U32 R168, RZ, RZ, R45 ;  /* 0x000000ffffa87224 */ /* 0x004fe400078e002d */
[----:B------:R-:W-:Y:S02]  /*151c0*/  FMUL.FTZ R45, R3, R169 ;  /* 0x000000a9032d7220 */ /* 0x000fe40000410000 */
[----:B------:R-:W-:Y:S02]  /*151d0*/  IMAD.MOV.U32 R169, RZ, RZ, R46 ;  /* 0x000000ffffa97224 */ /* 0x000fe400078e002e */
[----:B------:R-:W-:Y:S01]  /*151e0*/  FMUL.FTZ R46, R0, R170 ;  /* 0x000000aa002e7220 */ /* 0x000fe20000410000 */
[C---:B------:R-:W-:Y:S01]  /*151f0*/  HMMA.16816.F32 R24, R180.reuse, R36, R24 ;  /* 0x00000024b418723c */ /* 0x040fe20000001818 */
[----:B------:R1:W2:Y:S03]  /*15200*/  MUFU.EX2 R170, R2 ;  /* 0x0000000200aa7308 */ /* 0x0002a60000000800 */
[----:B------:R-:W-:Y:S02]  /*15210*/  FMUL.FTZ R66, R140, R138 ;  /* 0x0000008a8c427220 */ /* 0x000fe40000410000 */
[C---:B------:R-:W-:Y:S02]  /*15220*/  FMUL.FTZ R47, R0.reuse, R171 ;  /* 0x000000ab002f7220 */ /* 0x040fe40000410000 */
[-C--:B------:R-:W-:Y:S01]  /*15230*/  HMMA.16816.F32 R28, R180, R38.reuse, R28 ;  /* 0x00000026b41c723c */ /* 0x080fe2000000181c */
[C---:B------:R-:W-:Y:S03]  /*15240*/  FMUL.FTZ R36, R141.reuse, R116 ;  /* 0x000000748d247220 */ /* 0x040fe60000410000 */
[----:B------:R-:W-:Y:S02]  /*15250*/  FMUL.FTZ R37, R141, R117 ;  /* 0x000000758d257220 */ /* 0x000fe40000410000 */
[----:B------:R-:W-:Y:S02]  /*15260*/  IMAD.MOV.U32 R122, RZ, RZ, R56 ;  /* 0x000000ffff7a7224 */ /* 0x000fe400078e0038 */
[C---:B------:R-:W-:Y:S01]  /*15270*/  HMMA.16816.F32 R32, R176.reuse, R38, R32 ;  /* 0x00000026b020723c */ /* 0x040fe20000001820 */
[C---:B------:R-:W-:Y:S03]  /*15280*/  FMUL.FTZ R56, R3.reuse, R132 ;  /* 0x0000008403387220 */ /* 0x040fe60000410000 */
[C---:B------:R-:W-:Y:S02]  /*15290*/  FMUL.FTZ R57, R3.reuse, R133 ;  /* 0x0000008503397220 */ /* 0x040fe40000410000 */
[----:B------:R-:W-:Y:S02]  /*152a0*/  FMUL.FTZ R58, R0, R134 ;  /* 0x00000086003a7220 */ /* 0x000fe40000410000 */
[----:B------:R-:W-:Y:S04]  /*152b0*/  FMUL.FTZ R38, R140, R118 ;  /* 0x000000768c267220 */ /* 0x000fe80000410000 */
[----:B-1----:R-:W-:Y:S01]  /*152c0*/  FFMA.FTZ R2, R192, c[0x0][0x2d0], -R150 ;  /* 0x0000b400c0027a23 */ /* 0x002fe20000010896 */
[----:B------:R-:W-:Y:S01]  /*152d0*/  MOV R192, R209 ;  /* 0x000000d100c07202 */ /* 0x000fe20000000f00 */
[----:B------:R-:W-:Y:S02]  /*152e0*/  FMUL.FTZ R39, R140, R119 ;  /* 0x000000778c277220 */ /* 0x000fe40000410000 */
[----:B------:R1:W-:Y:S01]  /*152f0*/  MUFU.EX2 R252, R2 ;  /* 0x0000000200fc7308 */ /* 0x0003e20000000800 */
[----:B------:R-:W-:Y:S01]  /*15300*/  LDSM.16.MT88.4 R116, [R221+0x1500] ;  /* 0x00150000dd74783b */ /* 0x000fe20000004200 */
[C---:B------:R-:W-:Y:S02]  /*15310*/  FMUL.FTZ R59, R0.reuse, R135 ;  /* 0x00000087003b7220 */ /* 0x040fe40000410000 */
[----:B------:R-:W-:Y:S01]  /*15320*/  IMAD.MOV.U32 R121, RZ, RZ, R62 ;  /* 0x000000ffff797224 */ /* 0x000fe200078e003e */
[-C--:B------:R-:W-:Y:S01]  /*15330*/  HMMA.16816.F32 R36, R176, R52.reuse, R36 ;  /* 0x00000034b024723c */ /* 0x080fe20000001824 */
[C---:B------:R-:W-:Y:S02]  /*15340*/  FMUL.FTZ R60, R3.reuse, R172 ;  /* 0x000000ac033c7220 */ /* 0x040fe40000410000 */
[----:B------:R-:W-:Y:S02]  /*15350*/  FMUL.FTZ R61, R3, R173 ;  /* 0x000000ad033d7220 */ /* 0x000fe40000410000 */
[C---:B------:R-:W-:Y:S02]  /*15360*/  FMUL.FTZ R62, R0.reuse, R174 ;  /* 0x000000ae003e7220 */ /* 0x040fe40000410000 */
[----:B------:R-:W-:Y:S01]  /*15370*/  FMUL.FTZ R63, R0, R175 ;  /* 0x000000af003f7220 */ /* 0x000fe20000410000 */
[C---:B------:R-:W-:Y:S01]  /*15380*/  HMMA.16816.F32 R40, R180.reuse, R52, R40 ;  /* 0x00000034b428723c */ /* 0x040fe20000001828 */
[----:B------:R-:W-:Y:S03]  /*15390*/  IMAD.MOV.U32 R188, RZ, RZ, R67 ;  /* 0x000000ffffbc7224 */ /* 0x000fe600078e0043 */
[C---:B------:R-:W-:Y:S02]  /*153a0*/  FMUL.FTZ R67, R140.reuse, R139 ;  /* 0x0000008b8c437220 */ /* 0x040fe40000410000 */
[----:B------:R-:W-:Y:S02]  /*153b0*/  IMAD.MOV.U32 R171, RZ, RZ, R65 ;  /* 0x000000ffffab7224 */ /* 0x000fe400078e0041 */
[-C--:B------:R-:W-:Y:S01]  /*153c0*/  HMMA.16816.F32 R44, R180, R54.reuse, R44 ;  /* 0x00000036b42c723c */ /* 0x080fe2000000182c */
[----:B------:R-:W-:Y:S02]  /*153d0*/  FMUL.FTZ R65, R141, R137 ;  /* 0x000000898d417220 */ /* 0x000fe40000410000 */
[----:B------:R-:W-:Y:S01]  /*153e0*/  LDSM.16.MT88.4 R136, [R222+0x1d00] ;  /* 0x001d0000de88783b */ /* 0x000fe20000004200 */
[----:B-1----:R-:W-:Y:S02]  /*153f0*/  FFMA.FTZ R2, R193, c[0x0][0x2d0], -R150 ;  /* 0x0000b400c1027a23 */ /* 0x002fe40000010896 */
[C---:B------:R-:W-:Y:S02]  /*15400*/  FMUL.FTZ R52, R141.reuse, R128 ;  /* 0x000000808d347220 */ /* 0x040fe40000410000 */
[C---:B------:R-:W-:Y:S01]  /*15410*/  HMMA.16816.F32 R48, R176.reuse, R54, R48 ;  /* 0x00000036b030723c */ /* 0x040fe20000001830 */
[----:B------:R1:W4:Y:S03]  /*15420*/  MUFU.EX2 R251, R2 ;  /* 0x0000000200fb7308 */ /* 0x0003260000000800 */
[----:B------:R-:W-:Y:S02]  /*15430*/  FMUL.FTZ R53, R141, R129 ;  /* 0x000000818d357220 */ /* 0x000fe40000410000 */
[C---:B------:R-:W-:Y:S02]  /*15440*/  FMUL.FTZ R71, R140.reuse, R71 ;  /* 0x000000478c477220 */ /* 0x040fe40000410000 */
[C---:B------:R-:W-:Y:S04]  /*15450*/  FMUL.FTZ R54, R140.reuse, R130 ;  /* 0x000000828c367220 */ /* 0x040fe80000410000 */
[----:B------:R-:W-:Y:S02]  /*15460*/  FMUL.FTZ R55, R140, R131 ;  /* 0x000000838c377220 */ /* 0x000fe40000410000 */
[C---:B------:R-:W-:Y:S02]  /*15470*/  FMUL.FTZ R72, R3.reuse, R72 ;  /* 0x0000004803487220 */ /* 0x040fe40000410000 */
[C---:B------:R-:W-:Y:S02]  /*15480*/  FMUL.FTZ R73, R3.reuse, R73 ;  /* 0x0000004903497220 */ /* 0x040fe40000410000 */
[C---:B------:R-:W-:Y:S01]  /*15490*/  FMUL.FTZ R74, R0.reuse, R74 ;  /* 0x0000004a004a7220 */ /* 0x040fe20000410000 */
[-C--:B---3--:R-:W-:Y:S01]  /*154a0*/  HMMA.16816.F32 R52, R176, R100.reuse, R52 ;  /* 0x00000064b034723c */ /* 0x088fe20000001834 */
[----:B------:R-:W-:Y:S02]  /*154b0*/  FMUL.FTZ R75, R0, R75 ;  /* 0x0000004b004b7220 */ /* 0x000fe40000410000 */
[C---:B------:R-:W-:Y:S02]  /*154c0*/  FMUL.FTZ R76, R3.reuse, R76 ;  /* 0x0000004c034c7220 */ /* 0x040fe40000410000 */
[----:B------:R-:W-:Y:S02]  /*154d0*/  FMUL.FTZ R77, R3, R77 ;  /* 0x0000004d034d7220 */ /* 0x000fe40000410000 */
[--C-:B-1----:R-:W-:Y:S01]  /*154e0*/  FFMA.FTZ R2, R196, c[0x0][0x2d0], -R151.reuse ;  /* 0x0000b400c4027a23 */ /* 0x102fe20000010897 */
[C---:B------:R-:W-:Y:S01]  /*154f0*/  HMMA.16816.F32 R56, R180.reuse, R100, R56 ;  /* 0x00000064b438723c */ /* 0x040fe20000001838 */
[C---:B------:R-:W-:Y:S02]  /*15500*/  FMUL.FTZ R78, R0.reuse, R78 ;  /* 0x0000004e004e7220 */ /* 0x040fe40000410000 */
[----:B------:R1:W-:Y:S01]  /*15510*/  MUFU.EX2 R250, R2 ;  /* 0x0000000200fa7308 */ /* 0x0003e20000000800 */
[----:B------:R-:W-:Y:S02]  /*15520*/  FMUL.FTZ R79, R0, R79 ;  /* 0x0000004f004f7220 */ /* 0x000fe40000410000 */
[C---:B------:R-:W-:Y:S02]  /*15530*/  FMUL.FTZ R80, R141.reuse, R80 ;  /* 0x000000508d507220 */ /* 0x040fe40000410000 */
[-C--:B------:R-:W-:Y:S01]  /*15540*/  HMMA.16816.F32 R60, R180, R102.reuse, R60 ;  /* 0x00000066b43c723c */ /* 0x080fe2000000183c */
[----:B------:R-:W-:Y:S03]  /*15550*/  FMUL.FTZ R81, R141, R81 ;  /* 0x000000518d517220 */ /* 0x000fe60000410000 */
[C---:B------:R-:W-:Y:S02]  /*15560*/  FMUL.FTZ R82, R140.reuse, R82 ;  /* 0x000000528c527220 */ /* 0x040fe40000410000 */
[----:B------:R-:W-:Y:S02]  /*15570*/  FMUL.FTZ R83, R140, R83 ;  /* 0x000000538c537220 */ /* 0x000fe40000410000 */
[C---:B------:R-:W-:Y:S01]  /*15580*/  HMMA.16816.F32 R64, R176.reuse, R102, R64 ;  /* 0x00000066b040723c */ /* 0x040fe20000001840 */
[----:B------:R-:W3:Y:S03]  /*15590*/  LDSM.16.MT88.4 R100, [R222+0x2100] ;  /* 0x00210000de64783b */ /* 0x000ee60000004200 */
[C---:B------:R-:W-:Y:S02]  /*155a0*/  FMUL.FTZ R88, R3.reuse, R88 ;  /* 0x0000005803587220 */ /* 0x040fe40000410000 */
[----:B------:R-:W-:Y:S02]  /*155b0*/  FMUL.FTZ R89, R3, R89 ;  /* 0x0000005903597220 */ /* 0x000fe40000410000 */
[-C--:B------:R-:W-:Y:S01]  /*155c0*/  HMMA.16816.F32 R68, R176, R104.reuse, R68 ;  /* 0x00000068b044723c */ /* 0x080fe20000001844 */
[C---:B------:R-:W-:Y:S03]  /*155d0*/  FMUL.FTZ R90, R0.reuse, R90 ;  /* 0x0000005a005a7220 */ /* 0x040fe60000410000 */
[----:B-1----:R-:W-:Y:S02]  /*155e0*/  FFMA.FTZ R2, R197, c[0x0][0x2d0], -R151 ;  /* 0x0000b400c5027a23 */ /* 0x002fe40000010897 */
[C---:B------:R-:W-:Y:S02]  /*155f0*/  FMUL.FTZ R91, R0.reuse, R91 ;  /* 0x0000005b005b7220 */ /* 0x040fe40000410000 */
[C---:B------:R-:W-:Y:S01]  /*15600*/  HMMA.16816.F32 R72, R180.reuse, R104, R72 ;  /* 0x00000068b448723c */ /* 0x040fe20000001848 */
[----:B------:R1:W1:Y:S03]  /*15610*/  MUFU.EX2 R249, R2 ;  /* 0x0000000200f97308 */ /* 0x0002660000000800 */
[C---:B------:R-:W-:Y:S02]  /*15620*/  FMUL.FTZ R92, R3.reuse, R92 ;  /* 0x0000005c035c7220 */ /* 0x040fe40000410000 */
[----:B------:R-:W-:Y:S02]  /*15630*/  FMUL.FTZ R93, R3, R93 ;  /* 0x0000005d035d7220 */ /* 0x000fe40000410000 */
[-C--:B------:R-:W-:Y:S01]  /*15640*/  HMMA.16816.F32 R76, R180, R106.reuse, R76 ;  /* 0x0000006ab44c723c */ /* 0x080fe2000000184c */
[C---:B------:R-:W-:Y:S03]  /*15650*/  FMUL.FTZ R94, R0.reuse, R94 ;  /* 0x0000005e005e7220 */ /* 0x040fe60000410000 */
[----:B------:R-:W-:Y:S02]  /*15660*/  FMUL.FTZ R95, R0, R95 ;  /* 0x0000005f005f7220 */ /* 0x000fe40000410000 */
[----:B------:R-:W-:Y:S02]  /*15670*/  IMAD.MOV.U32 R128, RZ, RZ, R154 ;  /* 0x000000ffff807224 */ /* 0x000fe400078e009a */
[C---:B------:R-:W-:Y:S01]  /*15680*/  HMMA.16816.F32 R80, R176.reuse, R106, R80 ;  /* 0x0000006ab050723c */ /* 0x040fe20000001850 */
[C---:B------:R-:W-:Y:S01]  /*15690*/  FMUL.FTZ R84, R141.reuse, R84 ;  /* 0x000000548d547220 */ /* 0x040fe20000410000 */
[----:B------:R-:W4:Y:S02]  /*156a0*/  LDSM.16.MT88.4 R104, [R221+0x500] ;  /* 0x00050000dd68783b */ /* 0x000f240000004200 */
[C---:B------:R-:W-:Y:S02]  /*156b0*/  FMUL.FTZ R85, R141.reuse, R85 ;  /* 0x000000558d557220 */ /* 0x040fe40000410000 */
[C---:B------:R-:W-:Y:S02]  /*156c0*/  FMUL.FTZ R86, R140.reuse, R86 ;  /* 0x000000568c567220 */ /* 0x040fe40000410000 */
[----:B------:R-:W-:Y:S04]  /*156d0*/  FMUL.FTZ R87, R140, R87 ;  /* 0x000000578c577220 */ /* 0x000fe80000410000 */
[----:B-1----:R-:W-:Y:S02]  /*156e0*/  FFMA.FTZ R2, R190, c[0x0][0x2d0], -R184 ;  /* 0x0000b400be027a23 */ /* 0x002fe400000108b8 */
[C---:B------:R-:W-:Y:S01]  /*156f0*/  FMUL.FTZ R96, R141.reuse, R96 ;  /* 0x000000608d607220 */ /* 0x040fe20000410000 */
[-C--:B---3--:R-:W-:Y:S01]  /*15700*/  HMMA.16816.F32 R84, R176, R100.reuse, R84 ;  /* 0x00000064b054723c */ /* 0x088fe20000001854 */
[----:B------:R1:W-:Y:S01]  /*15710*/  MUFU.EX2 R247, R2 ;  /* 0x0000000200f77308 */ /* 0x0003e20000000800 */
[----:B------:R-:W-:Y:S02]  /*15720*/  FMUL.FTZ R97, R141, R97 ;  /* 0x000000618d617220 */ /* 0x000fe40000410000 */
[C---:B------:R-:W-:Y:S02]  /*15730*/  FMUL.FTZ R98, R140.reuse, R98 ;  /* 0x000000628c627220 */ /* 0x040fe40000410000 */
[----:B------:R-:W-:Y:S02]  /*15740*/  FMUL.FTZ R99, R140, R99 ;  /* 0x000000638c637220 */ /* 0x000fe40000410000 */
[C---:B------:R-:W-:Y:S01]  /*15750*/  HMMA.16816.F32 R88, R180.reuse, R100, R88 ;  /* 0x00000064b458723c */ /* 0x040fe20000001858 */
[----:B------:R-:W-:Y:S04]  /*15760*/  FFMA.FTZ R120, R210, c[0x0][0x2d0], -R150 ;  /* 0x0000b400d2787a23 */ /* 0x000fe80000010896 */
[----:B------:R-:W-:Y:S02]  /*15770*/  MUFU.EX2 R210, R120 ;  /* 0x0000007800d27308 */ /* 0x000fe40000000800 */
[----:B------:R-:W-:Y:S01]  /*15780*/  F2FP.PACK_AB R100, R169, R123 ;  /* 0x0000007ba964723e */ /* 0x000fe200000000ff */
[-C--:B------:R-:W-:Y:S01]  /*15790*/  HMMA.16816.F32 R92, R180, R102.reuse, R92 ;  /* 0x00000066b45c723c */ /* 0x080fe2000000185c */
[----:B------:R-:W-:Y:S03]  /*157a0*/  LDSM.16.MT88.4 R180, [R221+0x2d00] ;  /* 0x002d0000ddb4783b */ /* 0x000fe60000004200 */
[----:B--2---:R-:W-:Y:S04]  /*157b0*/  F2FP.PACK_AB R101, R170, R168 ;  /* 0x000000a8aa65723e */ /* 0x004fe800000000ff */
[----:B------:R-:W-:Y:S01]  /*157c0*/  HMMA.16816.F32 R96, R176, R102, R96 ;  /* 0x00000066b060723c */ /* 0x000fe20000001860 */
[--C-:B-1----:R-:W-:Y:S04]  /*157d0*/  FFMA.FTZ R2, R191, c[0x0][0x2d0], -R184.reuse ;  /* 0x0000b400bf027a23 */ /* 0x102fe800000108b8 */
[----:B------:R1:W2:Y:S02]  /*157e0*/  MUFU.EX2 R246, R2 ;  /* 0x0000000200f67308 */ /* 0x0002a40000000800 */
[----:B----4-:R-:W-:Y:S02]  /*157f0*/  F2FP.PACK_AB R102, R251, R252 ;  /* 0x000000fcfb66723e */ /* 0x010fe400000000ff */
[----:B------:R-:W-:Y:S07]  /*15800*/  F2FP.PACK_AB R103, R249, R250 ;  /* 0x000000faf967723e */ /* 0x000fee00000000ff */
[-C--:B------:R-:W-:Y:S01]  /*15810*/  HMMA.16816.F32 R4, R100, R104.reuse, R4 ;  /* 0x000000686404723c */ /* 0x080fe20000001804 */
[--C-:B-1----:R-:W-:Y:S01]  /*15820*/  FFMA.FTZ R2, R194, c[0x0][0x2d0], -R184.reuse ;  /* 0x0000b400c2027a23 */ /* 0x102fe200000108b8 */
[----:B--2---:R-:W-:Y:S03]  /*15830*/  F2FP.PACK_AB R108, R246, R247 ;  /* 0x000000f7f66c723e */ /* 0x004fe600000000ff */
        /* <DEDUP_REMOVED lines=49> */
[----:B------:R-:W-:Y:S01]  /*15b50*/  MOV R242, R170 ;  /* 0x000000aa00f27202 */ /* 0x000fe20000000f00 */
[----:B------:R-:W-:Y:S03]  /*15b60*/  IMAD.MOV.U32 R170, RZ, RZ, R152 ;  /* 0x000000ffffaa7224 */ /* 0x000fe600078e0098 */
[C---:B------:R-:W-:Y:S01]  /*15b70*/  HMMA.16816.F32 R80, R100.reuse, R114, R80 ;  /* 0x000000726450723c */ /* 0x040fe20000001850 */
[----:B------:R2:W-:Y:S01]  /*15b80*/  MUFU.EX2 R207, R2 ;  /* 0x0000000200cf7308 */ /* 0x0005e20000000800 */
[----:B------:R-:W4:Y:S06]  /*15b90*/  LDSM.16.MT88.4 R112, [R222+0x900] ;  /* 0x00090000de70783b */ /* 0x000f2c0000004200 */
[-C--:B---3--:R-:W-:Y:S08]  /*15ba0*/  HMMA.16816.F32 R84, R100, R116.reuse, R84 ;  /* 0x000000746454723c */ /* 0x088ff00000001854 */
[C---:B------:R-:W-:Y:S08]  /*15bb0*/  HMMA.16816.F32 R88, R108.reuse, R116, R88 ;  /* 0x000000746c58723c */ /* 0x040ff00000001858 */
[-C--:B------:R-:W-:Y:S01]  /*15bc0*/  HMMA.16816.F32 R92, R108, R118.reuse, R92 ;  /* 0x000000766c5c723c */ /* 0x080fe2000000185c */
[----:B--2---:R-:W-:Y:S03]  /*15bd0*/  FFMA.FTZ R2, R243, c[0x0][0x2d0], -R151 ;  /* 0x0000b400f3027a23 */ /* 0x004fe60000010897 */
[----:B------:R-:W-:Y:S01]  /*15be0*/  IMAD.MOV.U32 R243, RZ, RZ, R169 ;  /* 0x000000fffff37224 */ /* 0x000fe200078e00a9 */
[----:B------:R2:W3:Y:S01]  /*15bf0*/  MUFU.EX2 R206, R2 ;  /* 0x0000000200ce7308 */ /* 0x0004e20000000800 */
[----:B------:R-:W-:Y:S02]  /*15c00*/  MOV R169, R148 ;  /* 0x0000009400a97202 */ /* 0x000fe40000000f00 */
[----:B------:R-:W-:Y:S01]  /*15c10*/  HMMA.16816.F32 R96, R100, R118, R96 ;  /* 0x000000766460723c */ /* 0x000fe20000001860 */
[----:B------:R-:W4:Y:S06]  /*15c20*/  LDSM.16.MT88.4 R116, [R221+0x1900] ;  /* 0x00190000dd74783b */ /* 0x000f2c0000004200 */
[----:B------:R-:W-:Y:S02]  /*15c30*/  F2FP.PACK_AB R100, R213, R212 ;  /* 0x000000d4d564723e */ /* 0x000fe400000000ff */
[----:B------:R-:W-:Y:S03]  /*15c40*/  F2FP.PACK_AB R101, R211, R209 ;  /* 0x000000d1d365723e */ /* 0x000fe600000000ff */
[----:B------:R-:W-:Y:S01]  /*15c50*/  F2FP.PACK_AB R102, R210, R208 ;  /* 0x000000d0d266723e */ /* 0x000fe200000000ff */
[--C-:B--2---:R-:W-:Y:S01]  /*15c60*/  FFMA.FTZ R2, R202, c[0x0][0x2d0], -R184.reuse ;  /* 0x0000b400ca027a23 */ /* 0x104fe200000108b8 */
[----:B---3--:R-:W-:Y:S03]  /*15c70*/  F2FP.PACK_AB R103, R206, R207 ;  /* 0x000000cfce67723e */ /* 0x008fe600000000ff */
[----:B------:R2:W3:Y:S04]  /*15c80*/  MUFU.EX2 R205, R2 ;  /* 0x0000000200cd7308 */ /* 0x0004e80000000800 */
[-C--:B-1----:R-:W-:Y:S01]  /*15c90*/  HMMA.16816.F32 R4, R100, R104.reuse, R4 ;  /* 0x000000686404723c */ /* 0x082fe20000001804 */
[----:B--2---:R-:W-:Y:S01]  /*15ca0*/  FFMA.FTZ R2, R216, c[0x0][0x2d0], -R185 ;  /* 0x0000b400d8027a23 */ /* 0x004fe200000108b9 */
[----:B---3--:R-:W-:Y:S02]  /*15cb0*/  F2FP.PACK_AB R108, R204, R205 ;  /* 0x000000cdcc6c723e */ /* 0x008fe400000000ff */
[----:B------:R-:W-:Y:S02]  /*15cc0*/  MOV R216, R168 ;  /* 0x000000a800d87202 */ /* 0x000fe40000000f00 */
[----:B------:R1:W-:Y:S01]  /*15cd0*/  MUFU.EX2 R203, R2 ;  /* 0x0000000200cb7308 */ /* 0x0003e20000000800 */
[----:B------:R-:W-:Y:S02]  /*15ce0*/  IMAD.MOV.U32 R168, RZ, RZ, R143 ;  /* 0x000000ffffa87224 */ /* 0x000fe400078e008f */
[----:B-1----:R-:W-:Y:S03]  /*15cf0*/  FFMA.FTZ R2, R218, c[0x0][0x2d0], -R185 ;  /* 0x0000b400da027a23 */ /* 0x002fe600000108b9 */
[----:B------:R-:W-:Y:S01]  /*15d00*/  IMAD.MOV.U32 R218, RZ, RZ, R123 ;  /* 0x000000ffffda7224 */ /* 0x000fe200078e007b */
[----:B------:R-:W-:Y:S03]  /*15d10*/  MOV R123, R155 ;  /* 0x0000009b007b7202 */ /* 0x000fe60000000f00 */
[----:B------:R1:W2:Y:S02]  /*15d20*/  MUFU.EX2 R201, R2 ;  /* 0x0000000200c97308 */ /* 0x0002a40000000800 */
[--C-:B-1----:R-:W-:Y:S01]  /*15d30*/  FFMA.FTZ R2, R217, c[0x0][0x2d0], -R184.reuse ;  /* 0x0000b400d9027a23 */ /* 0x102fe200000108b8 */
[----:B--2---:R-:W-:Y:S07]  /*15d40*/  F2FP.PACK_AB R109, R201, R203 ;  /* 0x000000cbc96d723e */ /* 0x004fee00000000ff */
[----:B------:R1:W-:Y:S02]  /*15d50*/  MUFU.EX2 R202, R2 ;  /* 0x0000000200ca7308 */ /* 0x0003e40000000800 */
[----:B-1----:R-:W-:Y:S08]  /*15d60*/  FFMA.FTZ R2, R238, c[0x0][0x2d0], -R184 ;  /* 0x0000b400ee027a23 */ /* 0x002ff000000108b8 */
[----:B------:R1:W2:Y:S02]  /*15d70*/  MUFU.EX2 R200, R2 ;  /* 0x0000000200c87308 */ /* 0x0002a40000000800 */
[--C-:B-1----:R-:W-:Y:S01]  /*15d80*/  FFMA.FTZ R2, R237, c[0x0][0x2d0], -R185.reuse ;  /* 0x0000b400ed027a23 */ /* 0x102fe200000108b9 */
[----:B--2---:R-:W-:Y:S02]  /*15d90*/  F2FP.PACK_AB R110, R200, R202 ;  /* 0x000000cac86e723e */ /* 0x004fe400000000ff */
[----:B------:R-:W-:Y:S05]  /*15da0*/  MOV R237, R163 ;  /* 0x000000a300ed7202 */ /* 0x000fea0000000f00 */
[----:B------:R1:W-:Y:S01]  /*15db0*/  MUFU.EX2 R199, R2 ;  /* 0x0000000200c77308 */ /* 0x0003e20000000800 */
[----:B------:R-:W-:Y:S01]  /*15dc0*/  MOV R163, R159 ;  /* 0x0000009f00a37202 */ /* 0x000fe20000000f00 */
        /* <DEDUP_REMOVED lines=31> */
[--C-:B---3--:R-:W-:Y:S02]  /*15fc0*/  FFMA.FTZ R2, R124, c[0x0][0x2d0], -R150.reuse ;  /* 0x0000b4007c027a23 */ /* 0x108fe40000010896 */
[----:B------:R-:W-:Y:S01]  /*15fd0*/  LDSM.16.MT88.4 R124, [R221+0x1d00] ;  /* 0x001d0000dd7c783b */ /* 0x000fe20000004200 */
[----:B------:R-:W-:Y:S01]  /*15fe0*/  FFMA.FTZ R150, R171, c[0x0][0x2d0], -R150 ;  /* 0x0000b400ab967a23 */ /* 0x000fe20000010896 */
[----:B------:R2:W-:Y:S01]  /*15ff0*/  MUFU.EX2 R194, R2 ;  /* 0x0000000200c27308 */ /* 0x0005e20000000800 */
[----:B------:R-:W-:Y:S02]  /*16000*/  IMAD.MOV.U32 R171, RZ, RZ, R121 ;  /* 0x000000ffffab7224 */ /* 0x000fe400078e0079 */
[C---:B------:R-:W-:Y:S01]  /*16010*/  HMMA.16816.F32 R64, R100.reuse, R106, R64 ;  /* 0x0000006a6440723c */ /* 0x040fe20000001840 */
[----:B------:R-:W-:Y:S04]  /*16020*/  IMAD.MOV.U32 R121, RZ, RZ, R166 ;  /* 0x000000ffff797224 */ /* 0x000fe800078e00a6 */
[----:B------:R-:W-:Y:S01]  /*16030*/  IMAD.MOV.U32 R238, RZ, RZ, R121 ;  /* 0x000000ffffee7224 */ /* 0x000fe200078e0079 */
[----:B------:R-:W-:Y:S01]  /*16040*/  MOV R121, R161 ;  /* 0x000000a100797202 */ /* 0x000fe20000000f00 */
[----:B------:R-:W3:Y:S01]  /*16050*/  MUFU.EX2 R192, R150 ;  /* 0x0000009600c07308 */ /* 0x000ee20000000800 */
[-C--:B-1----:R-:W-:Y:S01]  /*16060*/  HMMA.16816.F32 R68, R100, R112.reuse, R68 ;  /* 0x000000706444723c */ /* 0x082fe20000001844 */
[----:B------:R-:W-:Y:S07]  /*16070*/  MOV R161, R157 ;  /* 0x0000009d00a17202 */ /* 0x000fee0000000f00 */
        /* <DEDUP_REMOVED lines=15> */
[----:B------:R-:W-:Y:S03]  /*16170*/  MOV R217, R122 ;  /* 0x0000007a00d97202 */ /* 0x000fe60000000f00 */
        /* <DEDUP_REMOVED lines=17> */
[--C-:B-1----:R-:W-:Y:S01]  /*16290*/  FFMA.FTZ R2, R171, c[0x0][0x2d0], -R185.reuse ;  /* 0x0000b400ab027a23 */ /* 0x102fe200000108b9 */
[----:B------:R-:W-:Y:S01]  /*162a0*/  MOV R171, R153 ;  /* 0x0000009900ab7202 */ /* 0x000fe20000000f00 */
[----:B------:R-:W-:Y:S01]  /*162b0*/  FFMA.FTZ R185, R149, c[0x0][0x2d0], -R185 ;  /* 0x0000b40095b97a23 */ /* 0x000fe200000108b9 */
[----:B------:R-:W-:Y:S06]  /*162c0*/  F2FP.PACK_AB R149, R193, R195 ;  /* 0x000000c3c195723e */ /* 0x000fec00000000ff */
[----:B------:R1:W-:Y:S01]  /*162d0*/  MUFU.EX2 R143, R2 ;  /* 0x00000002008f7308 */ /* 0x0003e20000000800 */
[----:B---3--:R-:W-:Y:S09]  /*162e0*/  F2FP.PACK_AB R178, R184, R147 ;  /* 0x00000093b8b2723e */ /* 0x008ff200000000ff */
[----:B------:R-:W3:Y:S01]  /*162f0*/  MUFU.EX2 R185, R185 ;  /* 0x000000b900b97308 */ /* 0x000ee20000000800 */
[-C--:B--2---:R-:W-:Y:S01]  /*16300*/  HMMA.16816.F32 R152, R148, R164.reuse, R4 ;  /* 0x000000a49498723c */ /* 0x084fe20000001804 */
[----:B------:R-:W2:Y:S08]  /*16310*/  LDSM.16.MT88.4 R4, [R222+0x2d00] ;  /* 0x002d0000de04783b */ /* 0x000eb00000004200 */
[----:B-1----:R-:W4:Y:S03]  /*16320*/  LDL.LU R2, [R1+0x24] ;  /* 0x0000240001027983 */ /* 0x002f260000300800 */
[----:B---3--:R-:W-:Y:S07]  /*16330*/  F2FP.PACK_AB R179, R185, R143 ;  /* 0x0000008fb9b3723e */ /* 0x008fee00000000ff */
[C---:B------:R-:W-:Y:S07]  /*16340*/  HMMA.16816.F32 R156, R176.reuse, R164, R8 ;  /* 0x000000a4b09c723c */ /* 0x040fee0000001808 */
[----:B------:R-:W-:Y:S01]  /*16350*/  IMAD.MOV.U32 R9, RZ, RZ, R162 ;  /* 0x000000ffff097224 */ /* 0x000fe200078e00a2 */
[----:B------:R-:W-:Y:S01]  /*16360*/  MOV R8, R163 ;  /* 0x000000a300087202 */ /* 0x000fe20000000f00 */
[----:B------:R-:W-:Y:S03]  /*16370*/  IMAD.MOV.U32 R11, RZ, RZ, R160 ;  /* 0x000000ffff0b7224 */ /* 0x000fe600078e00a0 */
[----:B------:R-:W-:Y:S02]  /*16380*/  MOV R10, R161 ;  /* 0x000000a1000a7202 */ /* 0x000fe40000000f00 */
[-C--:B------:R-:W-:Y:S07]  /*16390*/  HMMA.16816.F32 R160, R176, R166.reuse, R12 ;  /* 0x000000a6b0a0723c */ /* 0x080fee000000180c */
[----:B------:R-:W-:Y:S01]  /*163a0*/  MOV R14, R170 ;  /* 0x000000aa000e7202 */ /* 0x000fe20000000f00 */
[C---:B------:R-:W-:Y:S01]  /*163b0*/  HMMA.16816.F32 R164, R148.reuse, R166, R16 ;  /* 0x000000a694a4723c */ /* 0x040fe20000001810 */
[----:B------:R-:W3:Y:S03]  /*163c0*/  LDL.LU R16, [R1+0x1c] ;  /* 0x00001c0001107983 */ /* 0x000ee60000300800 */
[----:B------:R-:W-:Y:S01]  /*163d0*/  IMAD.MOV.U32 R15, RZ, RZ, R169 ;  /* 0x000000ffff0f7224 */ /* 0x000fe200078e00a9 */
[----:B------:R-:W3:Y:S01]  /*163e0*/  LDL.LU R18, [R1+0x20] ;  /* 0x0000200001127983 */ /* 0x000ee20000300800 */
[----:B------:R-:W-:Y:S01]  /*163f0*/  IMAD.MOV.U32 R13, RZ, RZ, R171 ;  /* 0x000000ffff0d7224 */ /* 0x000fe200078e00ab */
[----:B------:R-:W-:Y:S01]  /*16400*/  MOV R17, R168 ;  /* 0x000000a800117202 */ /* 0x000fe20000000f00 */
[-C--:B------:R-:W-:Y:S01]  /*16410*/  HMMA.16816.F32 R100, R148, R112.reuse, R20 ;  /* 0x000000709464723c */ /* 0x080fe20000001814 */
[----:B------:R-:W3:Y:S03]  /*16420*/  LDL.LU R22, [R1+0x18] ;  /* 0x0000180001167983 */ /* 0x000ee60000300800 */
[----:B------:R-:W-:Y:S01]  /*16430*/  IMAD.MOV.U32 R19, RZ, RZ, R123 ;  /* 0x000000ffff137224 */ /* 0x000fe200078e007b */
[----:B------:R-:W-:Y:S02]  /*16440*/  MOV R12, R128 ;  /* 0x00000080000c7202 */ /* 0x000fe40000000f00 */
[----:B------:R-:W-:Y:S01]  /*16450*/  MOV R21, R122 ;  /* 0x0000007a00157202 */ /* 0x000fe20000000f00 */
[C---:B------:R-:W-:Y:S01]  /*16460*/  HMMA.16816.F32 R104, R176.reuse, R112, R24 ;  /* 0x00000070b068723c */ /* 0x040fe20000001818 */
[----:B------:R-:W-:Y:S07]  /*16470*/  IMAD.MOV.U32 R23, RZ, RZ, R121 ;  /* 0x000000ffff177224 */ /* 0x000fee00078e0079 */
        /* <DEDUP_REMOVED lines=19> */
[----:B----4-:R-:W-:Y:S04]  /*165b0*/  FFMA.FTZ R2, R0, R2, R19 ;  /* 0x0000000200027223 */ /* 0x010fe80000010013 */
[----:B------:R-:W-:Y:S02]  /*165c0*/  FADD.FTZ R2, R15, R2 ;  /* 0x000000020f027221 */ /* 0x000fe40000010000 */
[----:B---3--:R-:W-:Y:S02]  /*165d0*/  FFMA.FTZ R140, R140, R16, R23 ;  /* 0x000000108c8c7223 */ /* 0x008fe40000010017 */
        /* <DEDUP_REMOVED lines=71> */
.L_x_829:
[----:B------:R-:W-:-:S13]  /*16a50*/  ISETP.GE.AND P0, PT, R216, RZ, PT ;  /* 0x000000ffd800720c */ /* 0x000fda0003f06270 */
[----:B------:R-:W-:Y:S05]  /*16a60*/  @!P0 BRA `(.L_x_833) ;  /* 0x0000330000008947 */ /* 0x000fea0003800000 */
[----:B-1----:R-:W2:Y:S04]  /*16a70*/  LDL.LU R3, [R1+0x48] ;  /* 0x0000480001037983 */ /* 0x002ea80000300800 */
[----:B------:R-:W2:Y:S04]  /*16a80*/  LDL.LU R0, [R1+0x14] ;  /* 0x0000140001007983 */ /* 0x000ea80000300800 */
[----:B------:R-:W3:Y:S04]  /*16a90*/  LDL R6, [R1+0x38] ;  /* 0x0000380001067983 */ /* 0x000ee80000100800 */
[----:B------:R-:W3:Y:S04]  /*16aa0*/  LDL R5, [R1+0x2c] ;  /* 0x00002c0001057983 */ /* 0x000ee80000100800 */
[----:B------:R-:W4:Y:S04]  /*16ab0*/  LDL R4, [R1+0x44] ;  /* 0x0000440001047983 */ /* 0x000f280000100800 */
[----:B------:R-:W4:Y:S01]  /*16ac0*/  LDL R2, [R1+0x3c] ;  /* 0x00003c0001027983 */ /* 0x000f220000100800 */
[----:B------:R-:W-:Y:S01]  /*16ad0*/  IMAD.MOV.U32 R147, RZ, RZ, R142 ;  /* 0x000000ffff937224 */ /* 0x000fe200078e008e */
[----:B------:R-:W-:Y:S01]  /*16ae0*/  MOV R140, R144 ;  /* 0x00000090008c7202 */ /* 0x000fe20000000f00 */
[----:B------:R-:W-:Y:S01]  /*16af0*/  ULDC UR5, c[0x0][0x210] ;  /* 0x0000840000057ab9 */ /* 0x000fe20000000800 */
[----:B------:R-:W-:Y:S01]  /*16b00*/  IADD3 R217, R248, 0x100, RZ ;  /* 0x00000100f8d97810 */ /* 0x000fe20007ffe0ff */
[----:B------:R-:W-:-:S02]  /*16b10*/  ULDC UR4, c[0x0][0x1e8] ;  /* 0x00007a0000047ab9 */ /* 0x000fc40000000800 */
[----:B------:R-:W-:Y:S02]  /*16b20*/  UIMAD UR5, UR11, UR5, URZ ;  /* 0x000000050b0572a4 */ /* 0x000fe4000f8e023f */
[----:B------:R-:W-:Y:S01]  /*16b30*/  UIMAD UR4, UR11, UR4, URZ ;  /* 0x000000040b0472a4 */ /* 0x000fe2000f8e023f */
[C---:B--2---:R-:W-:Y:S01]  /*16b40*/  SHF.L.U64.HI R219, R0.reuse, 0x1, R3 ;  /* 0x0000000100db7819 */ /* 0x044fe20000010203 */
[----:B------:R-:W-:Y:S01]  /*16b50*/  IMAD.SHL.U32 R218, R0, 0x2, RZ ;  /* 0x0000000200da7824 */ /* 0x000fe200078e00ff */
[----:B------:R-:W-:Y:S01]  /*16b60*/  MOV R0, R146 ;  /* 0x0000009200007202 */ /* 0x000fe20000000f00 */
[----:B------:R-:W-:Y:S01]  /*16b70*/  IMAD.MOV.U32 R3, RZ, RZ, R145 ;  /* 0x000000ffff037224 */ /* 0x000fe200078e0091 */
[C---:B---3--:R-:W-:Y:S01]  /*16b80*/  SHF.L.U64.HI R247, R5.reuse, 0x1, R6 ;  /* 0x0000000105f77819 */ /* 0x048fe20000010206 */
[----:B------:R-:W-:Y:S01]  /*16b90*/  IMAD.SHL.U32 R246, R5, 0x2, RZ ;  /* 0x0000000205f67824 */ /* 0x000fe200078e00ff */
[C---:B----4-:R-:W-:Y:S02]  /*16ba0*/  SHF.L.U64.HI R245, R2.reuse, 0x1, R4 ;  /* 0x0000000102f57819 */ /* 0x050fe40000010204 */
[----:B------:R-:W-:Y:S01]  /*16bb0*/  SHF.L.U32 R244, R2, 0x1, RZ ;  /* 0x0000000102f47819 */ /* 0x000fe200000006ff */
[----:B------:R-:W-:Y:S05]  /*16bc0*/  BRA `(.L_x_834) ;  /* 0x000003e000007947 */ /* 0x000fea0003800000 */
.L_x_836:
[----:B------:R-:W2:Y:S01]  /*16bd0*/  LDL R146, [R1+0x28] ;  /* 0x0000280001927983 */ /* 0x000ea20000100800 */
[----:B------:R-:W-:Y:S01]  /*16be0*/  IMAD.MOV.U32 R237, RZ, RZ, c[0x0][0x2b8] ;  /* 0x0000ae00ffed7624 */ /* 0x000fe200078e00ff */
[----:B------:R-:W-:Y:S01]  /*16bf0*/  LEA R141, R216, UR13, 0x6 ;  /* 0x0000000dd88d7c11 */ /* 0x000fe2000f8e30ff */
[----:B------:R-:W-:Y:S01]  /*16c00*/  IMAD.MOV.U32 R145, RZ, RZ, RZ ;  /* 0x000000ffff917224 */ /* 0x000fe200078e00ff */
[----:B------:R-:W3:Y:S02]  /*16c10*/  LDL R150, [R1+0x38] ;  /* 0x0000380001967983 */ /* 0x000ee40000100800 */
[----:B------:R-:W-:Y:S02]  /*16c20*/  ISETP.NE.AND P2, PT, R237, 0x1, PT ;  /* 0x00000001ed00780c */ /* 0x000fe40003f45270 */
[----:B------:R-:W4:Y:S04]  /*16c30*/  LDL R148, [R1+0x3c] ;  /* 0x00003c0001947983 */ /* 0x000f280000100800 */
[----:B------:R-:W4:Y:S02]  /*16c40*/  LDL R149, [R1+0x44] ;  /* 0x0000440001957983 */ /* 0x000f240000100800 */
[----:B----4-:R-:W-:Y:S02]  /*16c50*/  SHF.L.U64.HI R180, R148, 0x1, R149 ;  /* 0x0000000194b47819 */ /* 0x010fe40000010295 */
[----:B--2---:R-:W-:Y:S02]  /*16c60*/  IADD3 R141, R141, -0x40, R146 ;  /* 0xffffffc08d8d7810 */ /* 0x004fe40007ffe092 */
[----:B------:R-:W2:Y:S03]  /*16c70*/  LDL R146, [R1+0x2c] ;  /* 0x00002c0001927983 */ /* 0x000ea60000100800 */
        /* <DEDUP_REMOVED lines=9> */
[----:B------:R-:W-:Y:S01]  /*16d10*/  STL [R1+0x4], R151 ;  /* 0x0000049701007387 */ /* 0x000fe20000100800 */
[----:B------:R-:W-:Y:S03]  /*16d20*/  SHF.R.S32.HI R2, RZ, 0x1f, R151 ;  /* 0x0000001fff027819 */ /* 0x000fe60000011497 */
[----:B------:R1:W4:Y:S02]  /*16d30*/  @!P3 LDG.E R145, [R142.64] ;  /* 0x000000148e91b981 */ /* 0x000324000c1e1900 */
[----:B------:R-:W-:Y:S04]  /*16d40*/  IMAD R2, R2, c[0x0][0x1e0], RZ ;  /* 0x0000780002027a24 */ /* 0x000fe800078e02ff */
[C---:B------:R-:W-:Y:S02]  /*16d50*/  IMAD R2, R151.reuse, c[0x0][0x1e4], R2 ;  /* 0x0000790097027a24 */ /* 0x040fe400078e0202 */
[----:B-1----:R-:W-:Y:S04]  /*16d60*/  IMAD.WIDE.U32 R142, R151, c[0x0][0x1e0], RZ ;  /* 0x00007800978e7a25 */ /* 0x002fe800078e00ff */
[----:B------:R-:W-:Y:S01]  /*16d70*/  IMAD.IADD R143, R143, 0x1, R2 ;  /* 0x000000018f8f7824 */ /* 0x000fe200078e0202 */
[----:B----4-:R1:W-:Y:S01]  /*16d80*/  STL [R1], R145 ;  /* 0x0000009101007387 */ /* 0x0103e20000100800 */
[----:B------:R-:W-:Y:S02]  /*16d90*/  SHF.R.S32.HI R141, RZ, 0x1f, R145 ;  /* 0x0000001fff8d7819 */ /* 0x000fe40000011491 */
[----:B------:R-:W-:Y:S04]  /*16da0*/  IMAD.WIDE.U32 R142, R145, c[0x0][0x1f0], R142 ;  /* 0x00007c00918e7a25 */ /* 0x000fe800078e008e */
[----:B------:R-:W-:Y:S01]  /*16db0*/  IMAD R141, R141, c[0x0][0x1f0], RZ ;  /* 0x00007c008d8d7a24 */ /* 0x000fe200078e02ff */
[----:B------:R-:W-:Y:S03]  /*16dc0*/  IADD3 R2, P0, R142, UR4, RZ ;  /* 0x000000048e027c10 */ /* 0x000fe6000ff1e0ff */
[----:B------:R-:W-:Y:S05]  /*16dd0*/  IMAD R141, R145, c[0x0][0x1f4], R141 ;  /* 0x00007d00918d7a24 */ /* 0x000fea00078e028d */
[----:B------:R-:W-:Y:S02]  /*16de0*/  IADD3.X R141, R143, UR16, R141, P0, !PT ;  /* 0x000000108f8d7c10 */ /* 0x000fe400087fe48d */
[C---:B------:R-:W-:Y:S04]  /*16df0*/  LEA R144, P0, R2.reuse, c[0x0][0x1c8], 0x1 ;  /* 0x0000720002907a11 */ /* 0x040fe800078008ff */
[----:B------:R-:W-:Y:S01]  /*16e00*/  LEA.HI.X R141, R2, c[0x0][0x1cc], R141, 0x1, P0 ;  /* 0x00007300028d7a11 */ /* 0x000fe200000f0c8d */
[----:B------:R-:W4:Y:S01]  /*16e10*/  SHFL.IDX PT, R142, R144, RZ, 0x1c1f ;  /* 0x001c1fff908e7589 */ /* 0x000f2200000e0000 */
[----:B-1----:R-:W-:Y:S03]  /*16e20*/  IMAD.SHL.U32 R145, R148, 0x2, RZ ;  /* 0x0000000294917824 */ /* 0x002fe600078e00ff */
[----:B------:R2:W-:Y:S04]  /*16e30*/  SHFL.IDX PT, R2, R144, 0x1, 0x1c1f ;  /* 0x003c1f0090027f89 */ /* 0x0005e800000e0000 */
[----:B------:R-:W1:Y:S04]  /*16e40*/  SHFL.IDX PT, R143, R141, RZ, 0x1c1f ;  /* 0x001c1fff8d8f7589 */ /* 0x000e6800000e0000 */
[----:B------:R-:W5:Y:S01]  /*16e50*/  SHFL.IDX PT, R141, R141, 0x1, 0x1c1f ;  /* 0x003c1f008d8d7f89 */ /* 0x000f6200000e0000 */
[----:B----4-:R-:W-:Y:S01]  /*16e60*/  IADD3 R178, P0, R142, R218, RZ ;  /* 0x000000da8eb27210 */ /* 0x010fe20007f1e0ff */
[C---:B--2---:R-:W-:Y:S01]  /*16e70*/  IMAD.SHL.U32 R144, R146.reuse, 0x2, RZ ;  /* 0x0000000292907824 */ /* 0x044fe200078e00ff */
[----:B---3--:R-:W-:Y:S04]  /*16e80*/  SHF.L.U64.HI R146, R146, 0x1, R150 ;  /* 0x0000000192927819 */ /* 0x008fe80000010296 */
[CC--:B------:R-:W-:Y:S01]  /*16e90*/  IADD3 R176, P1, R142.reuse, R144.reuse, RZ ;  /* 0x000000908eb07210 */ /* 0x0c0fe20007f3e0ff */
[C-C-:B-1----:R-:W-:Y:S01]  /*16ea0*/  IMAD.X R179, R143.reuse, 0x1, R219.reuse, P0 ;  /* 0x000000018fb37824 */ /* 0x142fe200000e06db */
[-C--:B------:R-:W-:Y:S03]  /*16eb0*/  IADD3 R150, P0, R142, R145.reuse, RZ ;  /* 0x000000918e967210 */ /* 0x080fe60007f1e0ff */
[C---:B------:R-:W-:Y:S01]  /*16ec0*/  IMAD.X R177, R143.reuse, 0x1, R146, P1 ;  /* 0x000000018fb17824 */ /* 0x040fe200008e0692 */
[----:B------:R1:W-:Y:S01]  /*16ed0*/  LDGSTS.E.BYPASS.LTC128B.128 [R248+0x3100], [R178.64], !P5 ;  /* 0x03100000b2f87fae */ /* 0x0003e2000e901d54 */
[C---:B------:R-:W-:Y:S01]  /*16ee0*/  IADD3 R148, P1, R2.reuse, R144, RZ ;  /* 0x0000009002947210 */ /* 0x040fe20007f3e0ff */
[----:B------:R-:W-:Y:S01]  /*16ef0*/  IMAD.X R151, R143, 0x1, R180, P0 ;  /* 0x000000018f977824 */ /* 0x000fe200000e06b4 */
[C---:B------:R-:W-:Y:S01]  /*16f00*/  IADD3 R144, P0, R2.reuse, R145, RZ ;  /* 0x0000009102907210 */ /* 0x040fe20007f1e0ff */
[----:B------:R1:W-:Y:S02]  /*16f10*/  LDGSTS.E.BYPASS.LTC128B.128 [R248+0x4100], [R176.64], !P6 ;  /* 0x04100000b0f87fae */ /* 0x0003e4000f101d54 */
[C---:B-----5:R-:W-:Y:S01]  /*16f20*/  IMAD.X R149, R141.reuse, 0x1, R146, P1 ;  /* 0x000000018d957824 */ /* 0x060fe200008e0692 */
[----:B------:R-:W-:Y:S01]  /*16f30*/  IADD3 R142, P1, R2, R218, RZ ;  /* 0x000000da028e7210 */ /* 0x000fe20007f3e0ff */
[----:B------:R1:W-:Y:S01]  /*16f40*/  LDGSTS.E.BYPASS.LTC128B.128 [R248+0x5100], [R150.64], !P4 ;  /* 0x0510000096f87fae */ /* 0x0003e2000e101d54 */
[C---:B------:R-:W-:Y:S03]  /*16f50*/  IMAD.X R145, R141.reuse, 0x1, R180, P0 ;  /* 0x000000018d917824 */ /* 0x040fe600000e06b4 */
[----:B------:R-:W-:Y:S05]  /*16f60*/  IMAD.X R143, R141, 0x1, R219, P1 ;  /* 0x000000018d8f7824 */ /* 0x000fea00008e06db */
[----:B------:R1:W-:Y:S04]  /*16f70*/  LDGSTS.E.BYPASS.LTC128B.128 [R248+0x3900], [R142.64], !P5 ;  /* 0x039000008ef87fae */ /* 0x0003e8000e901d54 */
[----:B------:R1:W-:Y:S04]  /*16f80*/  LDGSTS.E.BYPASS.LTC128B.128 [R248+0x4900], [R148.64], !P6 ;  /* 0x0490000094f87fae */ /* 0x0003e8000f101d54 */
[----:B------:R1:W-:Y:S01]  /*16f90*/  LDGSTS.E.BYPASS.LTC128B.128 [R248+0x5900], [R144.64], !P4 ;  /* 0x0590000090f87fae */ /* 0x0003e2000e101d54 */
[----:B------:R-:W-:-:S05]  /*16fa0*/  BRA `(.L_x_835) ;  /* 0x00000b3000007947 */ /* 0x000fca0003800000 */
.L_x_834:
[----:B------:R-:W2:Y:S01]  /*16fb0*/  LDL R20, [R1+0x4] ;  /* 0x0000040001147983 */ /* 0x000ea20000100800 */
[----:B------:R-:W-:Y:S05]  /*16fc0*/  DEPBAR.LE SB0, 0x0 ;  /* 0x000080000000791a */ /* 0x000fea0000000000 */
[----:B------:R-:W3:Y:S06]  /*16fd0*/  LDL R38, [R1] ;  /* 0x0000000001267983 */ /* 0x000eec0000100800 */
[----:B------:R-:W-:Y:S06]  /*16fe0*/  BAR.SYNC.DEFER_BLOCKING 0x0 ;  /* 0x0000000000007b1d */ /* 0x000fec0000010000 */
[----:B------:R-:W-:Y:S06]  /*16ff0*/  LDSM.16.M88.4 R64, [R223+0x6100] ;  /* 0x00610000df40783b */ /* 0x000fec0000000200 */
[----:B------:R-:W1:Y:S06]  /*17000*/  LDSM.16.M88.4 R16, [R220+0x3100] ;  /* 0x00310000dc10783b */ /* 0x000e6c0000000200 */
[----:B------:R-:W4:Y:S06]  /*17010*/  LDSM.16.M88.4 R60, [R223+0x7100] ;  /* 0x00710000df3c783b */ /* 0x000f2c0000000200 */
[----:B------:R-:W5:Y:S06]  /*17020*/  LDSM.16.M88.4 R32, [R220+0x3500] ;  /* 0x00350000dc20783b */ /* 0x000f6c0000000200 */
[----:B------:R-:W2:Y:S06]  /*17030*/  LDSM.16.M88.4 R48, [R220+0x3900] ;  /* 0x00390000dc30783b */ /* 0x000eac0000000200 */
[----:B------:R-:W-:Y:S06]  /*17040*/  LDSM.16.M88.4 R148, [R220+0x3d00] ;  /* 0x003d0000dc94783b */ /* 0x000fec0000000200 */
[----:B------:R-:W-:Y:S06]  /*17050*/  LDSM.16.M88.4 R176, [R224+0x6100] ;  /* 0x00610000e0b0783b */ /* 0x000fec0000000200 */
[----:B------:R-:W-:Y:S01]  /*17060*/  LDSM.16.M88.4 R180, [R225] ;  /* 0x00000000e1b4783b */ /* 0x000fe20000000200 */
[-C--:B-1----:R-:W-:Y:S05]  /*17070*/  HMMA.16816.F32 R4, R64, R16.reuse, RZ ;  /* 0x000000104004723c */ /* 0x082fea00000018ff */
[----:B------:R-:W-:Y:S03]  /*17080*/  LDSM.16.M88.4 R184, [R224+0x7100] ;  /* 0x00710000e0b8783b */ /* 0x000fe60000000200 */
[C---:B----4-:R-:W-:Y:S03]  /*17090*/  HMMA.16816.F32 R8, R60.reuse, R16, RZ ;  /* 0x000000103c08723c */ /* 0x050fe600000018ff */
[----:B------:R-:W-:Y:S06]  /*170a0*/  LDSM.16.M88.4 R188, [R235] ;  /* 0x00000000ebbc783b */ /* 0x000fec0000000200 */
[----:B------:R-:W-:Y:S01]  /*170b0*/  LDSM.16.M88.4 R192, [R234] ;  /* 0x00000000eac0783b */ /* 0x000fe20000000200 */
[-C--:B------:R-:W-:Y:S08]  /*170c0*/  HMMA.16816.F32 R12, R60, R18.reuse, RZ ;  /* 0x000000123c0c723c */ /* 0x080ff000000018ff */
[C---:B------:R-:W-:Y:S04]  /*170d0*/  HMMA.16816.F32 R16, R64.reuse, R18, RZ ;  /* 0x000000124010723c */ /* 0x040fe800000018ff */
[----:B--2---:R-:W-:Y:S01]  /*170e0*/  SHF.R.S32.HI R2, RZ, 0x1f, R20 ;  /* 0x0000001fff027819 */ /* 0x004fe20000011414 */
[----:B------:R-:W-:Y:S04]  /*170f0*/  IMAD.WIDE.U32 R28, R20, c[0x0][0x208], RZ ;  /* 0x00008200141c7a25 */ /* 0x000fe800078e00ff */
[----:B------:R-:W-:Y:S04]  /*17100*/  IMAD R2, R2, c[0x0][0x208], RZ ;  /* 0x0000820002027a24 */ /* 0x000fe800078e02ff */
[----:B------:R-:W-:Y:S02]  /*17110*/  IMAD R2, R20, c[0x0][0x20c], R2 ;  /* 0x0000830014027a24 */ /* 0x000fe400078e0202 */
[-C--:B-----5:R-:W-:Y:S02]  /*17120*/  HMMA.16816.F32 R20, R64, R32.reuse, RZ ;  /* 0x000000204014723c */ /* 0x0a0fe400000018ff */
[----:B------:R-:W-:Y:S01]  /*17130*/  IMAD.IADD R29, R29, 0x1, R2 ;  /* 0x000000011d1d7824 */ /* 0x000fe200078e0202 */
[----:B---3--:R-:W-:Y:S03]  /*17140*/  SHF.R.S32.HI R2, RZ, 0x1f, R38 ;  /* 0x0000001fff027819 */ /* 0x008fe60000011426 */
[----:B------:R-:W-:Y:S02]  /*17150*/  IMAD.WIDE.U32 R36, R38, c[0x0][0x218], R28 ;  /* 0x0000860026247a25 */ /* 0x000fe400078e001c */
[C---:B------:R-:W-:Y:S04]  /*17160*/  HMMA.16816.F32 R24, R60.reuse, R32, RZ ;  /* 0x000000203c18723c */ /* 0x040fe800000018ff */
[----:B------:R-:W-:Y:S04]  /*17170*/  IMAD R2, R2, c[0x0][0x218], RZ ;  /* 0x0000860002027a24 */ /* 0x000fe800078e02ff */
[-C--:B------:R-:W-:Y:S01]  /*17180*/  HMMA.16816.F32 R28, R60, R34.reuse, RZ ;  /* 0x000000223c1c723c */ /* 0x080fe200000018ff */
[----:B------:R-:W-:Y:S03]  /*17190*/  IMAD R38, R38, c[0x0][0x21c], R2 ;  /* 0x0000870026267a24 */ /* 0x000fe600078e0202 */
[----:B------:R-:W-:Y:S04]  /*171a0*/  IADD3 R2, P0, R36, UR5, RZ ;  /* 0x0000000524027c10 */ /* 0x000fe8000ff1e0ff */
[C---:B------:R-:W-:Y:S04]  /*171b0*/  HMMA.16816.F32 R32, R64.reuse, R34, RZ ;  /* 0x000000224020723c */ /* 0x040fe800000018ff */
[----:B------:R-:W-:Y:S02]  /*171c0*/  IADD3.X R40, R37, UR10, R38, P0, !PT ;  /* 0x0000000a25287c10 */ /* 0x000fe400087fe426 */
[C---:B------:R-:W-:Y:S02]  /*171d0*/  LEA R141, P0, R2.reuse, c[0x0][0x1f8], 0x1 ;  /* 0x00007e00028d7a11 */ /* 0x040fe400078008ff */
[-C--:B------:R-:W-:Y:S03]  /*171e0*/  HMMA.16816.F32 R36, R64, R48.reuse, RZ ;  /* 0x000000304024723c */ /* 0x080fe600000018ff */
[----:B------:R-:W1:Y:S01]  /*171f0*/  SHFL.IDX PT, R143, R141, RZ, 0x1c1f ;  /* 0x001c1fff8d8f7589 */ /* 0x000e6200000e0000 */
[----:B------:R-:W-:Y:S04]  /*17200*/  LEA.HI.X R2, R2, c[0x0][0x1fc], R40, 0x1, P0 ;  /* 0x00007f0002027a11 */ /* 0x000fe800000f0c28 */
[C---:B------:R-:W-:Y:S01]  /*17210*/  HMMA.16816.F32 R40, R60.reuse, R48, RZ ;  /* 0x000000303c28723c */ /* 0x040fe200000018ff */
[----:B------:R-:W2:Y:S06]  /*17220*/  SHFL.IDX PT, R142, R2, RZ, 0x1c1f ;  /* 0x001c1fff028e7589 */ /* 0x000eac00000e0000 */
[----:B------:R-:W3:Y:S01]  /*17230*/  SHFL.IDX PT, R141, R141, 0x1, 0x1c1f ;  /* 0x003c1f008d8d7f89 */ /* 0x000ee200000e0000 */
[-C--:B------:R-:W-:Y:S05]  /*17240*/  HMMA.16816.F32 R44, R60, R50.reuse, RZ ;  /* 0x000000323c2c723c */ /* 0x080fea00000018ff */
[----:B------:R-:W4:Y:S03]  /*17250*/  SHFL.IDX PT, R2, R2, 0x1, 0x1c1f ;  /* 0x003c1f0002027f89 */ /* 0x000f2600000e0000 */
[C---:B------:R-:W-:Y:S04]  /*17260*/  HMMA.16816.F32 R48, R64.reuse, R50, RZ ;  /* 0x000000324030723c */ /* 0x040fe800000018ff */
[C---:B-1----:R-:W-:Y:S02]  /*17270*/  IADD3 R196, P1, R143.reuse, R218, RZ ;  /* 0x000000da8fc47210 */ /* 0x042fe40007f3e0ff */
[-C--:B------:R-:W-:Y:S02]  /*17280*/  IADD3 R144, P0, R143, R246.reuse, RZ ;  /* 0x000000f68f907210 */ /* 0x080fe40007f1e0ff */
[-C--:B------:R-:W-:Y:S01]  /*17290*/  HMMA.16816.F32 R52, R64, R148.reuse, RZ ;  /* 0x000000944034723c */ /* 0x080fe200000018ff */
[C---:B--2---:R-:W-:Y:S03]  /*172a0*/  IMAD.X R197, R142.reuse, 0x1, R219, P1 ;  /* 0x000000018ec57824 */ /* 0x044fe600008e06db */
[--C-:B------:R-:W-:Y:S01]  /*172b0*/  IMAD.X R145, R142, 0x1, R247.reuse, P0 ;  /* 0x000000018e917824 */ /* 0x100fe200000e06f7 */
[----:B---3--:R-:W-:Y:S03]  /*172c0*/  IADD3 R198, P1, R141, R246, RZ ;  /* 0x000000f68dc67210 */ /* 0x008fe60007f3e0ff */
[C---:B------:R-:W-:Y:S04]  /*172d0*/  HMMA.16816.F32 R56, R60.reuse, R148, RZ ;  /* 0x000000943c38723c */ /* 0x040fe800000018ff */
[----:B----4-:R-:W-:Y:S04]  /*172e0*/  IMAD.X R199, R2, 0x1, R247, P1 ;  /* 0x0000000102c77824 */ /* 0x010fe800008e06f7 */
[-C--:B------:R-:W-:Y:S08]  /*172f0*/  HMMA.16816.F32 R60, R60, R150.reuse, RZ ;  /* 0x000000963c3c723c */ /* 0x080ff000000018ff */
[----:B------:R-:W-:Y:S01]  /*17300*/  HMMA.16816.F32 R64, R64, R150, RZ ;  /* 0x000000964040723c */ /* 0x000fe200000018ff */
[----:B------:R-:W1:Y:S06]  /*17310*/  LDSM.16.M88.4 R148, [R236] ;  /* 0x00000000ec94783b */ /* 0x000e6c0000000200 */
[----:B------:R-:W-:Y:S01]  /*17320*/  @!PT LDS RZ, [RZ] ;  /* 0x00000000fffff984 */ /* 0x000fe20000000800 */
[----:B------:R-:W-:Y:S01]  /*17330*/  @!PT LDS RZ, [RZ] ;  /* 0x00000000fffff984 */ /* 0x000fe20000000800 */
[----:B------:R-:W-:Y:S01]  /*17340*/  @!PT LDS RZ, [RZ] ;  /* 0x00000000fffff984 */ /* 0x000fe20000000800 */
[----:B------:R2:W-:Y:S01]  /*17350*/  LDGSTS.E.BYPASS.LTC128B.128 [R217], [R196.64], !P5 ;  /* 0x00000000c4d97fae */ /* 0x0005e2000e901d54 */
[-C--:B------:R-:W-:Y:S05]  /*17360*/  HMMA.16816.F32 R4, R176, R180.reuse, R4 ;  /* 0x000000b4b004723c */ /* 0x080fea0000001804 */
[----:B------:R3:W-:Y:S03]  /*17370*/  LDGSTS.E.BYPASS.LTC128B.128 [R217+0x1000], [R144.64], !P6 ;  /* 0x0100000090d97fae */ /* 0x0007e6000f101d54 */
[C---:B------:R-:W-:Y:S08]  /*17380*/  HMMA.16816.F32 R8, R184.reuse, R180, R8 ;  /* 0x000000b4b808723c */ /* 0x040ff00000001808 */
[-C--:B------:R-:W-:Y:S08]  /*17390*/  HMMA.16816.F32 R12, R184, R182.reuse, R12 ;  /* 0x000000b6b80c723c */ /* 0x080ff0000000180c */
[C---:B------:R-:W-:Y:S04]  /*173a0*/  HMMA.16816.F32 R16, R176.reuse, R182, R16 ;  /* 0x000000b6b010723c */ /* 0x040fe80000001810 */
[----:B--2---:R-:W-:Y:S02]  /*173b0*/  IADD3 R196, P0, R143, R244, RZ ;  /* 0x000000f48fc47210 */ /* 0x004fe40007f1e0ff */
[C---:B---3--:R-:W-:Y:S02]  /*173c0*/  IADD3 R144, P2, R141.reuse, R218, RZ ;  /* 0x000000da8d907210 */ /* 0x048fe40007f5e0ff */
[-C--:B-1----:R-:W-:Y:S04]  /*173d0*/  HMMA.16816.F32 R20, R176, R148.reuse, R20 ;  /* 0x00000094b014723c */ /* 0x082fe80000001814 */
[----:B------:R-:W-:Y:S01]  /*173e0*/  IMAD.X R197, R142, 0x1, R245, P0 ;  /* 0x000000018ec57824 */ /* 0x000fe200000e06f5 */
[----:B------:R-:W-:Y:S01]  /*173f0*/  IADD3 R142, P0, R141, R244, RZ ;  /* 0x000000f48d8e7210 */ /* 0x000fe20007f1e0ff */
[C---:B------:R-:W-:Y:S02]  /*17400*/  IMAD.X R145, R2.reuse, 0x1, R219, P2 ;  /* 0x0000000102917824 */ /* 0x040fe400010e06db */
[C---:B------:R-:W-:Y:S01]  /*17410*/  HMMA.16816.F32 R24, R184.reuse, R148, R24 ;  /* 0x00000094b818723c */ /* 0x040fe20000001818 */
[----:B------:R1:W-:Y:S03]  /*17420*/  LDGSTS.E.BYPASS.LTC128B.128 [R217+0x2000], [R196.64], !P4 ;  /* 0x02000000c4d97fae */ /* 0x0003e6000e101d54 */
[----:B------:R-:W-:Y:S01]  /*17430*/  IMAD.X R143, R2, 0x1, R245, P0 ;  /* 0x00000001028f7824 */ /* 0x000fe200000e06f5 */
[----:B------:R-:W-:Y:S02]  /*17440*/  ISETP.GE.AND P0, PT, R216, 0x1, PT ;  /* 0x00000001d800780c */ /* 0x000fe40003f06270 */
[----:B------:R2:W-:Y:S01]  /*17450*/  LDGSTS.E.BYPASS.LTC128B.128 [R217+0x800], [R144.64], !P5 ;  /* 0x0080000090d97fae */ /* 0x0005e2000e901d54 */
[-C--:B------:R-:W-:Y:S05]  /*17460*/  HMMA.16816.F32 R28, R184, R150.reuse, R28 ;  /* 0x00000096b81c723c */ /* 0x080fea000000181c */
[----:B------:R1:W-:Y:S03]  /*17470*/  LDGSTS.E.BYPASS.LTC128B.128 [R217+0x1800], [R198.64], !P6 ;  /* 0x01800000c6d97fae */ /* 0x0003e6000f101d54 */
[C---:B------:R-:W-:Y:S03]  /*17480*/  HMMA.16816.F32 R32, R176.reuse, R150, R32 ;  /* 0x00000096b020723c */ /* 0x040fe60000001820 */
[----:B------:R2:W-:Y:S05]  /*17490*/  LDGSTS.E.BYPASS.LTC128B.128 [R217+0x2800], [R142.64], !P4 ;  /* 0x028000008ed97fae */ /* 0x0005ea000e101d54 */
[-C--:B------:R-:W-:Y:S01]  /*174a0*/  HMMA.16816.F32 R36, R176, R188.reuse, R36 ;  /* 0x000000bcb024723c */ /* 0x080fe20000001824 */
[----:B------:R-:W-:Y:S06]  /*174b0*/  LDSM.16.M88.4 R200, [R220+0x4100] ;  /* 0x00410000dcc8783b */ /* 0x000fec0000000200 */
[----:B------:R-:W0:Y:S01]  /*174c0*/  LDGDEPBAR ;  /* 0x00000000000079af */ /* 0x000e220000000000 */
[C---:B------:R-:W-:Y:S05]  /*174d0*/  HMMA.16816.F32 R40, R184.reuse, R188, R40 ;  /* 0x000000bcb828723c */ /* 0x040fea0000001828 */
[----:B------:R-:W-:Y:S03]  /*174e0*/  LDSM.16.M88.4 R204, [R223+0x9100] ;  /* 0x00910000dfcc783b */ /* 0x000fe60000000200 */
[-C--:B------:R-:W-:Y:S03]  /*174f0*/  HMMA.16816.F32 R44, R184, R190.reuse, R44 ;  /* 0x000000beb82c723c */ /* 0x080fe6000000182c */
[----:B-1----:R-:W1:Y:S05]  /*17500*/  LDSM.16.M88.4 R196, [R223+0x8100] ;  /* 0x00810000dfc4783b */ /* 0x002e6a0000000200 */
[C---:B------:R-:W-:Y:S01]  /*17510*/  HMMA.16816.F32 R48, R176.reuse, R190, R48 ;  /* 0x000000beb030723c */ /* 0x040fe20000001830 */
[----:B------:R-:W3:Y:S06]  /*17520*/  LDSM.16.M88.4 R180, [R220+0x4500] ;  /* 0x00450000dcb4783b */ /* 0x000eec0000000200 */
[----:B------:R-:W4:Y:S01]  /*17530*/  LDSM.16.M88.4 R148, [R220+0x4900] ;  /* 0x00490000dc94783b */ /* 0x000f220000000200 */
[-C--:B------:R-:W-:Y:S05]  /*17540*/  HMMA.16816.F32 R52, R176, R192.reuse, R52 ;  /* 0x000000c0b034723c */ /* 0x080fea0000001834 */
[----:B------:R-:W-:Y:S03]  /*17550*/  LDSM.16.M88.4 R188, [R233] ;  /* 0x00000000e9bc783b */ /* 0x000fe60000000200 */
[C---:B------:R-:W-:Y:S03]  /*17560*/  HMMA.16816.F32 R56, R184.reuse, R192, R56 ;  /* 0x000000c0b838723c */ /* 0x040fe60000001838 */
[----:B------:R-:W-:Y:S05]  /*17570*/  LDSM.16.M88.4 R208, [R231] ;  /* 0x00000000e7d0783b */ /* 0x000fea0000000200 */
[-C--:B------:R-:W-:Y:S01]  /*17580*/  HMMA.16816.F32 R60, R184, R194.reuse, R60 ;  /* 0x000000c2b83c723c */ /* 0x080fe2000000183c */
[----:B------:R-:W5:Y:S06]  /*17590*/  LDSM.16.M88.4 R184, [R220+0x4d00] ;  /* 0x004d0000dcb8783b */ /* 0x000f6c0000000200 */
[----:B------:R-:W-:Y:S01]  /*175a0*/  LDSM.16.M88.4 R212, [R230] ;  /* 0x00000000e6d4783b */ /* 0x000fe20000000200 */
[----:B------:R-:W-:Y:S05]  /*175b0*/  HMMA.16816.F32 R64, R176, R194, R64 ;  /* 0x000000c2b040723c */ /* 0x000fea0000001840 */
[----:B------:R-:W2:Y:S03]  /*175c0*/  LDSM.16.M88.4 R176, [R224+0x8100] ;  /* 0x00810000e0b0783b */ /* 0x000ea60000000200 */
[-C--:B-1----:R-:W-:Y:S03]  /*175d0*/  HMMA.16816.F32 R4, R196, R200.reuse, R4 ;  /* 0x000000c8c404723c */ /* 0x082fe60000001804 */
[----:B------:R-:W1:Y:S05]  /*175e0*/  LDSM.16.M88.4 R192, [R224+0x9100] ;  /* 0x00910000e0c0783b */ /* 0x000e6a0000000200 */
[C---:B------:R-:W-:Y:S08]  /*175f0*/  HMMA.16816.F32 R8, R204.reuse, R200, R8 ;  /* 0x000000c8cc08723c */ /* 0x040ff00000001808 */
[-C--:B------:R-:W-:Y:S08]  /*17600*/  HMMA.16816.F32 R12, R204, R202.reuse, R12 ;  /* 0x000000cacc0c723c */ /* 0x080ff0000000180c */
[C---:B------:R-:W-:Y:S01]  /*17610*/  HMMA.16816.F32 R16, R196.reuse, R202, R16 ;  /* 0x000000cac410723c */ /* 0x040fe20000001810 */
[----:B------:R-:W1:Y:S07]  /*17620*/  LDSM.16.M88.4 R200, [R232] ;  /* 0x00000000e8c8783b */ /* 0x000e6e0000000200 */
[-C--:B---3--:R-:W-:Y:S08]  /*17630*/  HMMA.16816.F32 R20, R196, R180.reuse, R20 ;  /* 0x000000b4c414723c */ /* 0x088ff00000001814 */
[C---:B------:R-:W-:Y:S08]  /*17640*/  HMMA.16816.F32 R24, R204.reuse, R180, R24 ;  /* 0x000000b4cc18723c */ /* 0x040ff00000001818 */
        /* <DEDUP_REMOVED lines=8> */
[-C--:B-----5:R-:W-:Y:S08]  /*176d0*/  HMMA.16816.F32 R52, R196, R184.reuse, R52 ;  /* 0x000000b8c434723c */ /* 0x0a0ff00000001834 */
[C---:B------:R-:W-:Y:S08]  /*176e0*/  HMMA.16816.F32 R56, R204.reuse, R184, R56 ;  /* 0x000000b8cc38723c */ /* 0x040ff00000001838 */
[-C--:B------:R-:W-:Y:S01]  /*176f0*/  HMMA.16816.F32 R60, R204, R186.reuse, R60 ;  /* 0x000000bacc3c723c */ /* 0x080fe2000000183c */
[----:B------:R-:W-:Y:S07]  /*17700*/  LDSM.16.M88.4 R204, [R224+0xb100] ;  /* 0x00b10000e0cc783b */ /* 0x000fee0000000200 */
[----:B------:R-:W-:Y:S01]  /*17710*/  HMMA.16816.F32 R64, R196, R186, R64 ;  /* 0x000000bac440723c */ /* 0x000fe20000001840 */
[----:B------:R-:W4:Y:S06]  /*17720*/  LDSM.16.M88.4 R184, [R223+0xb100] ;  /* 0x00b10000dfb8783b */ /* 0x000f2c0000000200 */
[----:B------:R-:W-:Y:S01]  /*17730*/  LDSM.16.M88.4 R196, [R220+0x5d00] ;  /* 0x005d0000dcc4783b */ /* 0x000fe20000000200 */
[-C--:B--2---:R-:W-:Y:S08]  /*17740*/  HMMA.16816.F32 R4, R176, R188.reuse, R4 ;  /* 0x000000bcb004723c */ /* 0x084ff00000001804 */
        /* <DEDUP_REMOVED lines=19> */
[----:B------:R-:W5:Y:S06]  /*17880*/  LDSM.16.M88.4 R176, [R224+0xa100] ;  /* 0x00a10000e0b0783b */ /* 0x000f6c0000000200 */
[----:B------:R-:W2:Y:S01]  /*17890*/  LDSM.16.M88.4 R212, [R227] ;  /* 0x00000000e3d4783b */ /* 0x000ea20000000200 */
[-C--:B---3--:R-:W-:Y:S08]  /*178a0*/  HMMA.16816.F32 R4, R148, R180.reuse, R4 ;  /* 0x000000b49404723c */ /* 0x088ff00000001804 */
[C---:B----4-:R-:W-:Y:S08]  /*178b0*/  HMMA.16816.F32 R8, R184.reuse, R180, R8 ;  /* 0x000000b4b808723c */ /* 0x050ff00000001808 */
[-C--:B------:R-:W-:Y:S08]  /*178c0*/  HMMA.16816.F32 R12, R184, R182.reuse, R12 ;  /* 0x000000b6b80c723c */ /* 0x080ff0000000180c */
[C---:B------:R-:W-:Y:S01]  /*178d0*/  HMMA.16816.F32 R16, R148.reuse, R182, R16 ;  /* 0x000000b69410723c */ /* 0x040fe20000001810 */
[----:B------:R-:W3:Y:S01]  /*178e0*/  LDSM.16.M88.4 R180, [R226] ;  /* 0x00000000e2b4783b */ /* 0x000ee20000000200 */
[----:B------:R-:W-:Y:S05]  /*178f0*/  DEPBAR.LE SB0, 0x0 ;  /* 0x000080000000791a */ /* 0x000fea0000000000 */
[----:B------:R-:W-:Y:S01]  /*17900*/  BAR.SYNC.DEFER_BLOCKING 0x0 ;  /* 0x0000000000007b1d */ /* 0x000fe20000010000 */
[-C--:B-1----:R-:W-:Y:S08]  /*17910*/  HMMA.16816.F32 R20, R148, R188.reuse, R20 ;  /* 0x000000bc9414723c */ /* 0x082ff00000001814 */
        /* <DEDUP_REMOVED lines=28> */
.L_x_835:
[----:B------:R-:W-:Y:S01]  /*17ae0*/  FMNMX.FTZ R2, R4, R0, !PT ;  /* 0x0000000004027209 */ /* 0x000fe20007810000 */
[----:B-1----:R-:W-:Y:S01]  /*17af0*/  LDSM.16.MT88.4 R176, [R221+0x100] ;  /* 0x00010000ddb0783b */ /* 0x002fe20000004200 */
        /* <DEDUP_REMOVED lines=118> */
[C---:B------:R-:W-:Y:S01]  /*18260*/  FMUL.FTZ R116, R143.reuse, R116 ;  /* 0x000000748f747220 */ /* 0x040fe20000410000 */
        /* <DEDUP_REMOVED lines=25> */
[----:B------:R-:W-:Y:S01]  /*18400*/  FMUL.FTZ R131, R141, R131 ;  /* 0x000000838d837220 */ /* 0x000fe20000410000 */
        /* <DEDUP_REMOVED lines=406> */
.L_x_833:
        /* <DEDUP_REMOVED lines=153> */
.L_x_777:
        /* <DEDUP_REMOVED lines=164> */
.L_x_838:
        /* <DEDUP_REMOVED lines=65> */
[----:B------:R-:W-:Y:S01]  /*1b550*/  IMAD.MOV.U32 R9, RZ, RZ, R10 ;  /* 0x000000ffff097224 */ /* 0x000fe200078e000a */
[----:B------:R-:W-:Y:S01]  /*1b560*/  @P1 SHF.R.U32.HI R9, RZ, c[0x0][0x4f0], R7 ;  /* 0x00013c00ff091a19 */ /* 0x000fe20000011607 */
[----:B------:R-:W-:Y:S01]  /*1b570*/  IMAD.SHL.U32 R4, R8, 0x8, RZ ;  /* 0x0000000808047824 */ /* 0x000fe200078e00ff */
[----:B------:R-:W-:Y:S01]  /*1b580*/  SHF.R.S32.HI R5, RZ, 0x1f, R0 ;  /* 0x0000001fff057819 */ /* 0x000fe20000011400 */
[----:B------:R-:W-:Y:S01]  /*1b590*/  IMAD.WIDE.U32 R2, R0, c[0x0][0x488], R2 ;  /* 0x0001220000027a25 */ /* 0x000fe200078e0002 */
[----:B------:R-:W-:Y:S02]  /*1b5a0*/  UIMAD UR14, UR14, UR4, URZ ;  /* 0x000000040e0e72a4 */ /* 0x000fe4000f8e023f */
[----:B------:R-:W-:Y:S01]  /*1b5b0*/  UIADD3 UR9, UR17, UR8, URZ ;  /* 0x0000000811097290 */ /* 0x000fe2000fffe03f */
[----:B------:R-:W-:Y:S01]  /*1b5c0*/  IMAD R5, R5, c[0x0][0x488], RZ ;  /* 0x0001220005057a24 */ /* 0x000fe200078e02ff */
[----:B------:R-:W-:Y:S01]  /*1b5d0*/  LOP3.LUT R4, R4, 0xc0, RZ, 0xc0, !PT ;  /* 0x000000c004047812 */ /* 0x000fe200078ec0ff */
[----:B------:R-:W-:Y:S01]  /*1b5e0*/  IMAD.SHL.U32 R6, R19, 0x8, RZ ;  /* 0x0000000813067824 */ /* 0x000fe200078e00ff */
[----:B------:R-:W-:Y:S01]  /*1b5f0*/  LEA R7, P1, R2, c[0x0][0x450], 0x2 ;  /* 0x0001140002077a11 */ /* 0x000fe200078210ff */
[----:B------:R-:W-:Y:S01]  /*1b600*/  IMAD R8, R0, c[0x0][0x48c], R5 ;  /* 0x0001230000087a24 */ /* 0x000fe200078e0205 */
[----:B------:R-:W-:Y:S01]  /*1b610*/  IADD3 R0, -R9, RZ, RZ ;  /* 0x000000ff09007210 */ /* 0x000fe20007ffe1ff */
[----:B------:R-:W-:Y:S01]  /*1b620*/  UMOV UR8, UR16 ;  /* 0x0000001000087c82 */ /* 0x000fe20008000000 */
[----:B------:R-:W-:Y:S01]  /*1b630*/  SHF.R.U32.HI R12, RZ, 0x3, R4 ;  /* 0x00000003ff0c7819 */ /* 0x000fe20000011604 */
[----:B------:R-:W-:Y:S01]  /*1b640*/  IMAD.IADD R3, R3, 0x1, R8 ;  /* 0x0000000103037824 */ /* 0x000fe200078e0208 */
[----:B------:R-:W-:Y:S01]  /*1b650*/  UIMAD UR5, UR18, UR5, UR14 ;  /* 0x00000005120572a4 */ /* 0x000fe2000f8e020e */
[----:B------:R-:W-:Y:S01]  /*1b660*/  IMAD R18, R0, c[0x0][0x4e8], R10 ;  /* 0x00013a0000127a24 */ /* 0x000fe200078e020a */
[----:B------:R-:W-:Y:S01]  /*1b670*/  UIMAD.WIDE.U32 UR8, UR18, UR4, UR8 ;  /* 0x00000004120872a5 */ /* 0x000fe2000f8e0008 */
[----:B------:R-:W-:Y:S01]  /*1b680*/  SHF.R.S32.HI R8, RZ, 0x1f, R9 ;  /* 0x0000001fff087819 */ /* 0x000fe20000011409 */
[----:B------:R-:W-:Y:S01]  /*1b690*/  SHFL.IDX PT, R14, R7, RZ, 0x1c1f ;  /* 0x001c1fff070e7589 */ /* 0x000fe200000e0000 */
[----:B------:R-:W-:Y:S01]  /*1b6a0*/  LEA.HI.X R0, R2, c[0x0][0x454], R3, 0x2, P1 ;  /* 0x0001150002007a11 */ /* 0x000fe200008f1403 */
[----:B------:R-:W-:Y:S01]  /*1b6b0*/  UIADD3 UR5, UR9, UR5, URZ ;  /* 0x0000000509057290 */ /* 0x000fe2000fffe03f */
[----:B------:R-:W-:Y:S01]  /*1b6c0*/  LOP3.LUT R11, R4, 0x18, R6, 0xf8, !PT ;  /* 0x00000018040b7812 */ /* 0x000fe200078ef806 */
[----:B------:R-:W-:Y:S01]  /*1b6d0*/  IMAD R2, R8, c[0x0][0x3e0], RZ ;  /* 0x0000f80008027a24 */ /* 0x000fe200078e02ff */
[----:B------:R-:W-:Y:S01]  /*1b6e0*/  SHFL.IDX PT, R10, R7, 0x3, 0x1c1f ;  /* 0x007c1f00070a7f89 */ /* 0x000fe200000e0000 */
[----:B------:R-:W-:Y:S01]  /*1b6f0*/  IMAD R8, R21, 0x80, R16 ;  /* 0x0000008015087824 */ /* 0x000fe200078e0210 */
[----:B------:R-:W-:Y:S01]  /*1b700*/  LOP3.LUT R19, R11, R12, RZ, 0x3c, !PT ;  /* 0x0000000c0b137212 */ /* 0x000fe200078e3cff */
[----:B------:R-:W-:Y:S01]  /*1b710*/  IMAD.U32 R5, RZ, RZ, UR9 ;  /* 0x00000009ff057e24 */ /* 0x000fe2000f8e00ff */
[----:B------:R-:W1:Y:S01]  /*1b720*/  SHFL.IDX PT, R15, R0, RZ, 0x1c1f ;  /* 0x001c1fff000f7589 */ /* 0x000e6200000e0000 */
[----:B------:R-:W-:Y:S01]  /*1b730*/  IMAD.U32 R4, RZ, RZ, UR8 ;  /* 0x00000008ff047e24 */ /* 0x000fe2000f8e00ff */
[----:B------:R-:W-:Y:S01]  /*1b740*/  ISETP.GE.OR P3, PT, R8, R24, P0 ;  /* 0x000000180800720c */ /* 0x000fe20000766670 */
[----:B------:R-:W-:Y:S01]  /*1b750*/  IMAD.U32 R5, RZ, RZ, UR5 ;  /* 0x00000005ff057e24 */ /* 0x000fe2000f8e00ff */
[----:B------:R-:W-:Y:S04]  /*1b760*/  SHFL.IDX PT, R12, R7, 0x1, 0x1c1f ;  /* 0x003c1f00070c7f89 */ /* 0x000fe800000e0000 */
[----:B------:R-:W2:Y:S04]  /*1b770*/  SHFL.IDX PT, R13, R0, 0x1, 0x1c1f ;  /* 0x003c1f00000d7f89 */ /* 0x000ea800000e0000 */
[----:B------:R3:W-:Y:S04]  /*1b780*/  SHFL.IDX PT, R16, R7, 0x2, 0x1c1f ;  /* 0x005c1f0007107f89 */ /* 0x0007e800000e0000 */
[----:B------:R-:W4:Y:S04]  /*1b790*/  SHFL.IDX PT, R17, R0, 0x2, 0x1c1f ;  /* 0x005c1f0000117f89 */ /* 0x000f2800000e0000 */
[----:B------:R2:W2:Y:S04]  /*1b7a0*/  SHFL.IDX PT, R11, R0, 0x3, 0x1c1f ;  /* 0x007c1f00000b7f89 */ /* 0x0004a800000e0000 */
[----:B-1----:R-:W-:Y:S01]  /*1b7b0*/  @!P3 ST.E [R14.64], R51 ;  /* 0x000000330e00b985 */ /* 0x002fe2000c101914 */
[----:B---3--:R-:W-:-:S02]  /*1b7c0*/  IMAD R7, R9, c[0x0][0x3e4], R2 ;  /* 0x0000f90009077a24 */ /* 0x008fc400078e0202 */
[----:B------:R-:W-:Y:S01]  /*1b7d0*/  IMAD.WIDE.U32 R2, R9, c[0x0][0x3e0], R4 ;  /* 0x0000f80009027a25 */ /* 0x000fe200078e0004 */
[----:B------:R-:W-:Y:S02]  /*1b7e0*/  IADD3 R5, R8, 0x40, RZ ;  /* 0x0000004008057810 */ /* 0x000fe40007ffe0ff */
[----:B------:R-:W-:Y:S02]  /*1b7f0*/  SHF.R.S32.HI R4, RZ, 0x1f, R18 ;  /* 0x0000001fff047819 */ /* 0x000fe40000011412 */
[-C--:B------:R-:W-:Y:S01]  /*1b800*/  ISETP.GE.OR P1, PT, R5, R24.reuse, P0 ;  /* 0x000000180500720c */ /* 0x080fe20000726670 */
[----:B------:R-:W-:Y:S01]  /*1b810*/  IMAD.U32 R5, R20, 0x20, R19 ;  /* 0x0000002014057824 */ /* 0x000fe200078e0013 */
[C---:B--2---:R-:W-:Y:S02]  /*1b820*/  IADD3 R0, R8.reuse, 0x8, RZ ;  /* 0x0000000808007810 */ /* 0x044fe40007ffe0ff */
[----:B------:R-:W-:Y:S02]  /*1b830*/  IADD3 R8, R8, 0x48, RZ ;  /* 0x0000004808087810 */ /* 0x000fe40007ffe0ff */
[-C--:B------:R-:W-:Y:S01]  /*1b840*/  ISETP.GE.OR P2, PT, R0, R24.reuse, P0 ;  /* 0x000000180000720c */ /* 0x080fe20000746670 */
[----:B------:R-:W-:Y:S01]  /*1b850*/  IMAD R0, R4, c[0x0][0x3d8], RZ ;  /* 0x0000f60004007a24 */ /* 0x000fe200078e02ff */
[----:B------:R-:W-:-:S02]  /*1b860*/  ISETP.GE.OR P0, PT, R8, R24, P0 ;  /* 0x000000180800720c */ /* 0x000fc40000706670 */
[----:B------:R-:W-:Y:S01]  /*1b870*/  IADD3 R3, R3, R7, RZ ;  /* 0x0000000703037210 */ /* 0x000fe20007ffe0ff */
[C---:B------:R-:W-:Y:S02]  /*1b880*/  IMAD R4, R18.reuse, c[0x0][0x3dc], R0 ;  /* 0x0000f70012047a24 */ /* 0x040fe400078e0200 */
[----:B------:R-:W-:Y:S02]  /*1b890*/  IMAD.SHL.U32 R0, R5, 0x2, RZ ;  /* 0x0000000205007824 */ /* 0x000fe400078e00ff */
[----:B------:R-:W-:-:S04]  /*1b8a0*/  IMAD.WIDE.U32 R2, R18, c[0x0][0x3d8], R2 ;  /* 0x0000f60012027a25 */ /* 0x000fc800078e0002 */
[----:B------:R-:W-:Y:S01]  /*1b8b0*/  @!P2 ST.E [R12.64], R52 ;  /* 0x000000340c00a985 */ /* 0x000fe2000c101914 */
[----:B------:R-:W-:-:S03]  /*1b8c0*/  IMAD.IADD R3, R3, 0x1, R4 ;  /* 0x0000000103037824 */ /* 0x000fc600078e0204 */
[----:B----4-:R-:W-:Y:S04]  /*1b8d0*/  @!P1 ST.E [R16.64], R53 ;  /* 0x0000003510009985 */ /* 0x010fe8000c101914 */
        /* <DEDUP_REMOVED lines=14> */
[----:B------:R1:W1:Y:S04]  /*1b9c0*/  SHFL.IDX PT, R2, R25, RZ, 0x1c1f ;  /* 0x001c1fff19027589 */ /* 0x00026800000e0000 */
[----:B------:R1:W1:Y:S02]  /*1b9d0*/  SHFL.IDX PT, R3, R10, RZ, 0x1c1f ;  /* 0x001c1fff0a037589 */ /* 0x00026400000e0000 */
        /* <DEDUP_REMOVED lines=21> */
.L_x_840:
[----:B---3--:R-:W-:Y:S05]  /*1bb30*/  BSYNC B0 ;  /* 0x0000000000007941 */ /* 0x008fea0003800000 */
.L_x_839:
        /* <DEDUP_REMOVED lines=23> */
.L_x_842:
[----:B------:R-:W-:Y:S05]  /*1bcb0*/  BSYNC B0 ;  /* 0x0000000000007941 */ /* 0x000fea0003800000 */
.L_x_841:
        /* <DEDUP_REMOVED lines=23> */
.L_x_844:
[----:B------:R-:W-:Y:S05]  /*1be30*/  BSYNC B0 ;  /* 0x0000000000007941 */ /* 0x000fea0003800000 */
.L_x_843:
        /* <DEDUP_REMOVED lines=24> */
.L_x_837:
        /* <DEDUP_REMOVED lines=31> */
.L_x_845:
        /* <DEDUP_REMOVED lines=13> */
[----:B------:R-:W-:Y:S02]  /*1c280*/  ULDC.64 UR4, c[0x0][0x490] ;  /* 0x0001240000047ab9 */ /* 0x000fe40000000a00 */
[----:B------:R-:W-:Y:S02]  /*1c290*/  UIMAD UR7, UR8, UR4, URZ ;  /* 0x00000004080772a4 */ /* 0x000fe4000f8e023f */
[----:B------:R-:W-:Y:S01]  /*1c2a0*/  ISETP.NE.AND P0, PT, R0, 0x1, PT ;  /* 0x000000010000780c */ /* 0x000fe20003f05270 */
[----:B------:R-:W-:Y:S01]  /*1c2b0*/  UMOV UR14, UR12 ;  /* 0x0000000c000e7c82 */ /* 0x000fe20008000000 */
[----:B------:R-:W-:Y:S01]  /*1c2c0*/  IMAD.MOV.U32 R0, RZ, RZ, R3 ;  /* 0x000000ffff007224 */ /* 0x000fe200078e0003 */
        /* <DEDUP_REMOVED lines=25> */
.L_x_847:
[----:B------:R-:W-:Y:S05]  /*1c460*/  BSYNC B0 ;  /* 0x0000000000007941 */ /* 0x000fea0003800000 */
.L_x_846:
        /* <DEDUP_REMOVED lines=70> */
.L_x_849:
[----:B------:R-:W-:Y:S05]  /*1c8d0*/  BSYNC B0 ;  /* 0x0000000000007941 */ /* 0x000fea0003800000 */
.L_x_848:
        /* <DEDUP_REMOVED lines=21> */
.L_x_851:
[----:B------:R-:W-:Y:S05]  /*1ca30*/  BSYNC B0 ;  /* 0x0000000000007941 */ /* 0x000fea0003800000 */
.L_x_850:
        /* <DEDUP_REMOVED lines=21> */
.L_x_853:
[----:B------:R-:W-:Y:S05]  /*1cb90*/  BSYNC B0 ;  /* 0x0000000000007941 */ /* 0x000fea0003800000 */
.L_x_852:
        /* <DEDUP_REMOVED lines=22> */
.L_x_854:
        /* <DEDUP_REMOVED lines=16> */
.L_x_868:


//--------------------- .nv.shared._ZN7cutlass13device_kernelIN5flash19enable_sm80_to_sm89INS1_16FlashAttnFwdSm80INS1_25CollectiveMainloopFwdSm80ILi4ELi1ELb0EN4cute5tupleIJNS5_1CILi128EEENS7_ILi64EEENS7_ILi96EEEEEELi96ENS_6half_tEfNS_4arch4Sm80ELb0ELb0ELb0ELb0ELb1ELb0ELb1ELb0EEENS1_21CollectiveEpilogueFwdINS6_IJS8_SA_S9_EEENS6_IJNS7_ILi1EEESI_SI_EEESC_SE_Li128ELb0ELb1ELb0ELb0EEENS1_19SingleTileSchedulerILb0ELb0ELb1ELi128EEEEEEEEEvNT_6ParamsE --------------------------
	.section	.nv.shared._ZN7cutlass13device_kernelIN5flash19enable_sm80_to_sm89INS1_16FlashAttnFwdSm80INS1_25CollectiveMainloopFwdSm80ILi4ELi1ELb0EN4cute5tupleIJNS5_1CILi128EEENS7_ILi64EEENS7_ILi96EEEEEELi96ENS_6half_tEfNS_4arch4Sm80ELb0ELb0ELb0ELb0ELb1ELb0ELb1ELb0EEENS1_21CollectiveEpilogueFwdINS6_IJS8_SA_S9_EEENS6_IJNS7_ILi1EEESI_SI_EEESC_SE_Li128ELb0ELb1ELb0ELb0EEENS1_19SingleTileSchedulerILb0ELb0ELb1ELi128EEEEEEEEEvNT_6ParamsE,"aw",@nobits
	.sectionflags	@""
	.align	16


//--------------------- .nv.global                --------------------------
	.section	.nv.global,"aw",@nobits
.nv.global:
	.type		_ZN71_INTERNAL_e3d9369f_35_flash_fwd_hdim96_fp16_paged_sm80_cu_c784774a_37834cute1_E,@object
	.size		_ZN71_INTERNAL_e3d9369f_35_flash_fwd_hdim96_fp16_paged_sm80_cu_c784774a_37834cute1_E,(_ZN71_INTERNAL_e3d9369f_35_flash_fwd_hdim96_fp16_paged_sm80_cu_c784774a_37834cuda3std3__45__cpo6cbeginE - _ZN71_INTERNAL_e3d9369f_35_flash_fwd_hdim96_fp16_paged_sm80_cu_c784774a_37834cute1_E)
_ZN71_INTERNAL_e3d9369f_35_flash_fwd_hdim96_fp16_paged_sm80_cu_c784774a_37834cute1_E:
	.zero		1
	.type		_ZN71_INTERNAL_e3d9369f_35_flash_fwd_hdim96_fp16_paged_sm80_cu_c784774a_37834cuda3std3__45__cpo6cbeginE,@object
	.size		_ZN71_INTERNAL_e3d9369f_35_flash_fwd_hdim96_fp16_paged_sm80_cu_c784774a_37834cuda3std3__45__cpo6cbeginE,(_ZN71_INTERNAL_e3d9369f_35_flash_fwd_hdim96_fp16_paged_sm80_cu_c784774a_37834cuda3std3__48in_placeE - _ZN71_INTERNAL_e3d9369f_35_flash_fwd_hdim96_fp16_paged_sm80_cu_c784774a_37834cuda3std3__45__cpo6cbeginE)
_ZN71_INTERNAL_e3d9369f_35_flash_fwd_hdim96_fp16_paged_sm80_cu_c784774a_37834cuda3std3__45__cpo6cbeginE:
	.zero		1
	.type		_ZN71_INTERNAL_e3d9369f_35_flash_fwd_hdim96_fp16_paged_sm80_cu_c784774a_37834cuda3std3__48in_placeE,@object
	.size		_ZN71_INTERNAL_e3d9369f_35_flash_fwd_hdim96_fp16_paged_sm80_cu_c784774a_37834cuda3std3__48in_placeE,(_ZN71_INTERNAL_e3d9369f_35_flash_fwd_hdim96_fp16_paged_sm80_cu_c784774a_37834cuda3std6ranges3__45__cpo9iter_moveE - _ZN71_INTERNAL_e3d9369f_35_flash_fwd_hdim96_fp16_paged_sm80_cu_c784774a_37834cuda3std3__48in_placeE)
_ZN71_INTERNAL_e3d9369f_35_flash_fwd_hdim96_fp16_paged_sm80_cu_c784774a_37834cuda3std3__48in_placeE:
	.zero		1
	.type		_ZN71_INTERNAL_e3d9369f_35_flash_fwd_hdim96_fp16_paged_sm80_cu_c784774a_37834cuda3std6ranges3__45__cpo9iter_moveE,@object
	.size		_ZN71_INTERNAL_e3d9369f_35_flash_fwd_hdim96_fp16_paged_sm80_cu_c784774a_37834cuda3std6ranges3__45__cpo9iter_moveE,(_ZN71_INTERNAL_e3d9369f_35_flash_fwd_hdim96_fp16_paged_sm80_cu_c784774a_37834cuda3std3__45__cpo5beginE - _ZN71_INTERNAL_e3d9369f_35_flash_fwd_hdim96_fp16_paged_sm80_cu_c784774a_37834cuda3std6ranges3__45__cpo9iter_moveE)
_ZN71_INTERNAL_e3d9369f_35_flash_fwd_hdim96_fp16_paged_sm80_cu_c784774a_37834cuda3std6ranges3__45__cpo9iter_moveE:
	.zero		1
	.type		_ZN71_INTERNAL_e3d9369f_35_flash_fwd_hdim96_fp16_paged_sm80_cu_c784774a_37834cuda3std3__45__cpo5beginE,@object
	.size		_ZN71_INTERNAL_e3d9369f_35_flash_fwd_hdim96_fp16_paged_sm80_cu_c784774a_37834cuda3std3__45__cpo5beginE,(_ZN71_INTERNAL_e3d9369f_35_flash_fwd_hdim96_fp16_paged_sm80_cu_c784774a_37834cuda3std3__473_GLOBAL__N__e3d9369f_35_flash_fwd_hdim96_fp16_paged_sm80_cu_c784774a_37836ignoreE - _ZN71_INTERNAL_e3d9369f_35_flash_fwd_hdim96_fp16_paged_sm80_cu_c784774a_37834cuda3std3__45__cpo5beginE)
_ZN71_INTERNAL_e3d9369f_35_flash_fwd_hdim96_fp16_paged_sm80_cu_c784774a_37834cuda3std3__45__cpo5beginE:
	.zero		1
	.type		_ZN71_INTERNAL_e3d9369f_35_flash_fwd_hdim96_fp16_paged_sm80_cu_c784774a_37834cuda3std3__473_GLOBAL__N__e3d9369f_35_flash_fwd_hdim96_fp16_paged_sm80_cu_c784774a_37836ignoreE,@object
	.size		_ZN71_INTERNAL_e3d9369f_35_flash_fwd_hdim96_fp16_paged_sm80_cu_c784774a_37834cuda3std3__473_GLOBAL__N__e3d9369f_35_flash_fwd_hdim96_fp16_paged_sm80_cu_c784774a_37836ignoreE,(_ZN71_INTERNAL_e3d9369f_35_flash_fwd_hdim96_fp16_paged_sm80_cu_c784774a_37834cute7productE - _ZN71_INTERNAL_e3d9369f_35_flash_fwd_hdim96_fp16_paged_sm80_cu_c784774a_37834cuda3std3__473_GLOBAL__N__e3d9369f_35_flash_fwd_hdim96_fp16_paged_sm80_cu_c784774a_37836ignoreE)
_ZN71_INTERNAL_e3d9369f_35_flash_fwd_hdim96_fp16_paged_sm80_cu_c784774a_37834cuda3std3__473_GLOBAL__N__e3d9369f_35_flash_fwd_hdim96_fp16_paged_sm80_cu_c784774a_37836ignoreE:
	.zero		1
	.type		_ZN71_INTERNAL_e3d9369f_35_flash_fwd_hdim96_fp16_paged_sm80_cu_c784774a_37834cute7productE,@object
	.size		_ZN71_INTERNAL_e3d9369f_35_flash_fwd_hdim96_fp16_paged_sm80_cu_c784774a_37834cute7productE,(_ZN71_INTERNAL_e3d9369f_35_flash_fwd_hdim96_fp16_paged_sm80_cu_c784774a_37834cuda3std3__45__cpo3endE - _ZN71_INTERNAL_e3d9369f_35_flash_fwd_hdim96_fp16_paged_sm80_cu_c784774a_37834cute7productE)
_ZN71_INTERNAL_e3d9369f_35_flash_fwd_hdim96_fp16_paged_sm80_cu_c784774a_37834cute7productE:
	.zero		1
	.type		_ZN71_INTERNAL_e3d9369f_35_flash_fwd_hdim96_fp16_paged_sm80_cu_c784774a_37834cuda3std3__45__cpo3endE,@object
	.size		_ZN71_INTERNAL_e3d9369f_35_flash_fwd_hdim96_fp16_paged_sm80_cu_c784774a_37834cuda3std3__45__cpo3endE,(_ZN71_INTERNAL_e3d9369f_35_flash_fwd_hdim96_fp16_paged_sm80_cu_c784774a_37834cuda3std3__419piecewise_constructE - _ZN71_INTERNAL_e3d9369f_35_flash_fwd_hdim96_fp16_paged_sm80_cu_c784774a_37834cuda3std3__45__cpo3endE)
_ZN71_INTERNAL_e3d9369f_35_flash_fwd_hdim96_fp16_paged_sm80_cu_c784774a_37834cuda3std3__45__cpo3endE:
	.zero		1
	.type		_ZN71_INTERNAL_e3d9369f_35_flash_fwd_hdim96_fp16_paged_sm80_cu_c784774a_37834cuda3std3__419piecewise_constructE,@object
	.size		_ZN71_INTERNAL_e3d9369f_35_flash_fwd_hdim96_fp16_paged_sm80_cu_c784774a_37834cuda3std3__419piecewise_constructE,(_ZN71_INTERNAL_e3d9369f_35_flash_fwd_hdim96_fp16_paged_sm80_cu_c784774a_37834cuda3std3__45__cpo4cendE - _ZN71_INTERNAL_e3d9369f_35_flash_fwd_hdim96_fp16_paged_sm80_cu_c784774a_37834cuda3std3__419piecewise_constructE)
_ZN71_INTERNAL_e3d9369f_35_flash_fwd_hdim96_fp16_paged_sm80_cu_c784774a_37834cuda3std3__419piecewise_constructE:
	.zero		1
	.type		_ZN71_INTERNAL_e3d9369f_35_flash_fwd_hdim96_fp16_paged_sm80_cu_c784774a_37834cuda3std3__45__cpo4cendE,@object
	.size		_ZN71_INTERNAL_e3d9369f_35_flash_fwd_hdim96_fp16_paged_sm80_cu_c784774a_37834cuda3std3__45__cpo4cendE,(_ZN71_INTERNAL_e3d9369f_35_flash_fwd_hdim96_fp16_paged_sm80_cu_c784774a_37834cuda3std6ranges3__45__cpo4swapE - _ZN71_INTERNAL_e3d9369f_35_flash_fwd_hdim96_fp16_paged_sm80_cu_c784774a_37834cuda3std3__45__cpo4cendE)
_ZN71_INTERNAL_e3d9369f_35_flash_fwd_hdim96_fp16_paged_sm80_cu_c784774a_37834cuda3std3__45__cpo4cendE:
	.zero		1
	.type		_ZN71_INTERNAL_e3d9369f_35_flash_fwd_hdim96_fp16_paged_sm80_cu_c784774a_37834cuda3std6ranges3__45__cpo4swapE,@object
	.size		_ZN71_INTERNAL_e3d9369f_35_flash_fwd_hdim96_fp16_paged_sm80_cu_c784774a_37834cuda3std6ranges3__45__cpo4swapE,(.L_7 - _ZN71_INTERNAL_e3d9369f_35_flash_fwd_hdim96_fp16_paged_sm80_cu_c784774a_37834cuda3std6ranges3__45__cpo4swapE)
_ZN71_INTERNAL_e3d9369f_35_flash_fwd_hdim96_fp16_paged_sm80_cu_c784774a_37834cuda3std6ranges3__45__cpo4swapE:
	.zero		1
.L_7:


//--------------------- .nv.shared._ZN7cutlass13device_kernelIN5flash19enable_sm80_to_sm89INS1_16FlashAttnFwdSm80INS1_25CollectiveMainloopFwdSm80ILi4ELi1ELb0EN4cute5tupleIJNS5_1CILi128EEENS7_ILi64EEENS7_ILi96EEEEEELi96ENS_6half_tEfNS_4arch4Sm80ELb0ELb0ELb0ELb1ELb1ELb0ELb1ELb0EEENS1_21CollectiveEpilogueFwdINS6_IJS8_SA_S9_EEENS6_IJNS7_ILi1EEESI_SI_EEESC_SE_Li128ELb1ELb1ELb0ELb0EEENS1_19SingleTileSchedulerILb1ELb0ELb1ELi128EEEEEEEEEvNT_6ParamsE --------------------------
	.section	.nv.shared._ZN7cutlass13device_kernelIN5flash19enable_sm80_to_sm89INS1_16FlashAttnFwdSm80INS1_25CollectiveMainloopFwdSm80ILi4ELi1ELb0EN4cute5tupleIJNS5_1CILi128EEENS7_ILi64EEENS7_ILi96EEEEEELi96ENS_6half_tEfNS_4arch4Sm80ELb0ELb0ELb0ELb1ELb1ELb0ELb1ELb0EEENS1_21CollectiveEpilogueFwdINS6_IJS8_SA_S9_EEENS6_IJNS7_ILi1EEESI_SI_EEESC_SE_Li128ELb1ELb1ELb0ELb0EEENS1_19SingleTileSchedulerILb1ELb0ELb1ELi128EEEEEEEEEvNT_6ParamsE,"aw",@nobits
	.sectionflags	@""
	.align	16


//--------------------- .nv.shared._ZN7cutlass13device_kernelIN5flash19enable_sm80_to_sm89INS1_16FlashAttnFwdSm80INS1_25CollectiveMainloopFwdSm80ILi4ELi1ELb0EN4cute5tupleIJNS5_1CILi128EEENS7_ILi64EEENS7_ILi96EEEEEELi96ENS_6half_tEfNS_4arch4Sm80ELb0ELb0ELb0ELb1ELb1ELb1ELb1ELb0EEENS1_21CollectiveEpilogueFwdINS6_IJS8_SA_S9_EEENS6_IJNS7_ILi1EEESI_SI_EEESC_SE_Li128ELb1ELb1ELb0ELb0EEENS1_19SingleTileSchedulerILb1ELb0ELb1ELi128EEEEEEEEEvNT_6ParamsE --------------------------
	.section	.nv.shared._ZN7cutlass13device_kernelIN5flash19enable_sm80_to_sm89INS1_16FlashAttnFwdSm80INS1_25CollectiveMainloopFwdSm80ILi4ELi1ELb0EN4cute5tupleIJNS5_1CILi128EEENS7_ILi64EEENS7_ILi96EEEEEELi96ENS_6half_tEfNS_4arch4Sm80ELb0ELb0ELb0ELb1ELb1ELb1ELb1ELb0EEENS1_21CollectiveEpilogueFwdINS6_IJS8_SA_S9_EEENS6_IJNS7_ILi1EEESI_SI_EEESC_SE_Li128ELb1ELb1ELb0ELb0EEENS1_19SingleTileSchedulerILb1ELb0ELb1ELi128EEEEEEEEEvNT_6ParamsE,"aw",@nobits
	.sectionflags	@""
	.align	16


//--------------------- .nv.shared._ZN7cutlass13device_kernelIN5flash19enable_sm80_to_sm89INS1_16FlashAttnFwdSm80INS1_25CollectiveMainloopFwdSm80ILi4ELi1ELb0EN4cute5tupleIJNS5_1CILi128EEENS7_ILi48EEENS7_ILi96EEEEEELi96ENS_6half_tEfNS_4arch4Sm80ELb0ELb1ELb0ELb0ELb1ELb0ELb1ELb0EEENS1_21CollectiveEpilogueFwdINS6_IJS8_SA_S9_EEENS6_IJNS7_ILi1EEESI_SI_EEESC_SE_Li128ELb0ELb1ELb0ELb0EEENS1_19SingleTileSchedulerILb0ELb0ELb1ELi128EEEEEEEEEvNT_6ParamsE --------------------------
	.section	.nv.shared._ZN7cutlass13device_kernelIN5flash19enable_sm80_to_sm89INS1_16FlashAttnFwdSm80INS1_25CollectiveMainloopFwdSm80ILi4ELi1ELb0EN4cute5tupleIJNS5_1CILi128EEENS7_ILi48EEENS7_ILi96EEEEEELi96ENS_6half_tEfNS_4arch4Sm80ELb0ELb1ELb0ELb0ELb1ELb0ELb1ELb0EEENS1_21CollectiveEpilogueFwdINS6_IJS8_SA_S9_EEENS6_IJNS7_ILi1EEESI_SI_EEESC_SE_Li128ELb0ELb1ELb0ELb0EEENS1_19SingleTileSchedulerILb0ELb0ELb1ELi128EEEEEEEEEvNT_6ParamsE,"aw",@nobits
	.sectionflags	@""
	.align	16


//--------------------- .nv.shared._ZN7cutlass13device_kernelIN5flash19enable_sm80_to_sm89INS1_16FlashAttnFwdSm80INS1_25CollectiveMainloopFwdSm80ILi4ELi1ELb0EN4cute5tupleIJNS5_1CILi128EEENS7_ILi48EEENS7_ILi96EEEEEELi96ENS_6half_tEfNS_4arch4Sm80ELb0ELb1ELb0ELb1ELb1ELb0ELb1ELb0EEENS1_21CollectiveEpilogueFwdINS6_IJS8_SA_S9_EEENS6_IJNS7_ILi1EEESI_SI_EEESC_SE_Li128ELb1ELb1ELb0ELb0EEENS1_19SingleTileSchedulerILb1ELb0ELb1ELi128EEEEEEEEEvNT_6ParamsE --------------------------
	.section	.nv.shared._ZN7cutlass13device_kernelIN5flash19enable_sm80_to_sm89INS1_16FlashAttnFwdSm80INS1_25CollectiveMainloopFwdSm80ILi4ELi1ELb0EN4cute5tupleIJNS5_1CILi128EEENS7_ILi48EEENS7_ILi96EEEEEELi96ENS_6half_tEfNS_4arch4Sm80ELb0ELb1ELb0ELb1ELb1ELb0ELb1ELb0EEENS1_21CollectiveEpilogueFwdINS6_IJS8_SA_S9_EEENS6_IJNS7_ILi1EEESI_SI_EEESC_SE_Li128ELb1ELb1ELb0ELb0EEENS1_19SingleTileSchedulerILb1ELb0ELb1ELi128EEEEEEEEEvNT_6ParamsE,"aw",@nobits
	.sectionflags	@""
	.align	16


//--------------------- .nv.shared._ZN7cutlass13device_kernelIN5flash19enable_sm80_to_sm89INS1_16FlashAttnFwdSm80INS1_25CollectiveMainloopFwdSm80ILi4ELi1ELb0EN4cute5tupleIJNS5_1CILi128EEENS7_ILi48EEENS7_ILi96EEEEEELi96ENS_6half_tEfNS_4arch4Sm80ELb0ELb1ELb0ELb1ELb1ELb1ELb1ELb0EEENS1_21CollectiveEpilogueFwdINS6_IJS8_SA_S9_EEENS6_IJNS7_ILi1EEESI_SI_EEESC_SE_Li128ELb1ELb1ELb0ELb0EEENS1_19SingleTileSchedulerILb1ELb0ELb1ELi128EEEEEEEEEvNT_6ParamsE --------------------------
	.section	.nv.shared._ZN7cutlass13device_kernelIN5flash19enable_sm80_to_sm89INS1_16FlashAttnFwdSm80INS1_25CollectiveMainloopFwdSm80ILi4ELi1ELb0EN4cute5tupleIJNS5_1CILi128EEENS7_ILi48EEENS7_ILi96EEEEEELi96ENS_6half_tEfNS_4arch4Sm80ELb0ELb1ELb0ELb1ELb1ELb1ELb1ELb0EEENS1_21CollectiveEpilogueFwdINS6_IJS8_SA_S9_EEENS6_IJNS7_ILi1EEESI_SI_EEESC_SE_Li128ELb1ELb1ELb0ELb0EEENS1_19SingleTileSchedulerILb1ELb0ELb1ELi128EEEEEEEEEvNT_6ParamsE,"aw",@nobits
	.sectionflags	@""
	.align	16


//--------------------- .nv.shared._ZN7cutlass13device_kernelIN5flash19enable_sm80_to_sm89INS1_16FlashAttnFwdSm80INS1_25CollectiveMainloopFwdSm80ILi4ELi1ELb0EN4cute5tupleIJNS5_1CILi128EEENS7_ILi64EEENS7_ILi96EEEEEELi96ENS_6half_tEfNS_4arch4Sm80ELb1ELb0ELb0ELb0ELb1ELb0ELb1ELb0EEENS1_21CollectiveEpilogueFwdINS6_IJS8_SA_S9_EEENS6_IJNS7_ILi1EEESI_SI_EEESC_SE_Li128ELb0ELb1ELb0ELb0EEENS1_30DynamicPersistentTileSchedulerILi128ELi128ELb0ELb1ELb0EEEEEEEEEvNT_6ParamsE --------------------------
	.section	.nv.shared._ZN7cutlass13device_kernelIN5flash19enable_sm80_to_sm89INS1_16FlashAttnFwdSm80INS1_25CollectiveMainloopFwdSm80ILi4ELi1ELb0EN4cute5tupleIJNS5_1CILi128EEENS7_ILi64EEENS7_ILi96EEEEEELi96ENS_6half_tEfNS_4arch4Sm80ELb1ELb0ELb0ELb0ELb1ELb0ELb1ELb0EEENS1_21CollectiveEpilogueFwdINS6_IJS8_SA_S9_EEENS6_IJNS7_ILi1EEESI_SI_EEESC_SE_Li128ELb0ELb1ELb0ELb0EEENS1_30DynamicPersistentTileSchedulerILi128ELi128ELb0ELb1ELb0EEEEEEEEEvNT_6ParamsE,"aw",@nobits
	.sectionflags	@""
	.align	16


//--------------------- .nv.shared._ZN7cutlass13device_kernelIN5flash19enable_sm80_to_sm89INS1_16FlashAttnFwdSm80INS1_25CollectiveMainloopFwdSm80ILi4ELi1ELb0EN4cute5tupleIJNS5_1CILi128EEENS7_ILi64EEENS7_ILi96EEEEEELi96ENS_6half_tEfNS_4arch4Sm80ELb1ELb0ELb0ELb1ELb1ELb0ELb1ELb0EEENS1_21CollectiveEpilogueFwdINS6_IJS8_SA_S9_EEENS6_IJNS7_ILi1EEESI_SI_EEESC_SE_Li128ELb1ELb1ELb0ELb0EEENS1_19SingleTileSchedulerILb1ELb0ELb1ELi128EEEEEEEEEvNT_6ParamsE --------------------------
	.section	.nv.shared._ZN7cutlass13device_kernelIN5flash19enable_sm80_to_sm89INS1_16FlashAttnFwdSm80INS1_25CollectiveMainloopFwdSm80ILi4ELi1ELb0EN4cute5tupleIJNS5_1CILi128EEENS7_ILi64EEENS7_ILi96EEEEEELi96ENS_6half_tEfNS_4arch4Sm80ELb1ELb0ELb0ELb1ELb1ELb0ELb1ELb0EEENS1_21CollectiveEpilogueFwdINS6_IJS8_SA_S9_EEENS6_IJNS7_ILi1EEESI_SI_EEESC_SE_Li128ELb1ELb1ELb0ELb0EEENS1_19SingleTileSchedulerILb1ELb0ELb1ELi128EEEEEEEEEvNT_6ParamsE,"aw",@nobits
	.sectionflags	@""
	.align	16


//--------------------- .nv.shared._ZN7cutlass13device_kernelIN5flash19enable_sm80_to_sm89INS1_16FlashAttnFwdSm80INS1_25CollectiveMainloopFwdSm80ILi4ELi1ELb0EN4cute5tupleIJNS5_1CILi128EEENS7_ILi64EEENS7_ILi96EEEEEELi96ENS_6half_tEfNS_4arch4Sm80ELb1ELb0ELb0ELb1ELb1ELb1ELb1ELb0EEENS1_21CollectiveEpilogueFwdINS6_IJS8_SA_S9_EEENS6_IJNS7_ILi1EEESI_SI_EEESC_SE_Li128ELb1ELb1ELb0ELb0EEENS1_19SingleTileSchedulerILb1ELb0ELb1ELi128EEEEEEEEEvNT_6ParamsE --------------------------
	.section	.nv.shared._ZN7cutlass13device_kernelIN5flash19enable_sm80_to_sm89INS1_16FlashAttnFwdSm80INS1_25CollectiveMainloopFwdSm80ILi4ELi1ELb0EN4cute5tupleIJNS5_1CILi128EEENS7_ILi64EEENS7_ILi96EEEEEELi96ENS_6half_tEfNS_4arch4Sm80ELb1ELb0ELb0ELb1ELb1ELb1ELb1ELb0EEENS1_21CollectiveEpilogueFwdINS6_IJS8_SA_S9_EEENS6_IJNS7_ILi1EEESI_SI_EEESC_SE_Li128ELb1ELb1ELb0ELb0EEENS1_19SingleTileSchedulerILb1ELb0ELb1ELi128EEEEEEEEEvNT_6ParamsE,"aw",@nobits
	.sectionflags	@""
	.align	16
